// auto-generated by cutlass_sweep.gemm — config: {"arch": "sm_100", "cluster_m": 2, "cluster_n": 2, "dtype": "nvfp4", "dtype_b": "nvfp4", "layout": "nt", "stages": 0, "tile_k": 128, "tile_m": 128, "tile_n": 256}
#include "cutlass/cutlass.h"
#include "cutlass/gemm/collective/collective_builder.hpp"
#include "cutlass/gemm/device/gemm_universal_adapter.h"
#include "cutlass/gemm/kernel/gemm_universal.hpp"
#include "cutlass/epilogue/collective/collective_builder.hpp"

using ElemA = cutlass::nv_float4_t<cutlass::float_e2m1_t>;
using ElemB = cutlass::nv_float4_t<cutlass::float_e2m1_t>;
using ElemCD = cutlass::bfloat16_t;
using Acc  = float;
using TileShape    = cute::Shape<cute::_128, cute::_256, cute::_128>;
using ClusterShape = cute::Shape<cute::_2, cute::_2, cute::_1>;

using CollectiveEpilogue = typename cutlass::epilogue::collective::CollectiveBuilder<
    cutlass::arch::Sm100, cutlass::arch::OpClassTensorOp,
    TileShape, ClusterShape,
    cutlass::epilogue::collective::EpilogueTileAuto,
    Acc, Acc,
    ElemCD, cutlass::layout::RowMajor, 128 / cutlass::sizeof_bits<ElemCD>::value,
    ElemCD, cutlass::layout::RowMajor, 128 / cutlass::sizeof_bits<ElemCD>::value,
    cutlass::epilogue::collective::EpilogueScheduleAuto
  >::CollectiveOp;

using CollectiveMainloop = typename cutlass::gemm::collective::CollectiveBuilder<
    cutlass::arch::Sm100, cutlass::arch::OpClassBlockScaledTensorOp,
    ElemA, cutlass::layout::RowMajor, 32,
    ElemB, cutlass::layout::ColumnMajor, 32,
    Acc,
    TileShape, ClusterShape,
    cutlass::gemm::collective::StageCountAutoCarveout<static_cast<int>(sizeof(typename CollectiveEpilogue::SharedStorage))>,
    cutlass::gemm::collective::KernelScheduleAuto
  >::CollectiveOp;

using GemmKernel = cutlass::gemm::kernel::GemmUniversal<
    cute::Shape<int,int,int,int>,
    CollectiveMainloop,
    CollectiveEpilogue
>;
using Gemm = cutlass::gemm::device::GemmUniversalAdapter<GemmKernel>;

// Force the device kernel symbol into the cubin without needing a host main.
auto* _anchor = &cutlass::device_kernel<GemmKernel>;


// ===== COMPILED SASS (sm_100a) =====

	.target	sm_100a

	.elftype	@"ET_EXEC"


//--------------------- .note.nv.tkinfo           --------------------------
	.section	.note.nv.tkinfo,"",@"SHT_NOTE"
	.sectionflags	@"SHF_NOTE_NV_TKINFO"
	.tkinfo
        /*0018*/ 	.word	0x00000002
        /*0030*/ 	.string	""
        /*0030*/ 	.string	"ptxas"
        /*0030*/ 	.string	"Cuda compilation tools, release 13.0, V13.0.88"
        /*0030*/ 	.string	"Build cuda_13.0.r13.0/compiler.36424714_0"
        /*0030*/ 	.string	"-arch sm_100a -m 64 "



//--------------------- .note.nv.cuinfo           --------------------------
	.section	.note.nv.cuinfo,"",@"SHT_NOTE"
	.sectionflags	@"SHF_NOTE_NV_CUINFO"
        /*0018*/ 	.short	0x0002
        /*001a*/ 	.short	0x0064
        /*001c*/ 	.short	0x0082
	.zero		2


//--------------------- .nv.info                  --------------------------
	.section	.nv.info,"",@"SHT_CUDA_INFO"
	.align	4


	//----- nvinfo : EIATTR_REGCOUNT
	.align		4
        /*0000*/ 	.byte	0x04, 0x2f
        /*0002*/ 	.short	(.L_19 - .L_18)
	.align		4
.L_18:
        /*0004*/ 	.word	index@(_ZN7cutlass13device_kernelINS_4gemm6kernel13GemmUniversalIN4cute5tupleIJiiiiEEENS1_10collective13CollectiveMmaINS1_46MainloopSm100TmaUmmaWarpSpecializedBlockScaledILi7ELi2ELi1ENS5_IJNS4_1CILi2EEESB_NSA_ILi1EEEEEEEENS5_IJNSA_ILi128EEENSA_ILi256EEESF_EEENS5_IJNS_12float_e2m1_tENS_13float_ue4m3_tEEEENS5_IJNS5_IJlSC_lEEENS4_6LayoutINS5_IJNS5_IJNS5_IJNSA_ILi32EEENSA_ILi4EEEEEEiEEENS5_IJNS5_IJNSA_ILi16EEESO_EEEiEEENS5_IJSC_iEEEEEENS5_IJST_NS5_IJNS5_IJNSA_ILi0EEESC_EEENSA_ILi512EEEEEENS5_IJSW_iEEEEEEEEEEESK_S13_NS4_8TiledMMAINS4_8MMA_AtomIJNS4_17SM100_MMA_MXF4_SSISI_SI_fSJ_Li128ELi256ELi16ELNS4_4UMMA5MajorE0ELS18_0ELNS17_7ScaleInE0ELS19_0EEEEEENSM_INS5_IJSC_SC_SC_EEENS5_IJSW_SW_SW_EEEEENS5_IJNS4_10UnderscoreES1F_S1F_EEEEENS5_IJNS4_23SM90_TMA_LOAD_MULTICASTES1I_EEENS5_IJNS4_14ComposedLayoutINS4_7SwizzleILi2ELi4ELi3EEENS4_18smem_ptr_flag_bitsILi4EEENSM_INS5_IJNSA_ILi8EEESF_EEENS5_IJSF_SC_EEEEEEENSM_INS5_IJNS5_IJNS5_IJSP_SC_EEESS_EEESC_NS5_IJSC_SB_EEEEEENS5_IJNS5_IJNS5_IJSS_SY_EEESX_EEESW_NS5_IJSO_SY_EEEEEEEEEEEvNS4_8identityES1J_NS5_IJS1T_NSM_INS5_IJNS5_IJNS5_IJSP_SB_EEESS_EEESC_S1W_EEENS5_IJS1Z_SW_NS5_IJSO_NSA_ILi1024EEEEEEEEEEEEEEvS24_EENS_8epilogue10collective18CollectiveEpilogueINS2E_23Sm100TmaWarpSpecializedILi4ELi2ELi32ELb1ELb0EEEJNS5_IJNSA_ILi64EEESG_SF_EEENS5_IJNSM_IS2J_SC_EENSM_INS5_IJSN_SB_EEENS5_IJSC_SF_EEEEEEEENS_10bfloat16_tESL_S2Q_SL_NS2E_6fusion15FusionCallbacksIS2I_NS2R_17LinearCombinationIS2Q_fS2Q_fLNS_15FloatRoundStyleE2EEES2K_S2P_JEEENS4_5SM1004TMEM4LOAD26SM100_TMEM_LOAD_32dp32b32xENS4_13SM90_TMA_LOADENS1K_IS1M_NS1N_ILi16EEENSM_INS5_IJS1P_SN_EEENS5_IJSN_SC_EEEEEEENS4_39AutoVectorizingCopyWithAssumedAlignmentILi128EEENS4_14SM90_TMA_STOREES36_S38_S38_EEEvvEEEEvNT_6ParamsE)
        /*0008*/ 	.word	0x000000de


	//----- nvinfo : EIATTR_FRAME_SIZE
	.align		4
.L_19:
        /*000c*/ 	.byte	0x04, 0x11
        /*000e*/ 	.short	(.L_21 - .L_20)
	.align		4
.L_20:
        /*0010*/ 	.word	index@($__internal_2_$__cuda_sm10x_tcgen05_guardrail_trap_unallocated_columns_being_dealloced)
        /*0014*/ 	.word	0x00000000


	//----- nvinfo : EIATTR_FRAME_SIZE
	.align		4
.L_21:
        /*0018*/ 	.byte	0x04, 0x11
        /*001a*/ 	.short	(.L_23 - .L_22)
	.align		4
.L_22:
        /*001c*/ 	.word	index@($__internal_1_$__cuda_sm10x_tcgen05_guardrail_trap_phase_invalid_during_alloc)
        /*0020*/ 	.word	0x00000000


	//----- nvinfo : EIATTR_FRAME_SIZE
	.align		4
.L_23:
        /*0024*/ 	.byte	0x04, 0x11
        /*0026*/ 	.short	(.L_25 - .L_24)
	.align		4
.L_24:
        /*0028*/ 	.word	index@($__internal_0_$__cuda_sm10x_tcgen05_guardrail_trap_col_being_dealloced_not_returned_by_alloc)
        /*002c*/ 	.word	0x00000000


	//----- nvinfo : EIATTR_FRAME_SIZE
	.align		4
.L_25:
        /*0030*/ 	.byte	0x04, 0x11
        /*0032*/ 	.short	(.L_27 - .L_26)
	.align		4
.L_26:
        /*0034*/ 	.word	index@(_ZN7cutlass13device_kernelINS_4gemm6kernel13GemmUniversalIN4cute5tupleIJiiiiEEENS1_10collective13CollectiveMmaINS1_46MainloopSm100TmaUmmaWarpSpecializedBlockScaledILi7ELi2ELi1ENS5_IJNS4_1CILi2EEESB_NSA_ILi1EEEEEEEENS5_IJNSA_ILi128EEENSA_ILi256EEESF_EEENS5_IJNS_12float_e2m1_tENS_13float_ue4m3_tEEEENS5_IJNS5_IJlSC_lEEENS4_6LayoutINS5_IJNS5_IJNS5_IJNSA_ILi32EEENSA_ILi4EEEEEEiEEENS5_IJNS5_IJNSA_ILi16EEESO_EEEiEEENS5_IJSC_iEEEEEENS5_IJST_NS5_IJNS5_IJNSA_ILi0EEESC_EEENSA_ILi512EEEEEENS5_IJSW_iEEEEEEEEEEESK_S13_NS4_8TiledMMAINS4_8MMA_AtomIJNS4_17SM100_MMA_MXF4_SSISI_SI_fSJ_Li128ELi256ELi16ELNS4_4UMMA5MajorE0ELS18_0ELNS17_7ScaleInE0ELS19_0EEEEEENSM_INS5_IJSC_SC_SC_EEENS5_IJSW_SW_SW_EEEEENS5_IJNS4_10UnderscoreES1F_S1F_EEEEENS5_IJNS4_23SM90_TMA_LOAD_MULTICASTES1I_EEENS5_IJNS4_14ComposedLayoutINS4_7SwizzleILi2ELi4ELi3EEENS4_18smem_ptr_flag_bitsILi4EEENSM_INS5_IJNSA_ILi8EEESF_EEENS5_IJSF_SC_EEEEEEENSM_INS5_IJNS5_IJNS5_IJSP_SC_EEESS_EEESC_NS5_IJSC_SB_EEEEEENS5_IJNS5_IJNS5_IJSS_SY_EEESX_EEESW_NS5_IJSO_SY_EEEEEEEEEEEvNS4_8identityES1J_NS5_IJS1T_NSM_INS5_IJNS5_IJNS5_IJSP_SB_EEESS_EEESC_S1W_EEENS5_IJS1Z_SW_NS5_IJSO_NSA_ILi1024EEEEEEEEEEEEEEvS24_EENS_8epilogue10collective18CollectiveEpilogueINS2E_23Sm100TmaWarpSpecializedILi4ELi2ELi32ELb1ELb0EEEJNS5_IJNSA_ILi64EEESG_SF_EEENS5_IJNSM_IS2J_SC_EENSM_INS5_IJSN_SB_EEENS5_IJSC_SF_EEEEEEEENS_10bfloat16_tESL_S2Q_SL_NS2E_6fusion15FusionCallbacksIS2I_NS2R_17LinearCombinationIS2Q_fS2Q_fLNS_15FloatRoundStyleE2EEES2K_S2P_JEEENS4_5SM1004TMEM4LOAD26SM100_TMEM_LOAD_32dp32b32xENS4_13SM90_TMA_LOADENS1K_IS1M_NS1N_ILi16EEENSM_INS5_IJS1P_SN_EEENS5_IJSN_SC_EEEEEEENS4_39AutoVectorizingCopyWithAssumedAlignmentILi128EEENS4_14SM90_TMA_STOREES36_S38_S38_EEEvvEEEEvNT_6ParamsE)
        /*0038*/ 	.word	0x00000000


	//----- nvinfo : EIATTR_MIN_STACK_SIZE
	.align		4
.L_27:
        /*003c*/ 	.byte	0x04, 0x12
        /*003e*/ 	.short	(.L_29 - .L_28)
	.align		4
.L_28:
        /*0040*/ 	.word	index@(_ZN7cutlass13device_kernelINS_4gemm6kernel13GemmUniversalIN4cute5tupleIJiiiiEEENS1_10collective13CollectiveMmaINS1_46MainloopSm100TmaUmmaWarpSpecializedBlockScaledILi7ELi2ELi1ENS5_IJNS4_1CILi2EEESB_NSA_ILi1EEEEEEEENS5_IJNSA_ILi128EEENSA_ILi256EEESF_EEENS5_IJNS_12float_e2m1_tENS_13float_ue4m3_tEEEENS5_IJNS5_IJlSC_lEEENS4_6LayoutINS5_IJNS5_IJNS5_IJNSA_ILi32EEENSA_ILi4EEEEEEiEEENS5_IJNS5_IJNSA_ILi16EEESO_EEEiEEENS5_IJSC_iEEEEEENS5_IJST_NS5_IJNS5_IJNSA_ILi0EEESC_EEENSA_ILi512EEEEEENS5_IJSW_iEEEEEEEEEEESK_S13_NS4_8TiledMMAINS4_8MMA_AtomIJNS4_17SM100_MMA_MXF4_SSISI_SI_fSJ_Li128ELi256ELi16ELNS4_4UMMA5MajorE0ELS18_0ELNS17_7ScaleInE0ELS19_0EEEEEENSM_INS5_IJSC_SC_SC_EEENS5_IJSW_SW_SW_EEEEENS5_IJNS4_10UnderscoreES1F_S1F_EEEEENS5_IJNS4_23SM90_TMA_LOAD_MULTICASTES1I_EEENS5_IJNS4_14ComposedLayoutINS4_7SwizzleILi2ELi4ELi3EEENS4_18smem_ptr_flag_bitsILi4EEENSM_INS5_IJNSA_ILi8EEESF_EEENS5_IJSF_SC_EEEEEEENSM_INS5_IJNS5_IJNS5_IJSP_SC_EEESS_EEESC_NS5_IJSC_SB_EEEEEENS5_IJNS5_IJNS5_IJSS_SY_EEESX_EEESW_NS5_IJSO_SY_EEEEEEEEEEEvNS4_8identityES1J_NS5_IJS1T_NSM_INS5_IJNS5_IJNS5_IJSP_SB_EEESS_EEESC_S1W_EEENS5_IJS1Z_SW_NS5_IJSO_NSA_ILi1024EEEEEEEEEEEEEEvS24_EENS_8epilogue10collective18CollectiveEpilogueINS2E_23Sm100TmaWarpSpecializedILi4ELi2ELi32ELb1ELb0EEEJNS5_IJNSA_ILi64EEESG_SF_EEENS5_IJNSM_IS2J_SC_EENSM_INS5_IJSN_SB_EEENS5_IJSC_SF_EEEEEEEENS_10bfloat16_tESL_S2Q_SL_NS2E_6fusion15FusionCallbacksIS2I_NS2R_17LinearCombinationIS2Q_fS2Q_fLNS_15FloatRoundStyleE2EEES2K_S2P_JEEENS4_5SM1004TMEM4LOAD26SM100_TMEM_LOAD_32dp32b32xENS4_13SM90_TMA_LOADENS1K_IS1M_NS1N_ILi16EEENSM_INS5_IJS1P_SN_EEENS5_IJSN_SC_EEEEEEENS4_39AutoVectorizingCopyWithAssumedAlignmentILi128EEENS4_14SM90_TMA_STOREES36_S38_S38_EEEvvEEEEvNT_6ParamsE)
        /*0044*/ 	.word	0x00000000
.L_29:


//--------------------- .nv.compat                --------------------------
	.section	.nv.compat,"",@"SHT_CUDA_COMPAT_INFO"
	.align	4
        /*0000*/ 	.byte	0x02, 0x09, 0x01, 0x00, 0x02, 0x02, 0x02, 0x00, 0x02, 0x05, 0x05, 0x00, 0x03, 0x07, 0x01, 0x01
        /*0010*/ 	.byte	0x02, 0x03, 0x01, 0x00, 0x02, 0x06, 0x01, 0x00, 0x04, 0x0b, 0x08, 0x00, 0x09, 0x00, 0x00, 0x00
        /*0020*/ 	.byte	0x00, 0x00, 0x00, 0x00


//--------------------- .nv.info._ZN7cutlass13device_kernelINS_4gemm6kernel13GemmUniversalIN4cute5tupleIJiiiiEEENS1_10collective13CollectiveMmaINS1_46MainloopSm100TmaUmmaWarpSpecializedBlockScaledILi7ELi2ELi1ENS5_IJNS4_1CILi2EEESB_NSA_ILi1EEEEEEEENS5_IJNSA_ILi128EEENSA_ILi256EEESF_EEENS5_IJNS_12float_e2m1_tENS_13float_ue4m3_tEEEENS5_IJNS5_IJlSC_lEEENS4_6LayoutINS5_IJNS5_IJNS5_IJNSA_ILi32EEENSA_ILi4EEEEEEiEEENS5_IJNS5_IJNSA_ILi16EEESO_EEEiEEENS5_IJSC_iEEEEEENS5_IJST_NS5_IJNS5_IJNSA_ILi0EEESC_EEENSA_ILi512EEEEEENS5_IJSW_iEEEEEEEEEEESK_S13_NS4_8TiledMMAINS4_8MMA_AtomIJNS4_17SM100_MMA_MXF4_SSISI_SI_fSJ_Li128ELi256ELi16ELNS4_4UMMA5MajorE0ELS18_0ELNS17_7ScaleInE0ELS19_0EEEEEENSM_INS5_IJSC_SC_SC_EEENS5_IJSW_SW_SW_EEEEENS5_IJNS4_10UnderscoreES1F_S1F_EEEEENS5_IJNS4_23SM90_TMA_LOAD_MULTICASTES1I_EEENS5_IJNS4_14ComposedLayoutINS4_7SwizzleILi2ELi4ELi3EEENS4_18smem_ptr_flag_bitsILi4EEENSM_INS5_IJNSA_ILi8EEESF_EEENS5_IJSF_SC_EEEEEEENSM_INS5_IJNS5_IJNS5_IJSP_SC_EEESS_EEESC_NS5_IJSC_SB_EEEEEENS5_IJNS5_IJNS5_IJSS_SY_EEESX_EEESW_NS5_IJSO_SY_EEEEEEEEEEEvNS4_8identityES1J_NS5_IJS1T_NSM_INS5_IJNS5_IJNS5_IJSP_SB_EEESS_EEESC_S1W_EEENS5_IJS1Z_SW_NS5_IJSO_NSA_ILi1024EEEEEEEEEEEEEEvS24_EENS_8epilogue10collective18CollectiveEpilogueINS2E_23Sm100TmaWarpSpecializedILi4ELi2ELi32ELb1ELb0EEEJNS5_IJNSA_ILi64EEESG_SF_EEENS5_IJNSM_IS2J_SC_EENSM_INS5_IJSN_SB_EEENS5_IJSC_SF_EEEEEEEENS_10bfloat16_tESL_S2Q_SL_NS2E_6fusion15FusionCallbacksIS2I_NS2R_17LinearCombinationIS2Q_fS2Q_fLNS_15FloatRoundStyleE2EEES2K_S2P_JEEENS4_5SM1004TMEM4LOAD26SM100_TMEM_LOAD_32dp32b32xENS4_13SM90_TMA_LOADENS1K_IS1M_NS1N_ILi16EEENSM_INS5_IJS1P_SN_EEENS5_IJSN_SC_EEEEEEENS4_39AutoVectorizingCopyWithAssumedAlignmentILi128EEENS4_14SM90_TMA_STOREES36_S38_S38_EEEvvEEEEvNT_6ParamsE --------------------------
	.section	.nv.info._ZN7cutlass13device_kernelINS_4gemm6kernel13GemmUniversalIN4cute5tupleIJiiiiEEENS1_10collective13CollectiveMmaINS1_46MainloopSm100TmaUmmaWarpSpecializedBlockScaledILi7ELi2ELi1ENS5_IJNS4_1CILi2EEESB_NSA_ILi1EEEEEEEENS5_IJNSA_ILi128EEENSA_ILi256EEESF_EEENS5_IJNS_12float_e2m1_tENS_13float_ue4m3_tEEEENS5_IJNS5_IJlSC_lEEENS4_6LayoutINS5_IJNS5_IJNS5_IJNSA_ILi32EEENSA_ILi4EEEEEEiEEENS5_IJNS5_IJNSA_ILi16EEESO_EEEiEEENS5_IJSC_iEEEEEENS5_IJST_NS5_IJNS5_IJNSA_ILi0EEESC_EEENSA_ILi512EEEEEENS5_IJSW_iEEEEEEEEEEESK_S13_NS4_8TiledMMAINS4_8MMA_AtomIJNS4_17SM100_MMA_MXF4_SSISI_SI_fSJ_Li128ELi256ELi16ELNS4_4UMMA5MajorE0ELS18_0ELNS17_7ScaleInE0ELS19_0EEEEEENSM_INS5_IJSC_SC_SC_EEENS5_IJSW_SW_SW_EEEEENS5_IJNS4_10UnderscoreES1F_S1F_EEEEENS5_IJNS4_23SM90_TMA_LOAD_MULTICASTES1I_EEENS5_IJNS4_14ComposedLayoutINS4_7SwizzleILi2ELi4ELi3EEENS4_18smem_ptr_flag_bitsILi4EEENSM_INS5_IJNSA_ILi8EEESF_EEENS5_IJSF_SC_EEEEEEENSM_INS5_IJNS5_IJNS5_IJSP_SC_EEESS_EEESC_NS5_IJSC_SB_EEEEEENS5_IJNS5_IJNS5_IJSS_SY_EEESX_EEESW_NS5_IJSO_SY_EEEEEEEEEEEvNS4_8identityES1J_NS5_IJS1T_NSM_INS5_IJNS5_IJNS5_IJSP_SB_EEESS_EEESC_S1W_EEENS5_IJS1Z_SW_NS5_IJSO_NSA_ILi1024EEEEEEEEEEEEEEvS24_EENS_8epilogue10collective18CollectiveEpilogueINS2E_23Sm100TmaWarpSpecializedILi4ELi2ELi32ELb1ELb0EEEJNS5_IJNSA_ILi64EEESG_SF_EEENS5_IJNSM_IS2J_SC_EENSM_INS5_IJSN_SB_EEENS5_IJSC_SF_EEEEEEEENS_10bfloat16_tESL_S2Q_SL_NS2E_6fusion15FusionCallbacksIS2I_NS2R_17LinearCombinationIS2Q_fS2Q_fLNS_15FloatRoundStyleE2EEES2K_S2P_JEEENS4_5SM1004TMEM4LOAD26SM100_TMEM_LOAD_32dp32b32xENS4_13SM90_TMA_LOADENS1K_IS1M_NS1N_ILi16EEENSM_INS5_IJS1P_SN_EEENS5_IJSN_SC_EEEEEEENS4_39AutoVectorizingCopyWithAssumedAlignmentILi128EEENS4_14SM90_TMA_STOREES36_S38_S38_EEEvvEEEEvNT_6ParamsE,"",@"SHT_CUDA_INFO"
	.sectionflags	@""
	.align	4


	//----- nvinfo : EIATTR_CUDA_API_VERSION
	.align		4
        /*0000*/ 	.byte	0x04, 0x37
        /*0002*/ 	.short	(.L_31 - .L_30)
.L_30:
        /*0004*/ 	.word	0x00000082


	//----- nvinfo : EIATTR_KPARAM_INFO
	.align		4
.L_31:
        /*0008*/ 	.byte	0x04, 0x17
        /*000a*/ 	.short	(.L_33 - .L_32)
.L_32:
        /*000c*/ 	.word	0x00000000
        /*0010*/ 	.short	0x0000
        /*0012*/ 	.short	0x0000
        /*0014*/ 	.byte	0x00, 0xf0, 0x01, 0x30


	//----- nvinfo : EIATTR_AT_ENTRY_FRAGMENTS
	.align		4
.L_33:
        /*0018*/ 	.byte	0x04, 0x4f
        /*001a*/ 	.short	(.L_35 - .L_34)


	//   ....[0]....
.L_34:
        /*001c*/ 	.word	0x00000006


	//----- nvinfo : EIATTR_RESERVED_SMEM_USED
	.align		4
.L_35:
        /*0020*/ 	.byte	0x01, 0x41
	.zero		2


	//----- nvinfo : EIATTR_SPARSE_MMA_MASK
	.align		4
        /*0024*/ 	.byte	0x03, 0x50
        /*0026*/ 	.short	0x0000


	//----- nvinfo : EIATTR_TCGEN05_1CTA_USED
	.align		4
        /*0028*/ 	.byte	0x01, 0x51
	.zero		2


	//----- nvinfo : EIATTR_MAXREG_COUNT
	.align		4
        /*002c*/ 	.byte	0x03, 0x1b
        /*002e*/ 	.short	0x00ff


	//----- nvinfo : EIATTR_NUM_BARRIERS
	.align		4
        /*0030*/ 	.byte	0x02, 0x4c
        /*0032*/ 	.byte	0x07
	.zero		1


	//----- nvinfo : EIATTR_EXTERNS
	.align		4
        /*0034*/ 	.byte	0x04, 0x0f
        /*0036*/ 	.short	(.L_37 - .L_36)


	//   ....[0]....
	.align		4
.L_36:
        /*0038*/ 	.word	index@(__assertfail)


	//----- nvinfo : EIATTR_MERCURY_ISA_VERSION
	.align		4
.L_37:
        /*003c*/ 	.byte	0x03, 0x5f
        /*003e*/ 	.short	0x0101


	//----- nvinfo : EIATTR_INT_WARP_WIDE_INSTR_OFFSETS
	.align		4
        /*0040*/ 	.byte	0x04, 0x31
        /*0042*/ 	.short	(.L_39 - .L_38)


	//   ....[0]....
.L_38:
        /*0044*/ 	.word	0x00000df0


	//   ....[1]....
        /*0048*/ 	.word	0x00000eb0


	//   ....[2]....
        /*004c*/ 	.word	0x000047c0


	//   ....[3]....
        /*0050*/ 	.word	0x000047e0


	//   ....[4]....
        /*0054*/ 	.word	0x00004810


	//   ....[5]....
        /*0058*/ 	.word	0x000053c0


	//   ....[6]....
        /*005c*/ 	.word	0x00005460


	//   ....[7]....
        /*0060*/ 	.word	0x00005500


	//   ....[8]....
        /*0064*/ 	.word	0x00005580


	//   ....[9]....
        /*0068*/ 	.word	0x00005640


	//   ....[10]....
        /*006c*/ 	.word	0x000056e0


	//   ....[11]....
        /*0070*/ 	.word	0x00005780


	//   ....[12]....
        /*0074*/ 	.word	0x000058b0


	//   ....[13]....
        /*0078*/ 	.word	0x000058d0


	//   ....[14]....
        /*007c*/ 	.word	0x00005950


	//   ....[15]....
        /*0080*/ 	.word	0x00005a10


	//   ....[16]....
        /*0084*/ 	.word	0x00005ab0


	//   ....[17]....
        /*0088*/ 	.word	0x00005b30


	//   ....[18]....
        /*008c*/ 	.word	0x00005bc0


	//   ....[19]....
        /*0090*/ 	.word	0x00005ca0


	//   ....[20]....
        /*0094*/ 	.word	0x00005d10


	//   ....[21]....
        /*0098*/ 	.word	0x00005dd0


	//   ....[22]....
        /*009c*/ 	.word	0x00005e70


	//   ....[23]....
        /*00a0*/ 	.word	0x00005f00


	//   ....[24]....
        /*00a4*/ 	.word	0x00005fa0


	//   ....[25]....
        /*00a8*/ 	.word	0x00006060


	//   ....[26]....
        /*00ac*/ 	.word	0x00006100


	//   ....[27]....
        /*00b0*/ 	.word	0x000061c0


	//   ....[28]....
        /*00b4*/ 	.word	0x000062c0


	//----- nvinfo : EIATTR_COOP_GROUP_MASK_REGIDS
	.align		4
.L_39:
        /*00b8*/ 	.byte	0x04, 0x29
        /*00ba*/ 	.short	(.L_41 - .L_40)


	//   ....[0]....
.L_40:
        /*00bc*/ 	.word	0xffffffff


	//   ....[1]....
        /*00c0*/ 	.word	0xffffffff


	//   ....[2]....
        /*00c4*/ 	.word	0xffffffff


	//   ....[3]....
        /*00c8*/ 	.word	0xffffffff


	//   ....[4]....
        /*00cc*/ 	.word	0xffffffff


	//   ....[5]....
        /*00d0*/ 	.word	0xffffffff


	//   ....[6]....
        /*00d4*/ 	.word	0xffffffff


	//   ....[7]....
        /*00d8*/ 	.word	0xffffffff


	//   ....[8]....
        /*00dc*/ 	.word	0xffffffff


	//   ....[9]....
        /*00e0*/ 	.word	0xffffffff


	//   ....[10]....
        /*00e4*/ 	.word	0xffffffff


	//   ....[11]....
        /*00e8*/ 	.word	0xffffffff


	//   ....[12]....
        /*00ec*/ 	.word	0xffffffff


	//   ....[13]....
        /*00f0*/ 	.word	0xffffffff


	//----- nvinfo : EIATTR_COOP_GROUP_INSTR_OFFSETS
	.align		4
.L_41:
        /*00f4*/ 	.byte	0x04, 0x28
        /*00f6*/ 	.short	(.L_43 - .L_42)


	//   ....[0]....
.L_42:
        /*00f8*/ 	.word	0x00000080


	//   ....[1]....
        /*00fc*/ 	.word	0x00000550


	//   ....[2]....
        /*0100*/ 	.word	0x00000760


	//   ....[3]....
        /*0104*/ 	.word	0x00000900


	//   ....[4]....
        /*0108*/ 	.word	0x00000a00


	//   ....[5]....
        /*010c*/ 	.word	0x00000b70


	//   ....[6]....
        /*0110*/ 	.word	0x00000cb0


	//   ....[7]....
        /*0114*/ 	.word	0x00000f20


	//   ....[8]....
        /*0118*/ 	.word	0x000025e0


	//   ....[9]....
        /*011c*/ 	.word	0x00003680


	//   ....[10]....
        /*0120*/ 	.word	0x00003890


	//   ....[11]....
        /*0124*/ 	.word	0x000038c0


	//   ....[12]....
        /*0128*/ 	.word	0x000046a0


	//   ....[13]....
        /*012c*/ 	.word	0x000048d0


	//----- nvinfo : EIATTR_VRC_CTA_INIT_COUNT
	.align		4
.L_43:
        /*0130*/ 	.byte	0x02, 0x4a
        /*0132*/ 	.byte	0x80
	.zero		1


	//----- nvinfo : EIATTR_SYSCALL_OFFSETS
	.align		4
        /*0134*/ 	.byte	0x04, 0x46
        /*0136*/ 	.short	(.L_45 - .L_44)


	//   ....[0]....
.L_44:
        /*0138*/ 	.word	0x00006eb0


	//   ....[1]....
        /*013c*/ 	.word	0x00006fa0


	//   ....[2]....
        /*0140*/ 	.word	0x00007b70


	//   ....[3]....
        /*0144*/ 	.word	0x00007ce0


	//   ....[4]....
        /*0148*/ 	.word	0x000091a0


	//   ....[5]....
        /*014c*/ 	.word	0x00009310


	//   ....[6]....
        /*0150*/ 	.word	0x0000a830


	//   ....[7]....
        /*0154*/ 	.word	0x0000a9a0


	//   ....[8]....
        /*0158*/ 	.word	0x0000be50


	//   ....[9]....
        /*015c*/ 	.word	0x0000bfc0


	//   ....[10]....
        /*0160*/ 	.word	0x0000d4d0


	//   ....[11]....
        /*0164*/ 	.word	0x0000d640


	//   ....[12]....
        /*0168*/ 	.word	0x0000eb10


	//   ....[13]....
        /*016c*/ 	.word	0x0000ec80


	//   ....[14]....
        /*0170*/ 	.word	0x00010180


	//   ....[15]....
        /*0174*/ 	.word	0x000102f0


	//   ....[16]....
        /*0178*/ 	.word	0x00011750


	//   ....[17]....
        /*017c*/ 	.word	0x000118c0


	//----- nvinfo : EIATTR_MBARRIER_INSTR_OFFSETS
	.align		4
.L_45:
        /*0180*/ 	.byte	0x04, 0x39
        /*0182*/ 	.short	(.L_47 - .L_46)


	//   ....[0]....
.L_46:
        /*0184*/ 	.word	0x00000670
        /*0188*/ 	.word	0x000000ff
        /*018c*/ 	.word	0x00000000
        /*0190*/ 	.short	0x0100
        /*0192*/ 	.byte	0x04
	.zero		1


	//   ....[1]....
        /*0194*/ 	.word	0x00000680
        /*0198*/ 	.word	0x000000ff
        /*019c*/ 	.word	0x00000038
        /*01a0*/ 	.short	0x0100
        /*01a2*/ 	.byte	0x04
	.zero		1


	//   ....[2]....
        /*01a4*/ 	.word	0x00000690
        /*01a8*/ 	.word	0x000000ff
        /*01ac*/ 	.word	0x00000008
        /*01b0*/ 	.short	0x0100
        /*01b2*/ 	.byte	0x04
	.zero		1


	//   ....[3]....
        /*01b4*/ 	.word	0x000006a0
        /*01b8*/ 	.word	0x000000ff
        /*01bc*/ 	.word	0x00000040
        /*01c0*/ 	.short	0x0100
        /*01c2*/ 	.byte	0x04
	.zero		1


	//   ....[4]....
        /*01c4*/ 	.word	0x000006b0
        /*01c8*/ 	.word	0x000000ff
        /*01cc*/ 	.word	0x00000010
        /*01d0*/ 	.short	0x0100
        /*01d2*/ 	.byte	0x04
	.zero		1


	//   ....[5]....
        /*01d4*/ 	.word	0x000006c0
        /*01d8*/ 	.word	0x000000ff
        /*01dc*/ 	.word	0x00000048
        /*01e0*/ 	.short	0x0100
        /*01e2*/ 	.byte	0x04
	.zero		1


	//   ....[6]....
        /*01e4*/ 	.word	0x000006d0
        /*01e8*/ 	.word	0x000000ff
        /*01ec*/ 	.word	0x00000018
        /*01f0*/ 	.short	0x0100
        /*01f2*/ 	.byte	0x04
	.zero		1


	//   ....[7]....
        /*01f4*/ 	.word	0x000006e0
        /*01f8*/ 	.word	0x000000ff
        /*01fc*/ 	.word	0x00000050
        /*0200*/ 	.short	0x0100
        /*0202*/ 	.byte	0x04
	.zero		1


	//   ....[8]....
        /*0204*/ 	.word	0x000006f0
        /*0208*/ 	.word	0x000000ff
        /*020c*/ 	.word	0x00000020
        /*0210*/ 	.short	0x0100
        /*0212*/ 	.byte	0x04
	.zero		1


	//   ....[9]....
        /*0214*/ 	.word	0x00000700
        /*0218*/ 	.word	0x000000ff
        /*021c*/ 	.word	0x00000058
        /*0220*/ 	.short	0x0100
        /*0222*/ 	.byte	0x04
	.zero		1


	//   ....[10]....
        /*0224*/ 	.word	0x00000710
        /*0228*/ 	.word	0x000000ff
        /*022c*/ 	.word	0x00000028
        /*0230*/ 	.short	0x0100
        /*0232*/ 	.byte	0x04
	.zero		1


	//   ....[11]....
        /*0234*/ 	.word	0x00000720
        /*0238*/ 	.word	0x000000ff
        /*023c*/ 	.word	0x00000060
        /*0240*/ 	.short	0x0100
        /*0242*/ 	.byte	0x04
	.zero		1


	//   ....[12]....
        /*0244*/ 	.word	0x00000730
        /*0248*/ 	.word	0x000000ff
        /*024c*/ 	.word	0x00000030
        /*0250*/ 	.short	0x0100
        /*0252*/ 	.byte	0x04
	.zero		1


	//   ....[13]....
        /*0254*/ 	.word	0x00000740
        /*0258*/ 	.word	0x000000ff
        /*025c*/ 	.word	0x00000068
        /*0260*/ 	.short	0x0100
        /*0262*/ 	.byte	0x04
	.zero		1


	//   ....[14]....
        /*0264*/ 	.word	0x00000870
        /*0268*/ 	.word	0x000000ff
        /*026c*/ 	.word	0x00000070
        /*0270*/ 	.short	0x0100
        /*0272*/ 	.byte	0x04
	.zero		1


	//   ....[15]....
        /*0274*/ 	.word	0x00000880
        /*0278*/ 	.word	0x000000ff
        /*027c*/ 	.word	0x00000090
        /*0280*/ 	.short	0x0100
        /*0282*/ 	.byte	0x04
	.zero		1


	//   ....[16]....
        /*0284*/ 	.word	0x00000890
        /*0288*/ 	.word	0x000000ff
        /*028c*/ 	.word	0x00000078
        /*0290*/ 	.short	0x0100
        /*0292*/ 	.byte	0x04
	.zero		1


	//   ....[17]....
        /*0294*/ 	.word	0x000008a0
        /*0298*/ 	.word	0x000000ff
        /*029c*/ 	.word	0x00000098
        /*02a0*/ 	.short	0x0100
        /*02a2*/ 	.byte	0x04
	.zero		1


	//   ....[18]....
        /*02a4*/ 	.word	0x000008b0
        /*02a8*/ 	.word	0x000000ff
        /*02ac*/ 	.word	0x00000080
        /*02b0*/ 	.short	0x0100
        /*02b2*/ 	.byte	0x04
	.zero		1


	//   ....[19]....
        /*02b4*/ 	.word	0x000008c0
        /*02b8*/ 	.word	0x000000ff
        /*02bc*/ 	.word	0x000000a0
        /*02c0*/ 	.short	0x0100
        /*02c2*/ 	.byte	0x04
	.zero		1


	//   ....[20]....
        /*02c4*/ 	.word	0x000008d0
        /*02c8*/ 	.word	0x000000ff
        /*02cc*/ 	.word	0x00000088
        /*02d0*/ 	.short	0x0100
        /*02d2*/ 	.byte	0x04
	.zero		1


	//   ....[21]....
        /*02d4*/ 	.word	0x000008e0
        /*02d8*/ 	.word	0x000000ff
        /*02dc*/ 	.word	0x000000a8
        /*02e0*/ 	.short	0x0100
        /*02e2*/ 	.byte	0x04
	.zero		1


	//   ....[22]....
        /*02e4*/ 	.word	0x000009d0
        /*02e8*/ 	.word	0x000000ff
        /*02ec*/ 	.word	0x000000b0
        /*02f0*/ 	.short	0x0100
        /*02f2*/ 	.byte	0x06
	.zero		1


	//   ....[23]....
        /*02f4*/ 	.word	0x000009e0
        /*02f8*/ 	.word	0x000000ff
        /*02fc*/ 	.word	0x000000b8
        /*0300*/ 	.short	0x0100
        /*0302*/ 	.byte	0x06
	.zero		1


	//   ....[24]....
        /*0304*/ 	.word	0x00000b20
        /*0308*/ 	.word	0x000000ff
        /*030c*/ 	.word	0x000000c0
        /*0310*/ 	.short	0x0100
        /*0312*/ 	.byte	0x06
	.zero		1


	//   ....[25]....
        /*0314*/ 	.word	0x00000b30
        /*0318*/ 	.word	0x000000ff
        /*031c*/ 	.word	0x000000d0
        /*0320*/ 	.short	0x0100
        /*0322*/ 	.byte	0x06
	.zero		1


	//   ....[26]....
        /*0324*/ 	.word	0x00000b40
        /*0328*/ 	.word	0x000000ff
        /*032c*/ 	.word	0x000000c8
        /*0330*/ 	.short	0x0100
        /*0332*/ 	.byte	0x06
	.zero		1


	//   ....[27]....
        /*0334*/ 	.word	0x00000b50
        /*0338*/ 	.word	0x000000ff
        /*033c*/ 	.word	0x000000d8
        /*0340*/ 	.short	0x0100
        /*0342*/ 	.byte	0x06
	.zero		1


	//   ....[28]....
        /*0344*/ 	.word	0x00000c80
        /*0348*/ 	.word	0x000000ff
        /*034c*/ 	.word	0x000000e0
        /*0350*/ 	.short	0x0100
        /*0352*/ 	.byte	0x04
	.zero		1


	//   ....[29]....
        /*0354*/ 	.word	0x00000c90
        /*0358*/ 	.word	0x000000ff
        /*035c*/ 	.word	0x000000e8
        /*0360*/ 	.short	0x0100
        /*0362*/ 	.byte	0x04
	.zero		1


	//   ....[30]....
        /*0364*/ 	.word	0x00000d90
        /*0368*/ 	.word	0x000000ff
        /*036c*/ 	.word	0x000000f0
        /*0370*/ 	.short	0x0100
        /*0372*/ 	.byte	0x04
	.zero		1


	//   ....[31]....
        /*0374*/ 	.word	0x00000da0
        /*0378*/ 	.word	0x000000ff
        /*037c*/ 	.word	0x00000100
        /*0380*/ 	.short	0x0100
        /*0382*/ 	.byte	0x04
	.zero		1


	//   ....[32]....
        /*0384*/ 	.word	0x00000db0
        /*0388*/ 	.word	0x000000ff
        /*038c*/ 	.word	0x000000f8
        /*0390*/ 	.short	0x0100
        /*0392*/ 	.byte	0x04
	.zero		1


	//   ....[33]....
        /*0394*/ 	.word	0x00000dc0
        /*0398*/ 	.word	0x000000ff
        /*039c*/ 	.word	0x00000108
        /*03a0*/ 	.short	0x0100
        /*03a2*/ 	.byte	0x04
	.zero		1


	//   ....[34]....
        /*03a4*/ 	.word	0x00000ed0
        /*03a8*/ 	.word	0x000000ff
        /*03ac*/ 	.word	0x00000110
        /*03b0*/ 	.short	0x0100
        /*03b2*/ 	.byte	0x06
	.zero		1


	//   ....[35]....
        /*03b4*/ 	.word	0x00001b70
        /*03b8*/ 	.word	0x00000000
        /*03bc*/ 	.word	0x00000100
        /*03c0*/ 	.short	0x010a
        /*03c2*/ 	.byte	0xff
	.zero		1


	//   ....[36]....
        /*03c4*/ 	.word	0x00001b90
        /*03c8*/ 	.word	0x00000000
        /*03cc*/ 	.word	0x000000f0
        /*03d0*/ 	.short	0x0101
        /*03d2*/ 	.byte	0xff
	.zero		1


	//   ....[37]....
        /*03d4*/ 	.word	0x00001c50
        /*03d8*/ 	.word	0x000000ff
        /*03dc*/ 	.word	0x00000038
        /*03e0*/ 	.short	0x010a
        /*03e2*/ 	.byte	0x04
	.zero		1


	//   ....[38]....
        /*03e4*/ 	.word	0x00001d00
        /*03e8*/ 	.word	0x000000ff
        /*03ec*/ 	.word	0x00000038
        /*03f0*/ 	.short	0x010a
        /*03f2*/ 	.byte	0x21
	.zero		1


	//   ....[39]....
        /*03f4*/ 	.word	0x00001e40
        /*03f8*/ 	.word	0x000000ff
        /*03fc*/ 	.word	0x00000038
        /*0400*/ 	.short	0x010a
        /*0402*/ 	.byte	0x05
	.zero		1


	//   ....[40]....
        /*0404*/ 	.word	0x00002140
        /*0408*/ 	.word	0x000000ff
        /*040c*/ 	.word	0x000000b8
        /*0410*/ 	.short	0x0101
        /*0412*/ 	.byte	0x0e
	.zero		1


	//   ....[41]....
        /*0414*/ 	.word	0x00002160
        /*0418*/ 	.word	0x000000ff
        /*041c*/ 	.word	0x00000038
        /*0420*/ 	.short	0x010a
        /*0422*/ 	.byte	0x04
	.zero		1


	//   ....[42]....
        /*0424*/ 	.word	0x000021e0
        /*0428*/ 	.word	0x000000ff
        /*042c*/ 	.word	0x00000038
        /*0430*/ 	.short	0x010a
        /*0432*/ 	.byte	0x21
	.zero		1


	//   ....[43]....
        /*0434*/ 	.word	0x00002320
        /*0438*/ 	.word	0x000000ff
        /*043c*/ 	.word	0x00000038
        /*0440*/ 	.short	0x010a
        /*0442*/ 	.byte	0x04
	.zero		1


	//   ....[44]....
        /*0444*/ 	.word	0x00002610
        /*0448*/ 	.word	0x00000003
        /*044c*/ 	.word	0x000000c0
        /*0450*/ 	.short	0x010a
        /*0452*/ 	.byte	0xff
	.zero		1


	//   ....[45]....
        /*0454*/ 	.word	0x00002760
        /*0458*/ 	.word	0x00000000
        /*045c*/ 	.word	0x00000000
        /*0460*/ 	.short	0x0101
        /*0462*/ 	.byte	0xff
	.zero		1


	//   ....[46]....
        /*0464*/ 	.word	0x00002d20
        /*0468*/ 	.word	0x000000ff
        /*046c*/ 	.word	0x00000000
        /*0470*/ 	.short	0x010a
        /*0472*/ 	.byte	0x04
	.zero		1


	//   ....[47]....
        /*0474*/ 	.word	0x00002db0
        /*0478*/ 	.word	0x000000ff
        /*047c*/ 	.word	0x00000000
        /*0480*/ 	.short	0x010a
        /*0482*/ 	.byte	0x05
	.zero		1


	//   ....[48]....
        /*0484*/ 	.word	0x00002e40
        /*0488*/ 	.word	0x000000ff
        /*048c*/ 	.word	0x00000000
        /*0490*/ 	.short	0x010a
        /*0492*/ 	.byte	0x05
	.zero		1


	//   ....[49]....
        /*0494*/ 	.word	0x00002ed0
        /*0498*/ 	.word	0x000000ff
        /*049c*/ 	.word	0x00000000
        /*04a0*/ 	.short	0x010a
        /*04a2*/ 	.byte	0x05
	.zero		1


	//   ....[50]....
        /*04a4*/ 	.word	0x00002f60
        /*04a8*/ 	.word	0x000000ff
        /*04ac*/ 	.word	0x00000000
        /*04b0*/ 	.short	0x010a
        /*04b2*/ 	.byte	0x05
	.zero		1


	//   ....[51]....
        /*04b4*/ 	.word	0x00002ff0
        /*04b8*/ 	.word	0x000000ff
        /*04bc*/ 	.word	0x00000000
        /*04c0*/ 	.short	0x010a
        /*04c2*/ 	.byte	0x05
	.zero		1


	//   ....[52]....
        /*04c4*/ 	.word	0x00003090
        /*04c8*/ 	.word	0x00000000
        /*04cc*/ 	.word	0x00000000
        /*04d0*/ 	.short	0x010a
        /*04d2*/ 	.byte	0xff
	.zero		1


	//   ....[53]....
        /*04d4*/ 	.word	0x000031d0
        /*04d8*/ 	.word	0x00000002
        /*04dc*/ 	.word	0x000000f0
        /*04e0*/ 	.short	0x010a
        /*04e2*/ 	.byte	0xff
	.zero		1


	//   ....[54]....
        /*04e4*/ 	.word	0x00003230
        /*04e8*/ 	.word	0x00000004
        /*04ec*/ 	.word	0x00000000
        /*04f0*/ 	.short	0x0101
        /*04f2*/ 	.byte	0xff
	.zero		1


	//   ....[55]....
        /*04f4*/ 	.word	0x00003250
        /*04f8*/ 	.word	0x000000ff
        /*04fc*/ 	.word	0x000000d0
        /*0500*/ 	.short	0x010a
        /*0502*/ 	.byte	0x04
	.zero		1


	//   ....[56]....
        /*0504*/ 	.word	0x00003370
        /*0508*/ 	.word	0x00000002
        /*050c*/ 	.word	0x000000c0
        /*0510*/ 	.short	0x010a
        /*0512*/ 	.byte	0xff
	.zero		1


	//   ....[57]....
        /*0514*/ 	.word	0x00003480
        /*0518*/ 	.word	0x00000002
        /*051c*/ 	.word	0x00000000
        /*0520*/ 	.short	0x0101
        /*0522*/ 	.byte	0xff
	.zero		1


	//   ....[58]....
        /*0524*/ 	.word	0x00003510
        /*0528*/ 	.word	0x000000ff
        /*052c*/ 	.word	0x000000d0
        /*0530*/ 	.short	0x0106
        /*0532*/ 	.byte	0x04
	.zero		1


	//   ....[59]....
        /*0534*/ 	.word	0x00003530
        /*0538*/ 	.word	0x000000ff
        /*053c*/ 	.word	0x000000d0
        /*0540*/ 	.short	0x010a
        /*0542*/ 	.byte	0x04
	.zero		1


	//   ....[60]....
        /*0544*/ 	.word	0x000035c0
        /*0548*/ 	.word	0x000000ff
        /*054c*/ 	.word	0x000000d0
        /*0550*/ 	.short	0x0106
        /*0552*/ 	.byte	0x07
	.zero		1


	//   ....[61]....
        /*0554*/ 	.word	0x00003600
        /*0558*/ 	.word	0x00000000
        /*055c*/ 	.word	0x000000d0
        /*0560*/ 	.short	0x010a
        /*0562*/ 	.byte	0xff
	.zero		1


	//   ....[62]....
        /*0564*/ 	.word	0x00003ca0
        /*0568*/ 	.word	0x00000000
        /*056c*/ 	.word	0x000000c0
        /*0570*/ 	.short	0x010a
        /*0572*/ 	.byte	0xff
	.zero		1


	//   ....[63]....
        /*0574*/ 	.word	0x00003db0
        /*0578*/ 	.word	0x00000000
        /*057c*/ 	.word	0x00000000
        /*0580*/ 	.short	0x0101
        /*0582*/ 	.byte	0xff
	.zero		1


	//   ....[64]....
        /*0584*/ 	.word	0x00003e00
        /*0588*/ 	.word	0x000000ff
        /*058c*/ 	.word	0x00000000
        /*0590*/ 	.short	0x010a
        /*0592*/ 	.byte	0x07
	.zero		1


	//   ....[65]....
        /*0594*/ 	.word	0x00003e20
        /*0598*/ 	.word	0x000000ff
        /*059c*/ 	.word	0x00000000
        /*05a0*/ 	.short	0x010a
        /*05a2*/ 	.byte	0x07
	.zero		1


	//   ....[66]....
        /*05a4*/ 	.word	0x00003f50
        /*05a8*/ 	.word	0x000000ff
        /*05ac*/ 	.word	0x00000000
        /*05b0*/ 	.short	0x010a
        /*05b2*/ 	.byte	0x09
	.zero		1


	//   ....[67]....
        /*05b4*/ 	.word	0x00004020
        /*05b8*/ 	.word	0x000000ff
        /*05bc*/ 	.word	0x000000e8
        /*05c0*/ 	.short	0x010a
        /*05c2*/ 	.byte	0x1f
	.zero		1


	//   ....[68]....
        /*05c4*/ 	.word	0x00004210
        /*05c8*/ 	.word	0x000000ff
        /*05cc*/ 	.word	0x00000000
        /*05d0*/ 	.short	0x010a
        /*05d2*/ 	.byte	0x07
	.zero		1


	//   ....[69]....
        /*05d4*/ 	.word	0x00004350
        /*05d8*/ 	.word	0x000000ff
        /*05dc*/ 	.word	0x00000000
        /*05e0*/ 	.short	0x010a
        /*05e2*/ 	.byte	0x04
	.zero		1


	//   ....[70]....
        /*05e4*/ 	.word	0x00004680
        /*05e8*/ 	.word	0x000000ff
        /*05ec*/ 	.word	0x00000110
        /*05f0*/ 	.short	0x010a
        /*05f2*/ 	.byte	0x1f
	.zero		1


	//   ....[71]....
        /*05f4*/ 	.word	0x00004b90
        /*05f8*/ 	.word	0x0000000c
        /*05fc*/ 	.word	0x000000c0
        /*0600*/ 	.short	0x010a
        /*0602*/ 	.byte	0xff
	.zero		1


	//   ....[72]....
        /*0604*/ 	.word	0x00004d00
        /*0608*/ 	.word	0x00000000
        /*060c*/ 	.word	0x00000000
        /*0610*/ 	.short	0x0101
        /*0612*/ 	.byte	0xff
	.zero		1


	//   ....[73]....
        /*0614*/ 	.word	0x00005190
        /*0618*/ 	.word	0x000000ff
        /*061c*/ 	.word	0x000000b8
        /*0620*/ 	.short	0x010a
        /*0622*/ 	.byte	0x15
	.zero		1


	//   ....[74]....
        /*0624*/ 	.word	0x00005310
        /*0628*/ 	.word	0x000000ff
        /*062c*/ 	.word	0x00000090
        /*0630*/ 	.short	0x010a
        /*0632*/ 	.byte	0x15
	.zero		1


	//   ....[75]....
        /*0634*/ 	.word	0x00005520
        /*0638*/ 	.word	0x000000ff
        /*063c*/ 	.word	0x00000070
        /*0640*/ 	.short	0x010b
        /*0642*/ 	.byte	0x15
	.zero		1


	//   ....[76]....
        /*0644*/ 	.word	0x00005530
        /*0648*/ 	.word	0x000000ff
        /*064c*/ 	.word	0x00000000
        /*0650*/ 	.short	0x0101
        /*0652*/ 	.byte	0x2e
	.zero		1


	//   ....[77]....
        /*0654*/ 	.word	0x00005550
        /*0658*/ 	.word	0x000000ff
        /*065c*/ 	.word	0x00000098
        /*0660*/ 	.short	0x010a
        /*0662*/ 	.byte	0x15
	.zero		1


	//   ....[78]....
        /*0664*/ 	.word	0x00005700
        /*0668*/ 	.word	0x000000ff
        /*066c*/ 	.word	0x00000078
        /*0670*/ 	.short	0x010b
        /*0672*/ 	.byte	0x15
	.zero		1


	//   ....[79]....
        /*0674*/ 	.word	0x00005710
        /*0678*/ 	.word	0x000000ff
        /*067c*/ 	.word	0x00000000
        /*0680*/ 	.short	0x0101
        /*0682*/ 	.byte	0x27
	.zero		1


	//   ....[80]....
        /*0684*/ 	.word	0x00005730
        /*0688*/ 	.word	0x000000ff
        /*068c*/ 	.word	0x000000a0
        /*0690*/ 	.short	0x010a
        /*0692*/ 	.byte	0x15
	.zero		1


	//   ....[81]....
        /*0694*/ 	.word	0x000058f0
        /*0698*/ 	.word	0x000000ff
        /*069c*/ 	.word	0x00000080
        /*06a0*/ 	.short	0x010b
        /*06a2*/ 	.byte	0x15
	.zero		1


	//   ....[82]....
        /*06a4*/ 	.word	0x00005900
        /*06a8*/ 	.word	0x000000ff
        /*06ac*/ 	.word	0x00000000
        /*06b0*/ 	.short	0x0101
        /*06b2*/ 	.byte	0x26
	.zero		1


	//   ....[83]....
        /*06b4*/ 	.word	0x00005920
        /*06b8*/ 	.word	0x000000ff
        /*06bc*/ 	.word	0x000000a8
        /*06c0*/ 	.short	0x010a
        /*06c2*/ 	.byte	0x15
	.zero		1


	//   ....[84]....
        /*06c4*/ 	.word	0x00005ad0
        /*06c8*/ 	.word	0x000000ff
        /*06cc*/ 	.word	0x00000088
        /*06d0*/ 	.short	0x010b
        /*06d2*/ 	.byte	0x15
	.zero		1


	//   ....[85]....
        /*06d4*/ 	.word	0x00005ae0
        /*06d8*/ 	.word	0x000000ff
        /*06dc*/ 	.word	0x00000000
        /*06e0*/ 	.short	0x0101
        /*06e2*/ 	.byte	0x25
	.zero		1


	//   ....[86]....
        /*06e4*/ 	.word	0x00005af0
        /*06e8*/ 	.word	0x000000ff
        /*06ec*/ 	.word	0x00000090
        /*06f0*/ 	.short	0x010a
        /*06f2*/ 	.byte	0x15
	.zero		1


	//   ....[87]....
        /*06f4*/ 	.word	0x00005cc0
        /*06f8*/ 	.word	0x000000ff
        /*06fc*/ 	.word	0x00000070
        /*0700*/ 	.short	0x010b
        /*0702*/ 	.byte	0x15
	.zero		1


	//   ....[88]....
        /*0704*/ 	.word	0x00005cd0
        /*0708*/ 	.word	0x000000ff
        /*070c*/ 	.word	0x00000000
        /*0710*/ 	.short	0x0101
        /*0712*/ 	.byte	0x2e
	.zero		1


	//   ....[89]....
        /*0714*/ 	.word	0x00005ce0
        /*0718*/ 	.word	0x000000ff
        /*071c*/ 	.word	0x00000098
        /*0720*/ 	.short	0x010a
        /*0722*/ 	.byte	0x15
	.zero		1


	//   ....[90]....
        /*0724*/ 	.word	0x00005e90
        /*0728*/ 	.word	0x000000ff
        /*072c*/ 	.word	0x00000078
        /*0730*/ 	.short	0x010b
        /*0732*/ 	.byte	0x15
	.zero		1


	//   ....[91]....
        /*0734*/ 	.word	0x00005ec0
        /*0738*/ 	.word	0x000000ff
        /*073c*/ 	.word	0x00000000
        /*0740*/ 	.short	0x0101
        /*0742*/ 	.byte	0x27
	.zero		1


	//   ....[92]....
        /*0744*/ 	.word	0x00005ed0
        /*0748*/ 	.word	0x000000ff
        /*074c*/ 	.word	0x000000a0
        /*0750*/ 	.short	0x010a
        /*0752*/ 	.byte	0x15
	.zero		1


	//   ....[93]....
        /*0754*/ 	.word	0x00006080
        /*0758*/ 	.word	0x000000ff
        /*075c*/ 	.word	0x00000080
        /*0760*/ 	.short	0x010b
        /*0762*/ 	.byte	0x15
	.zero		1


	//   ....[94]....
        /*0764*/ 	.word	0x00006090
        /*0768*/ 	.word	0x000000ff
        /*076c*/ 	.word	0x00000000
        /*0770*/ 	.short	0x0101
        /*0772*/ 	.byte	0x26
	.zero		1


	//   ....[95]....
        /*0774*/ 	.word	0x000060a0
        /*0778*/ 	.word	0x000000ff
        /*077c*/ 	.word	0x000000a8
        /*0780*/ 	.short	0x010a
        /*0782*/ 	.byte	0x15
	.zero		1


	//   ....[96]....
        /*0784*/ 	.word	0x000062e0
        /*0788*/ 	.word	0x000000ff
        /*078c*/ 	.word	0x00000088
        /*0790*/ 	.short	0x010b
        /*0792*/ 	.byte	0x15
	.zero		1


	//   ....[97]....
        /*0794*/ 	.word	0x000062f0
        /*0798*/ 	.word	0x000000ff
        /*079c*/ 	.word	0x00000000
        /*07a0*/ 	.short	0x0101
        /*07a2*/ 	.byte	0x25
	.zero		1


	//   ....[98]....
        /*07a4*/ 	.word	0x00006320
        /*07a8*/ 	.word	0x000000ff
        /*07ac*/ 	.word	0x00000090
        /*07b0*/ 	.short	0x010a
        /*07b2*/ 	.byte	0x15
	.zero		1


	//   ....[99]....
        /*07b4*/ 	.word	0x00006340
        /*07b8*/ 	.word	0x000000ff
        /*07bc*/ 	.word	0x00000098
        /*07c0*/ 	.short	0x010a
        /*07c2*/ 	.byte	0x15
	.zero		1


	//   ....[100]....
        /*07c4*/ 	.word	0x00006360
        /*07c8*/ 	.word	0x000000ff
        /*07cc*/ 	.word	0x000000a0
        /*07d0*/ 	.short	0x010a
        /*07d2*/ 	.byte	0x15
	.zero		1


	//   ....[101]....
        /*07d4*/ 	.word	0x000063b0
        /*07d8*/ 	.word	0x00000002
        /*07dc*/ 	.word	0x000000a8
        /*07e0*/ 	.short	0x010a
        /*07e2*/ 	.byte	0xff
	.zero		1


	//   ....[102]....
        /*07e4*/ 	.word	0x00006720
        /*07e8*/ 	.word	0x00000000
        /*07ec*/ 	.word	0x000000c0
        /*07f0*/ 	.short	0x010a
        /*07f2*/ 	.byte	0xff
	.zero		1


	//   ....[103]....
        /*07f4*/ 	.word	0x000067f0
        /*07f8*/ 	.word	0x00000000
        /*07fc*/ 	.word	0x00000000
        /*0800*/ 	.short	0x0101
        /*0802*/ 	.byte	0xff
	.zero		1


	//   ....[104]....
        /*0804*/ 	.word	0x000074a0
        /*0808*/ 	.word	0x000000ff
        /*080c*/ 	.word	0x00000070
        /*0810*/ 	.short	0x010a
        /*0812*/ 	.byte	0x2c
	.zero		1


	//   ....[105]....
        /*0814*/ 	.word	0x00007580
        /*0818*/ 	.word	0x000000ff
        /*081c*/ 	.word	0x000000e0
        /*0820*/ 	.short	0x010a
        /*0822*/ 	.byte	0x2c
	.zero		1


	//   ....[106]....
        /*0824*/ 	.word	0x00007700
        /*0828*/ 	.word	0x000000ff
        /*082c*/ 	.word	0x00000070
        /*0830*/ 	.short	0x010a
        /*0832*/ 	.byte	0x2c
	.zero		1


	//   ....[107]....
        /*0834*/ 	.word	0x00007820
        /*0838*/ 	.word	0x000000ff
        /*083c*/ 	.word	0x000000e0
        /*0840*/ 	.short	0x010a
        /*0842*/ 	.byte	0x2c
	.zero		1


	//   ....[108]....
        /*0844*/ 	.word	0x00008e60
        /*0848*/ 	.word	0x00000000
        /*084c*/ 	.word	0x00000000
        /*0850*/ 	.short	0x0101
        /*0852*/ 	.byte	0xff
	.zero		1


	//   ....[109]....
        /*0854*/ 	.word	0x00008e70
        /*0858*/ 	.word	0x00000003
        /*085c*/ 	.word	0x00000070
        /*0860*/ 	.short	0x010a
        /*0862*/ 	.byte	0xff
	.zero		1


	//   ....[110]....
        /*0864*/ 	.word	0x00008f40
        /*0868*/ 	.word	0x00000003
        /*086c*/ 	.word	0x00000070
        /*0870*/ 	.short	0x010a
        /*0872*/ 	.byte	0xff
	.zero		1


	//   ....[111]....
        /*0874*/ 	.word	0x00009670
        /*0878*/ 	.word	0x000000ff
        /*087c*/ 	.word	0x00000000
        /*0880*/ 	.short	0x0101
        /*0882*/ 	.byte	0x04
	.zero		1


	//   ....[112]....
        /*0884*/ 	.word	0x0000a4a0
        /*0888*/ 	.word	0x0000000d
        /*088c*/ 	.word	0x00000000
        /*0890*/ 	.short	0x0101
        /*0892*/ 	.byte	0xff
	.zero		1


	//   ....[113]....
        /*0894*/ 	.word	0x0000a500
        /*0898*/ 	.word	0x0000000b
        /*089c*/ 	.word	0x00000070
        /*08a0*/ 	.short	0x010a
        /*08a2*/ 	.byte	0xff
	.zero		1


	//   ....[114]....
        /*08a4*/ 	.word	0x0000a600
        /*08a8*/ 	.word	0x0000000b
        /*08ac*/ 	.word	0x00000070
        /*08b0*/ 	.short	0x010a
        /*08b2*/ 	.byte	0xff
	.zero		1


	//   ....[115]....
        /*08b4*/ 	.word	0x0000bad0
        /*08b8*/ 	.word	0x00000003
        /*08bc*/ 	.word	0x00000000
        /*08c0*/ 	.short	0x0101
        /*08c2*/ 	.byte	0xff
	.zero		1


	//   ....[116]....
        /*08c4*/ 	.word	0x0000baf0
        /*08c8*/ 	.word	0x00000000
        /*08cc*/ 	.word	0x00000070
        /*08d0*/ 	.short	0x010a
        /*08d2*/ 	.byte	0xff
	.zero		1


	//   ....[117]....
        /*08d4*/ 	.word	0x0000bbb0
        /*08d8*/ 	.word	0x00000000
        /*08dc*/ 	.word	0x00000070
        /*08e0*/ 	.short	0x010a
        /*08e2*/ 	.byte	0xff
	.zero		1


	//   ....[118]....
        /*08e4*/ 	.word	0x0000d0f0
        /*08e8*/ 	.word	0x00000003
        /*08ec*/ 	.word	0x00000000
        /*08f0*/ 	.short	0x0101
        /*08f2*/ 	.byte	0xff
	.zero		1


	//   ....[119]....
        /*08f4*/ 	.word	0x0000d150
        /*08f8*/ 	.word	0x00000008
        /*08fc*/ 	.word	0x00000070
        /*0900*/ 	.short	0x010a
        /*0902*/ 	.byte	0xff
	.zero		1


	//   ....[120]....
        /*0904*/ 	.word	0x0000d250
        /*0908*/ 	.word	0x00000008
        /*090c*/ 	.word	0x00000070
        /*0910*/ 	.short	0x010a
        /*0912*/ 	.byte	0xff
	.zero		1


	//   ....[121]....
        /*0914*/ 	.word	0x0000e780
        /*0918*/ 	.word	0x00000003
        /*091c*/ 	.word	0x00000000
        /*0920*/ 	.short	0x0101
        /*0922*/ 	.byte	0xff
	.zero		1


	//   ....[122]....
        /*0924*/ 	.word	0x0000e7a0
        /*0928*/ 	.word	0x00000008
        /*092c*/ 	.word	0x00000070
        /*0930*/ 	.short	0x010a
        /*0932*/ 	.byte	0xff
	.zero		1


	//   ....[123]....
        /*0934*/ 	.word	0x0000e860
        /*0938*/ 	.word	0x00000008
        /*093c*/ 	.word	0x00000070
        /*0940*/ 	.short	0x010a
        /*0942*/ 	.byte	0xff
	.zero		1


	//   ....[124]....
        /*0944*/ 	.word	0x0000fe20
        /*0948*/ 	.word	0x00000003
        /*094c*/ 	.word	0x00000000
        /*0950*/ 	.short	0x0101
        /*0952*/ 	.byte	0xff
	.zero		1


	//   ....[125]....
        /*0954*/ 	.word	0x0000fe40
        /*0958*/ 	.word	0x00000000
        /*095c*/ 	.word	0x00000070
        /*0960*/ 	.short	0x010a
        /*0962*/ 	.byte	0xff
	.zero		1


	//   ....[126]....
        /*0964*/ 	.word	0x0000ff00
        /*0968*/ 	.word	0x00000000
        /*096c*/ 	.word	0x00000070
        /*0970*/ 	.short	0x010a
        /*0972*/ 	.byte	0xff
	.zero		1


	//   ....[127]....
        /*0974*/ 	.word	0x00011410
        /*0978*/ 	.word	0x00000003
        /*097c*/ 	.word	0x00000000
        /*0980*/ 	.short	0x0101
        /*0982*/ 	.byte	0xff
	.zero		1


	//   ....[128]....
        /*0984*/ 	.word	0x00011430
        /*0988*/ 	.word	0x00000000
        /*098c*/ 	.word	0x00000070
        /*0990*/ 	.short	0x010a
        /*0992*/ 	.byte	0xff
	.zero		1


	//   ....[129]....
        /*0994*/ 	.word	0x000114e0
        /*0998*/ 	.word	0x00000000
        /*099c*/ 	.word	0x00000070
        /*09a0*/ 	.short	0x010a
        /*09a2*/ 	.byte	0xff
	.zero		1


	//   ....[130]....
        /*09a4*/ 	.word	0x00012a00
        /*09a8*/ 	.word	0x00000003
        /*09ac*/ 	.word	0x00000000
        /*09b0*/ 	.short	0x0101
        /*09b2*/ 	.byte	0xff
	.zero		1


	//   ....[131]....
        /*09b4*/ 	.word	0x00012b00
        /*09b8*/ 	.word	0x000000ff
        /*09bc*/ 	.word	0x00000110
        /*09c0*/ 	.short	0x0101
        /*09c2*/ 	.byte	0x2c
	.zero		1


	//   ....[132]....
        /*09c4*/ 	.word	0x00012ca0
        /*09c8*/ 	.word	0x000000ff
        /*09cc*/ 	.word	0x00000000
        /*09d0*/ 	.short	0x0101
        /*09d2*/ 	.byte	0x04
	.zero		1


	//   ....[133]....
        /*09d4*/ 	.word	0x00012cc0
        /*09d8*/ 	.word	0x00000000
        /*09dc*/ 	.word	0x00000100
        /*09e0*/ 	.short	0x010a
        /*09e2*/ 	.byte	0xff
	.zero		1


	//   ....[134]....
        /*09e4*/ 	.word	0x00012d20
        /*09e8*/ 	.word	0x00000000
        /*09ec*/ 	.word	0x00000038
        /*09f0*/ 	.short	0x010a
        /*09f2*/ 	.byte	0xff
	.zero		1


	//   ....[135]....
        /*09f4*/ 	.word	0x00012d80
        /*09f8*/ 	.word	0x00000000
        /*09fc*/ 	.word	0x00000038
        /*0a00*/ 	.short	0x010a
        /*0a02*/ 	.byte	0xff
	.zero		1


	//   ....[136]....
        /*0a04*/ 	.word	0x00012dd0
        /*0a08*/ 	.word	0x00000003
        /*0a0c*/ 	.word	0x000000c0
        /*0a10*/ 	.short	0x010a
        /*0a12*/ 	.byte	0xff
	.zero		1


	//   ....[137]....
        /*0a14*/ 	.word	0x00012e30
        /*0a18*/ 	.word	0x00000000
        /*0a1c*/ 	.word	0x00000000
        /*0a20*/ 	.short	0x010a
        /*0a22*/ 	.byte	0xff
	.zero		1


	//   ....[138]....
        /*0a24*/ 	.word	0x00012e90
        /*0a28*/ 	.word	0x00000000
        /*0a2c*/ 	.word	0x00000000
        /*0a30*/ 	.short	0x010a
        /*0a32*/ 	.byte	0xff
	.zero		1


	//   ....[139]....
        /*0a34*/ 	.word	0x00012ef0
        /*0a38*/ 	.word	0x00000000
        /*0a3c*/ 	.word	0x00000000
        /*0a40*/ 	.short	0x010a
        /*0a42*/ 	.byte	0xff
	.zero		1


	//   ....[140]....
        /*0a44*/ 	.word	0x00012f50
        /*0a48*/ 	.word	0x00000000
        /*0a4c*/ 	.word	0x00000000
        /*0a50*/ 	.short	0x010a
        /*0a52*/ 	.byte	0xff
	.zero		1


	//   ....[141]....
        /*0a54*/ 	.word	0x00012fb0
        /*0a58*/ 	.word	0x00000000
        /*0a5c*/ 	.word	0x00000000
        /*0a60*/ 	.short	0x010a
        /*0a62*/ 	.byte	0xff
	.zero		1


	//   ....[142]....
        /*0a64*/ 	.word	0x00013010
        /*0a68*/ 	.word	0x00000000
        /*0a6c*/ 	.word	0x00000000
        /*0a70*/ 	.short	0x010a
        /*0a72*/ 	.byte	0xff
	.zero		1


	//   ....[143]....
        /*0a74*/ 	.word	0x00013060
        /*0a78*/ 	.word	0x00000002
        /*0a7c*/ 	.word	0x000000f0
        /*0a80*/ 	.short	0x010a
        /*0a82*/ 	.byte	0xff
	.zero		1


	//   ....[144]....
        /*0a84*/ 	.word	0x000130c0
        /*0a88*/ 	.word	0x00000002
        /*0a8c*/ 	.word	0x000000d0
        /*0a90*/ 	.short	0x010a
        /*0a92*/ 	.byte	0xff
	.zero		1


	//   ....[145]....
        /*0a94*/ 	.word	0x00013110
        /*0a98*/ 	.word	0x00000002
        /*0a9c*/ 	.word	0x000000c0
        /*0aa0*/ 	.short	0x010a
        /*0aa2*/ 	.byte	0xff
	.zero		1


	//   ....[146]....
        /*0aa4*/ 	.word	0x00013170
        /*0aa8*/ 	.word	0x00000000
        /*0aac*/ 	.word	0x000000d0
        /*0ab0*/ 	.short	0x010a
        /*0ab2*/ 	.byte	0xff
	.zero		1


	//   ....[147]....
        /*0ab4*/ 	.word	0x000131c0
        /*0ab8*/ 	.word	0x00000000
        /*0abc*/ 	.word	0x000000c0
        /*0ac0*/ 	.short	0x010a
        /*0ac2*/ 	.byte	0xff
	.zero		1


	//   ....[148]....
        /*0ac4*/ 	.word	0x00013220
        /*0ac8*/ 	.word	0x00000000
        /*0acc*/ 	.word	0x00000000
        /*0ad0*/ 	.short	0x010a
        /*0ad2*/ 	.byte	0xff
	.zero		1


	//   ....[149]....
        /*0ad4*/ 	.word	0x00013280
        /*0ad8*/ 	.word	0x00000000
        /*0adc*/ 	.word	0x000000e8
        /*0ae0*/ 	.short	0x010a
        /*0ae2*/ 	.byte	0xff
	.zero		1


	//   ....[150]....
        /*0ae4*/ 	.word	0x000132e0
        /*0ae8*/ 	.word	0x00000000
        /*0aec*/ 	.word	0x00000000
        /*0af0*/ 	.short	0x010a
        /*0af2*/ 	.byte	0xff
	.zero		1


	//   ....[151]....
        /*0af4*/ 	.word	0x00013340
        /*0af8*/ 	.word	0x00000000
        /*0afc*/ 	.word	0x00000110
        /*0b00*/ 	.short	0x010a
        /*0b02*/ 	.byte	0xff
	.zero		1


	//   ....[152]....
        /*0b04*/ 	.word	0x00013390
        /*0b08*/ 	.word	0x0000000c
        /*0b0c*/ 	.word	0x000000c0
        /*0b10*/ 	.short	0x010a
        /*0b12*/ 	.byte	0xff
	.zero		1


	//   ....[153]....
        /*0b14*/ 	.word	0x000133f0
        /*0b18*/ 	.word	0x00000000
        /*0b1c*/ 	.word	0x000000b8
        /*0b20*/ 	.short	0x010a
        /*0b22*/ 	.byte	0xff
	.zero		1


	//   ....[154]....
        /*0b24*/ 	.word	0x00013450
        /*0b28*/ 	.word	0x00000009
        /*0b2c*/ 	.word	0x00000090
        /*0b30*/ 	.short	0x010a
        /*0b32*/ 	.byte	0xff
	.zero		1


	//   ....[155]....
        /*0b34*/ 	.word	0x000134b0
        /*0b38*/ 	.word	0x00000009
        /*0b3c*/ 	.word	0x00000098
        /*0b40*/ 	.short	0x010a
        /*0b42*/ 	.byte	0xff
	.zero		1


	//   ....[156]....
        /*0b44*/ 	.word	0x00013510
        /*0b48*/ 	.word	0x00000009
        /*0b4c*/ 	.word	0x000000a0
        /*0b50*/ 	.short	0x010a
        /*0b52*/ 	.byte	0xff
	.zero		1


	//   ....[157]....
        /*0b54*/ 	.word	0x00013570
        /*0b58*/ 	.word	0x00000009
        /*0b5c*/ 	.word	0x000000a8
        /*0b60*/ 	.short	0x010a
        /*0b62*/ 	.byte	0xff
	.zero		1


	//   ....[158]....
        /*0b64*/ 	.word	0x000135d0
        /*0b68*/ 	.word	0x00000000
        /*0b6c*/ 	.word	0x00000090
        /*0b70*/ 	.short	0x010a
        /*0b72*/ 	.byte	0xff
	.zero		1


	//   ....[159]....
        /*0b74*/ 	.word	0x00013630
        /*0b78*/ 	.word	0x00000000
        /*0b7c*/ 	.word	0x00000098
        /*0b80*/ 	.short	0x010a
        /*0b82*/ 	.byte	0xff
	.zero		1


	//   ....[160]....
        /*0b84*/ 	.word	0x00013690
        /*0b88*/ 	.word	0x00000000
        /*0b8c*/ 	.word	0x000000a0
        /*0b90*/ 	.short	0x010a
        /*0b92*/ 	.byte	0xff
	.zero		1


	//   ....[161]....
        /*0b94*/ 	.word	0x000136f0
        /*0b98*/ 	.word	0x00000000
        /*0b9c*/ 	.word	0x000000a8
        /*0ba0*/ 	.short	0x010a
        /*0ba2*/ 	.byte	0xff
	.zero		1


	//   ....[162]....
        /*0ba4*/ 	.word	0x00013750
        /*0ba8*/ 	.word	0x00000003
        /*0bac*/ 	.word	0x00000090
        /*0bb0*/ 	.short	0x010a
        /*0bb2*/ 	.byte	0xff
	.zero		1


	//   ....[163]....
        /*0bb4*/ 	.word	0x000137b0
        /*0bb8*/ 	.word	0x00000003
        /*0bbc*/ 	.word	0x00000098
        /*0bc0*/ 	.short	0x010a
        /*0bc2*/ 	.byte	0xff
	.zero		1


	//   ....[164]....
        /*0bc4*/ 	.word	0x00013810
        /*0bc8*/ 	.word	0x00000003
        /*0bcc*/ 	.word	0x000000a0
        /*0bd0*/ 	.short	0x010a
        /*0bd2*/ 	.byte	0xff
	.zero		1


	//   ....[165]....
        /*0bd4*/ 	.word	0x00013860
        /*0bd8*/ 	.word	0x00000000
        /*0bdc*/ 	.word	0x000000c0
        /*0be0*/ 	.short	0x010a
        /*0be2*/ 	.byte	0xff
	.zero		1


	//   ....[166]....
        /*0be4*/ 	.word	0x000138c0
        /*0be8*/ 	.word	0x00000003
        /*0bec*/ 	.word	0x00000070
        /*0bf0*/ 	.short	0x010a
        /*0bf2*/ 	.byte	0xff
	.zero		1


	//   ....[167]....
        /*0bf4*/ 	.word	0x00013920
        /*0bf8*/ 	.word	0x00000003
        /*0bfc*/ 	.word	0x000000e0
        /*0c00*/ 	.short	0x010a
        /*0c02*/ 	.byte	0xff
	.zero		1


	//   ....[168]....
        /*0c04*/ 	.word	0x00013970
        /*0c08*/ 	.word	0x00000003
        /*0c0c*/ 	.word	0x00000070
        /*0c10*/ 	.short	0x010a
        /*0c12*/ 	.byte	0xff
	.zero		1


	//   ....[169]....
        /*0c14*/ 	.word	0x000139c0
        /*0c18*/ 	.word	0x0000000b
        /*0c1c*/ 	.word	0x00000070
        /*0c20*/ 	.short	0x010a
        /*0c22*/ 	.byte	0xff
	.zero		1


	//   ....[170]....
        /*0c24*/ 	.word	0x00013a10
        /*0c28*/ 	.word	0x00000000
        /*0c2c*/ 	.word	0x00000070
        /*0c30*/ 	.short	0x010a
        /*0c32*/ 	.byte	0xff
	.zero		1


	//   ....[171]....
        /*0c34*/ 	.word	0x00013a60
        /*0c38*/ 	.word	0x00000008
        /*0c3c*/ 	.word	0x00000070
        /*0c40*/ 	.short	0x010a
        /*0c42*/ 	.byte	0xff
	.zero		1


	//   ....[172]....
        /*0c44*/ 	.word	0x00013ab0
        /*0c48*/ 	.word	0x00000008
        /*0c4c*/ 	.word	0x00000070
        /*0c50*/ 	.short	0x010a
        /*0c52*/ 	.byte	0xff
	.zero		1


	//   ....[173]....
        /*0c54*/ 	.word	0x00013b00
        /*0c58*/ 	.word	0x00000000
        /*0c5c*/ 	.word	0x00000070
        /*0c60*/ 	.short	0x010a
        /*0c62*/ 	.byte	0xff
	.zero		1


	//   ....[174]....
        /*0c64*/ 	.word	0x00013b50
        /*0c68*/ 	.word	0x00000000
        /*0c6c*/ 	.word	0x00000070
        /*0c70*/ 	.short	0x010a
        /*0c72*/ 	.byte	0xff
	.zero		1


	//----- nvinfo : EIATTR_NUM_MBARRIERS
	.align		4
.L_47:
        /*0c74*/ 	.byte	0x03, 0x38
        /*0c76*/ 	.short	0x0023


	//----- nvinfo : EIATTR_EXIT_INSTR_OFFSETS
	.align		4
        /*0c78*/ 	.byte	0x04, 0x1c
        /*0c7a*/ 	.short	(.L_49 - .L_48)


	//   ....[0]....
.L_48:
        /*0c7c*/ 	.word	0x000030c0


	//   ....[1]....
        /*0c80*/ 	.word	0x000035d0


	//   ....[2]....
        /*0c84*/ 	.word	0x00003630


	//   ....[3]....
        /*0c88*/ 	.word	0x000048e0


	//   ....[4]....
        /*0c8c*/ 	.word	0x000063e0


	//   ....[5]....
        /*0c90*/ 	.word	0x00006420


	//   ....[6]....
        /*0c94*/ 	.word	0x00012b80


	//   ....[7]....
        /*0c98*/ 	.word	0x00012c00


	//   ....[8]....
        /*0c9c*/ 	.word	0x00012c30


	//   ....[9]....
        /*0ca0*/ 	.word	0x00012cb0


	//----- nvinfo : EIATTR_MAX_THREADS
	.align		4
.L_49:
        /*0ca4*/ 	.byte	0x04, 0x05
        /*0ca6*/ 	.short	(.L_51 - .L_50)
.L_50:
        /*0ca8*/ 	.word	0x00000100
        /*0cac*/ 	.word	0x00000001
        /*0cb0*/ 	.word	0x00000001


	//----- nvinfo : EIATTR_CRS_STACK_SIZE
	.align		4
.L_51:
        /*0cb4*/ 	.byte	0x04, 0x1e
        /*0cb6*/ 	.short	(.L_53 - .L_52)
.L_52:
        /*0cb8*/ 	.word	0x00000000


	//----- nvinfo : EIATTR_CBANK_PARAM_SIZE
	.align		4
.L_53:
        /*0cbc*/ 	.byte	0x03, 0x19
        /*0cbe*/ 	.short	0x0c00


	//----- nvinfo : EIATTR_PARAM_CBANK
	.align		4
        /*0cc0*/ 	.byte	0x04, 0x0a
        /*0cc2*/ 	.short	(.L_55 - .L_54)
	.align		4
.L_54:
        /*0cc4*/ 	.word	index@(.nv.constant0._ZN7cutlass13device_kernelINS_4gemm6kernel13GemmUniversalIN4cute5tupleIJiiiiEEENS1_10collective13CollectiveMmaINS1_46MainloopSm100TmaUmmaWarpSpecializedBlockScaledILi7ELi2ELi1ENS5_IJNS4_1CILi2EEESB_NSA_ILi1EEEEEEEENS5_IJNSA_ILi128EEENSA_ILi256EEESF_EEENS5_IJNS_12float_e2m1_tENS_13float_ue4m3_tEEEENS5_IJNS5_IJlSC_lEEENS4_6LayoutINS5_IJNS5_IJNS5_IJNSA_ILi32EEENSA_ILi4EEEEEEiEEENS5_IJNS5_IJNSA_ILi16EEESO_EEEiEEENS5_IJSC_iEEEEEENS5_IJST_NS5_IJNS5_IJNSA_ILi0EEESC_EEENSA_ILi512EEEEEENS5_IJSW_iEEEEEEEEEEESK_S13_NS4_8TiledMMAINS4_8MMA_AtomIJNS4_17SM100_MMA_MXF4_SSISI_SI_fSJ_Li128ELi256ELi16ELNS4_4UMMA5MajorE0ELS18_0ELNS17_7ScaleInE0ELS19_0EEEEEENSM_INS5_IJSC_SC_SC_EEENS5_IJSW_SW_SW_EEEEENS5_IJNS4_10UnderscoreES1F_S1F_EEEEENS5_IJNS4_23SM90_TMA_LOAD_MULTICASTES1I_EEENS5_IJNS4_14ComposedLayoutINS4_7SwizzleILi2ELi4ELi3EEENS4_18smem_ptr_flag_bitsILi4EEENSM_INS5_IJNSA_ILi8EEESF_EEENS5_IJSF_SC_EEEEEEENSM_INS5_IJNS5_IJNS5_IJSP_SC_EEESS_EEESC_NS5_IJSC_SB_EEEEEENS5_IJNS5_IJNS5_IJSS_SY_EEESX_EEESW_NS5_IJSO_SY_EEEEEEEEEEEvNS4_8identityES1J_NS5_IJS1T_NSM_INS5_IJNS5_IJNS5_IJSP_SB_EEESS_EEESC_S1W_EEENS5_IJS1Z_SW_NS5_IJSO_NSA_ILi1024EEEEEEEEEEEEEEvS24_EENS_8epilogue10collective18CollectiveEpilogueINS2E_23Sm100TmaWarpSpecializedILi4ELi2ELi32ELb1ELb0EEEJNS5_IJNSA_ILi64EEESG_SF_EEENS5_IJNSM_IS2J_SC_EENSM_INS5_IJSN_SB_EEENS5_IJSC_SF_EEEEEEEENS_10bfloat16_tESL_S2Q_SL_NS2E_6fusion15FusionCallbacksIS2I_NS2R_17LinearCombinationIS2Q_fS2Q_fLNS_15FloatRoundStyleE2EEES2K_S2P_JEEENS4_5SM1004TMEM4LOAD26SM100_TMEM_LOAD_32dp32b32xENS4_13SM90_TMA_LOADENS1K_IS1M_NS1N_ILi16EEENSM_INS5_IJS1P_SN_EEENS5_IJSN_SC_EEEEEEENS4_39AutoVectorizingCopyWithAssumedAlignmentILi128EEENS4_14SM90_TMA_STOREES36_S38_S38_EEEvvEEEEvNT_6ParamsE)
        /*0cc8*/ 	.short	0x0380
        /*0cca*/ 	.short	0x0c00


	//----- nvinfo : EIATTR_SW_WAR
	.align		4
.L_55:
        /*0ccc*/ 	.byte	0x04, 0x36
        /*0cce*/ 	.short	(.L_57 - .L_56)
.L_56:
        /*0cd0*/ 	.word	0x00000008
.L_57:


//--------------------- .nv.callgraph             --------------------------
	.section	.nv.callgraph,"",@"SHT_CUDA_CALLGRAPH"
	.align	4
	.sectionentsize	8
	.align		4
        /*0000*/ 	.word	0x00000000
	.align		4
        /*0004*/ 	.word	0xffffffff
	.align		4
        /*0008*/ 	.word	index@(_ZN7cutlass13device_kernelINS_4gemm6kernel13GemmUniversalIN4cute5tupleIJiiiiEEENS1_10collective13CollectiveMmaINS1_46MainloopSm100TmaUmmaWarpSpecializedBlockScaledILi7ELi2ELi1ENS5_IJNS4_1CILi2EEESB_NSA_ILi1EEEEEEEENS5_IJNSA_ILi128EEENSA_ILi256EEESF_EEENS5_IJNS_12float_e2m1_tENS_13float_ue4m3_tEEEENS5_IJNS5_IJlSC_lEEENS4_6LayoutINS5_IJNS5_IJNS5_IJNSA_ILi32EEENSA_ILi4EEEEEEiEEENS5_IJNS5_IJNSA_ILi16EEESO_EEEiEEENS5_IJSC_iEEEEEENS5_IJST_NS5_IJNS5_IJNSA_ILi0EEESC_EEENSA_ILi512EEEEEENS5_IJSW_iEEEEEEEEEEESK_S13_NS4_8TiledMMAINS4_8MMA_AtomIJNS4_17SM100_MMA_MXF4_SSISI_SI_fSJ_Li128ELi256ELi16ELNS4_4UMMA5MajorE0ELS18_0ELNS17_7ScaleInE0ELS19_0EEEEEENSM_INS5_IJSC_SC_SC_EEENS5_IJSW_SW_SW_EEEEENS5_IJNS4_10UnderscoreES1F_S1F_EEEEENS5_IJNS4_23SM90_TMA_LOAD_MULTICASTES1I_EEENS5_IJNS4_14ComposedLayoutINS4_7SwizzleILi2ELi4ELi3EEENS4_18smem_ptr_flag_bitsILi4EEENSM_INS5_IJNSA_ILi8EEESF_EEENS5_IJSF_SC_EEEEEEENSM_INS5_IJNS5_IJNS5_IJSP_SC_EEESS_EEESC_NS5_IJSC_SB_EEEEEENS5_IJNS5_IJNS5_IJSS_SY_EEESX_EEESW_NS5_IJSO_SY_EEEEEEEEEEEvNS4_8identityES1J_NS5_IJS1T_NSM_INS5_IJNS5_IJNS5_IJSP_SB_EEESS_EEESC_S1W_EEENS5_IJS1Z_SW_NS5_IJSO_NSA_ILi1024EEEEEEEEEEEEEEvS24_EENS_8epilogue10collective18CollectiveEpilogueINS2E_23Sm100TmaWarpSpecializedILi4ELi2ELi32ELb1ELb0EEEJNS5_IJNSA_ILi64EEESG_SF_EEENS5_IJNSM_IS2J_SC_EENSM_INS5_IJSN_SB_EEENS5_IJSC_SF_EEEEEEEENS_10bfloat16_tESL_S2Q_SL_NS2E_6fusion15FusionCallbacksIS2I_NS2R_17LinearCombinationIS2Q_fS2Q_fLNS_15FloatRoundStyleE2EEES2K_S2P_JEEENS4_5SM1004TMEM4LOAD26SM100_TMEM_LOAD_32dp32b32xENS4_13SM90_TMA_LOADENS1K_IS1M_NS1N_ILi16EEENSM_INS5_IJS1P_SN_EEENS5_IJSN_SC_EEEEEEENS4_39AutoVectorizingCopyWithAssumedAlignmentILi128EEENS4_14SM90_TMA_STOREES36_S38_S38_EEEvvEEEEvNT_6ParamsE)
	.align		4
        /*000c*/ 	.word	index@(__assertfail)
	.align		4
        /*0010*/ 	.word	0x00000000
	.align		4
        /*0014*/ 	.word	0xfffffffe
	.align		4
        /*0018*/ 	.word	0x00000000
	.align		4
        /*001c*/ 	.word	0xfffffffd
	.align		4
        /*0020*/ 	.word	0x00000000
	.align		4
        /*0024*/ 	.word	0xfffffffc


//--------------------- .nv.constant4             --------------------------
	.section	.nv.constant4,"a",@progbits
	.align	8
	.align		8
.nv.constant4:
        /*0000*/ 	.dword	__assertfail
	.align		8
        /*0008*/ 	.dword	__unnamed_1
	.align		8
        /*0010*/ 	.dword	__unnamed_2
	.align		8
        /*0018*/ 	.dword	_ZN40_INTERNAL_90d1f96f_4_k_cu_37939950_212014cuda3std3__45__cpo5beginE
	.align		8
        /*0020*/ 	.dword	_ZN40_INTERNAL_90d1f96f_4_k_cu_37939950_212014cuda3std3__45__cpo3endE
	.align		8
        /*0028*/ 	.dword	_ZN40_INTERNAL_90d1f96f_4_k_cu_37939950_212014cuda3std3__45__cpo6cbeginE
	.align		8
        /*0030*/ 	.dword	_ZN40_INTERNAL_90d1f96f_4_k_cu_37939950_212014cuda3std3__45__cpo4cendE
	.align		8
        /*0038*/ 	.dword	_ZN40_INTERNAL_90d1f96f_4_k_cu_37939950_212014cuda3std3__442_GLOBAL__N__90d1f96f_4_k_cu_37939950_212016ignoreE
	.align		8
        /*0040*/ 	.dword	_ZN40_INTERNAL_90d1f96f_4_k_cu_37939950_212014cuda3std3__419piecewise_constructE
	.align		8
        /*0048*/ 	.dword	_ZN40_INTERNAL_90d1f96f_4_k_cu_37939950_212014cuda3std3__48in_placeE
	.align		8
        /*0050*/ 	.dword	_ZN40_INTERNAL_90d1f96f_4_k_cu_37939950_212014cuda3std6ranges3__45__cpo4swapE
	.align		8
        /*0058*/ 	.dword	_ZN40_INTERNAL_90d1f96f_4_k_cu_37939950_212014cuda3std6ranges3__45__cpo9iter_moveE
	.align		8
        /*0060*/ 	.dword	_ZN40_INTERNAL_90d1f96f_4_k_cu_37939950_212014cute7productE
	.align		8
        /*0068*/ 	.dword	_ZN40_INTERNAL_90d1f96f_4_k_cu_37939950_212014cute1_E
	.align		8
        /*0070*/ 	.dword	$str$25
	.align		8
        /*0078*/ 	.dword	$str$26
	.align		8
        /*0080*/ 	.dword	$str$29
	.align		8
        /*0088*/ 	.dword	$str$30


//--------------------- .text._ZN7cutlass13device_kernelINS_4gemm6kernel13GemmUniversalIN4cute5tupleIJiiiiEEENS1_10collective13CollectiveMmaINS1_46MainloopSm100TmaUmmaWarpSpecializedBlockScaledILi7ELi2ELi1ENS5_IJNS4_1CILi2EEESB_NSA_ILi1EEEEEEEENS5_IJNSA_ILi128EEENSA_ILi256EEESF_EEENS5_IJNS_12float_e2m1_tENS_13float_ue4m3_tEEEENS5_IJNS5_IJlSC_lEEENS4_6LayoutINS5_IJNS5_IJNS5_IJNSA_ILi32EEENSA_ILi4EEEEEEiEEENS5_IJNS5_IJNSA_ILi16EEESO_EEEiEEENS5_IJSC_iEEEEEENS5_IJST_NS5_IJNS5_IJNSA_ILi0EEESC_EEENSA_ILi512EEEEEENS5_IJSW_iEEEEEEEEEEESK_S13_NS4_8TiledMMAINS4_8MMA_AtomIJNS4_17SM100_MMA_MXF4_SSISI_SI_fSJ_Li128ELi256ELi16ELNS4_4UMMA5MajorE0ELS18_0ELNS17_7ScaleInE0ELS19_0EEEEEENSM_INS5_IJSC_SC_SC_EEENS5_IJSW_SW_SW_EEEEENS5_IJNS4_10UnderscoreES1F_S1F_EEEEENS5_IJNS4_23SM90_TMA_LOAD_MULTICASTES1I_EEENS5_IJNS4_14ComposedLayoutINS4_7SwizzleILi2ELi4ELi3EEENS4_18smem_ptr_flag_bitsILi4EEENSM_INS5_IJNSA_ILi8EEESF_EEENS5_IJSF_SC_EEEEEEENSM_INS5_IJNS5_IJNS5_IJSP_SC_EEESS_EEESC_NS5_IJSC_SB_EEEEEENS5_IJNS5_IJNS5_IJSS_SY_EEESX_EEESW_NS5_IJSO_SY_EEEEEEEEEEEvNS4_8identityES1J_NS5_IJS1T_NSM_INS5_IJNS5_IJNS5_IJSP_SB_EEESS_EEESC_S1W_EEENS5_IJS1Z_SW_NS5_IJSO_NSA_ILi1024EEEEEEEEEEEEEEvS24_EENS_8epilogue10collective18CollectiveEpilogueINS2E_23Sm100TmaWarpSpecializedILi4ELi2ELi32ELb1ELb0EEEJNS5_IJNSA_ILi64EEESG_SF_EEENS5_IJNSM_IS2J_SC_EENSM_INS5_IJSN_SB_EEENS5_IJSC_SF_EEEEEEEENS_10bfloat16_tESL_S2Q_SL_NS2E_6fusion15FusionCallbacksIS2I_NS2R_17LinearCombinationIS2Q_fS2Q_fLNS_15FloatRoundStyleE2EEES2K_S2P_JEEENS4_5SM1004TMEM4LOAD26SM100_TMEM_LOAD_32dp32b32xENS4_13SM90_TMA_LOADENS1K_IS1M_NS1N_ILi16EEENSM_INS5_IJS1P_SN_EEENS5_IJSN_SC_EEEEEEENS4_39AutoVectorizingCopyWithAssumedAlignmentILi128EEENS4_14SM90_TMA_STOREES36_S38_S38_EEEvvEEEEvNT_6ParamsE --------------------------
	.section	.text._ZN7cutlass13device_kernelINS_4gemm6kernel13GemmUniversalIN4cute5tupleIJiiiiEEENS1_10collective13CollectiveMmaINS1_46MainloopSm100TmaUmmaWarpSpecializedBlockScaledILi7ELi2ELi1ENS5_IJNS4_1CILi2EEESB_NSA_ILi1EEEEEEEENS5_IJNSA_ILi128EEENSA_ILi256EEESF_EEENS5_IJNS_12float_e2m1_tENS_13float_ue4m3_tEEEENS5_IJNS5_IJlSC_lEEENS4_6LayoutINS5_IJNS5_IJNS5_IJNSA_ILi32EEENSA_ILi4EEEEEEiEEENS5_IJNS5_IJNSA_ILi16EEESO_EEEiEEENS5_IJSC_iEEEEEENS5_IJST_NS5_IJNS5_IJNSA_ILi0EEESC_EEENSA_ILi512EEEEEENS5_IJSW_iEEEEEEEEEEESK_S13_NS4_8TiledMMAINS4_8MMA_AtomIJNS4_17SM100_MMA_MXF4_SSISI_SI_fSJ_Li128ELi256ELi16ELNS4_4UMMA5MajorE0ELS18_0ELNS17_7ScaleInE0ELS19_0EEEEEENSM_INS5_IJSC_SC_SC_EEENS5_IJSW_SW_SW_EEEEENS5_IJNS4_10UnderscoreES1F_S1F_EEEEENS5_IJNS4_23SM90_TMA_LOAD_MULTICASTES1I_EEENS5_IJNS4_14ComposedLayoutINS4_7SwizzleILi2ELi4ELi3EEENS4_18smem_ptr_flag_bitsILi4EEENSM_INS5_IJNSA_ILi8EEESF_EEENS5_IJSF_SC_EEEEEEENSM_INS5_IJNS5_IJNS5_IJSP_SC_EEESS_EEESC_NS5_IJSC_SB_EEEEEENS5_IJNS5_IJNS5_IJSS_SY_EEESX_EEESW_NS5_IJSO_SY_EEEEEEEEEEEvNS4_8identityES1J_NS5_IJS1T_NSM_INS5_IJNS5_IJNS5_IJSP_SB_EEESS_EEESC_S1W_EEENS5_IJS1Z_SW_NS5_IJSO_NSA_ILi1024EEEEEEEEEEEEEEvS24_EENS_8epilogue10collective18CollectiveEpilogueINS2E_23Sm100TmaWarpSpecializedILi4ELi2ELi32ELb1ELb0EEEJNS5_IJNSA_ILi64EEESG_SF_EEENS5_IJNSM_IS2J_SC_EENSM_INS5_IJSN_SB_EEENS5_IJSC_SF_EEEEEEEENS_10bfloat16_tESL_S2Q_SL_NS2E_6fusion15FusionCallbacksIS2I_NS2R_17LinearCombinationIS2Q_fS2Q_fLNS_15FloatRoundStyleE2EEES2K_S2P_JEEENS4_5SM1004TMEM4LOAD26SM100_TMEM_LOAD_32dp32b32xENS4_13SM90_TMA_LOADENS1K_IS1M_NS1N_ILi16EEENSM_INS5_IJS1P_SN_EEENS5_IJSN_SC_EEEEEEENS4_39AutoVectorizingCopyWithAssumedAlignmentILi128EEENS4_14SM90_TMA_STOREES36_S38_S38_EEEvvEEEEvNT_6ParamsE,"ax",@progbits
	.align	128
.text._ZN7cutlass13device_kernelINS_4gemm6kernel13GemmUniversalIN4cute5tupleIJiiiiEEENS1_10collective13CollectiveMmaINS1_46MainloopSm100TmaUmmaWarpSpecializedBlockScaledILi7ELi2ELi1ENS5_IJNS4_1CILi2EEESB_NSA_ILi1EEEEEEEENS5_IJNSA_ILi128EEENSA_ILi256EEESF_EEENS5_IJNS_12float_e2m1_tENS_13float_ue4m3_tEEEENS5_IJNS5_IJlSC_lEEENS4_6LayoutINS5_IJNS5_IJNS5_IJNSA_ILi32EEENSA_ILi4EEEEEEiEEENS5_IJNS5_IJNSA_ILi16EEESO_EEEiEEENS5_IJSC_iEEEEEENS5_IJST_NS5_IJNS5_IJNSA_ILi0EEESC_EEENSA_ILi512EEEEEENS5_IJSW_iEEEEEEEEEEESK_S13_NS4_8TiledMMAINS4_8MMA_AtomIJNS4_17SM100_MMA_MXF4_SSISI_SI_fSJ_Li128ELi256ELi16ELNS4_4UMMA5MajorE0ELS18_0ELNS17_7ScaleInE0ELS19_0EEEEEENSM_INS5_IJSC_SC_SC_EEENS5_IJSW_SW_SW_EEEEENS5_IJNS4_10UnderscoreES1F_S1F_EEEEENS5_IJNS4_23SM90_TMA_LOAD_MULTICASTES1I_EEENS5_IJNS4_14ComposedLayoutINS4_7SwizzleILi2ELi4ELi3EEENS4_18smem_ptr_flag_bitsILi4EEENSM_INS5_IJNSA_ILi8EEESF_EEENS5_IJSF_SC_EEEEEEENSM_INS5_IJNS5_IJNS5_IJSP_SC_EEESS_EEESC_NS5_IJSC_SB_EEEEEENS5_IJNS5_IJNS5_IJSS_SY_EEESX_EEESW_NS5_IJSO_SY_EEEEEEEEEEEvNS4_8identityES1J_NS5_IJS1T_NSM_INS5_IJNS5_IJNS5_IJSP_SB_EEESS_EEESC_S1W_EEENS5_IJS1Z_SW_NS5_IJSO_NSA_ILi1024EEEEEEEEEEEEEEvS24_EENS_8epilogue10collective18CollectiveEpilogueINS2E_23Sm100TmaWarpSpecializedILi4ELi2ELi32ELb1ELb0EEEJNS5_IJNSA_ILi64EEESG_SF_EEENS5_IJNSM_IS2J_SC_EENSM_INS5_IJSN_SB_EEENS5_IJSC_SF_EEEEEEEENS_10bfloat16_tESL_S2Q_SL_NS2E_6fusion15FusionCallbacksIS2I_NS2R_17LinearCombinationIS2Q_fS2Q_fLNS_15FloatRoundStyleE2EEES2K_S2P_JEEENS4_5SM1004TMEM4LOAD26SM100_TMEM_LOAD_32dp32b32xENS4_13SM90_TMA_LOADENS1K_IS1M_NS1N_ILi16EEENSM_INS5_IJS1P_SN_EEENS5_IJSN_SC_EEEEEEENS4_39AutoVectorizingCopyWithAssumedAlignmentILi128EEENS4_14SM90_TMA_STOREES36_S38_S38_EEEvvEEEEvNT_6ParamsE:
        .type           _ZN7cutlass13device_kernelINS_4gemm6kernel13GemmUniversalIN4cute5tupleIJiiiiEEENS1_10collective13CollectiveMmaINS1_46MainloopSm100TmaUmmaWarpSpecializedBlockScaledILi7ELi2ELi1ENS5_IJNS4_1CILi2EEESB_NSA_ILi1EEEEEEEENS5_IJNSA_ILi128EEENSA_ILi256EEESF_EEENS5_IJNS_12float_e2m1_tENS_13float_ue4m3_tEEEENS5_IJNS5_IJlSC_lEEENS4_6LayoutINS5_IJNS5_IJNS5_IJNSA_ILi32EEENSA_ILi4EEEEEEiEEENS5_IJNS5_IJNSA_ILi16EEESO_EEEiEEENS5_IJSC_iEEEEEENS5_IJST_NS5_IJNS5_IJNSA_ILi0EEESC_EEENSA_ILi512EEEEEENS5_IJSW_iEEEEEEEEEEESK_S13_NS4_8TiledMMAINS4_8MMA_AtomIJNS4_17SM100_MMA_MXF4_SSISI_SI_fSJ_Li128ELi256ELi16ELNS4_4UMMA5MajorE0ELS18_0ELNS17_7ScaleInE0ELS19_0EEEEEENSM_INS5_IJSC_SC_SC_EEENS5_IJSW_SW_SW_EEEEENS5_IJNS4_10UnderscoreES1F_S1F_EEEEENS5_IJNS4_23SM90_TMA_LOAD_MULTICASTES1I_EEENS5_IJNS4_14ComposedLayoutINS4_7SwizzleILi2ELi4ELi3EEENS4_18smem_ptr_flag_bitsILi4EEENSM_INS5_IJNSA_ILi8EEESF_EEENS5_IJSF_SC_EEEEEEENSM_INS5_IJNS5_IJNS5_IJSP_SC_EEESS_EEESC_NS5_IJSC_SB_EEEEEENS5_IJNS5_IJNS5_IJSS_SY_EEESX_EEESW_NS5_IJSO_SY_EEEEEEEEEEEvNS4_8identityES1J_NS5_IJS1T_NSM_INS5_IJNS5_IJNS5_IJSP_SB_EEESS_EEESC_S1W_EEENS5_IJS1Z_SW_NS5_IJSO_NSA_ILi1024EEEEEEEEEEEEEEvS24_EENS_8epilogue10collective18CollectiveEpilogueINS2E_23Sm100TmaWarpSpecializedILi4ELi2ELi32ELb1ELb0EEEJNS5_IJNSA_ILi64EEESG_SF_EEENS5_IJNSM_IS2J_SC_EENSM_INS5_IJSN_SB_EEENS5_IJSC_SF_EEEEEEEENS_10bfloat16_tESL_S2Q_SL_NS2E_6fusion15FusionCallbacksIS2I_NS2R_17LinearCombinationIS2Q_fS2Q_fLNS_15FloatRoundStyleE2EEES2K_S2P_JEEENS4_5SM1004TMEM4LOAD26SM100_TMEM_LOAD_32dp32b32xENS4_13SM90_TMA_LOADENS1K_IS1M_NS1N_ILi16EEENSM_INS5_IJS1P_SN_EEENS5_IJSN_SC_EEEEEEENS4_39AutoVectorizingCopyWithAssumedAlignmentILi128EEENS4_14SM90_TMA_STOREES36_S38_S38_EEEvvEEEEvNT_6ParamsE,@function
        .size           _ZN7cutlass13device_kernelINS_4gemm6kernel13GemmUniversalIN4cute5tupleIJiiiiEEENS1_10collective13CollectiveMmaINS1_46MainloopSm100TmaUmmaWarpSpecializedBlockScaledILi7ELi2ELi1ENS5_IJNS4_1CILi2EEESB_NSA_ILi1EEEEEEEENS5_IJNSA_ILi128EEENSA_ILi256EEESF_EEENS5_IJNS_12float_e2m1_tENS_13float_ue4m3_tEEEENS5_IJNS5_IJlSC_lEEENS4_6LayoutINS5_IJNS5_IJNS5_IJNSA_ILi32EEENSA_ILi4EEEEEEiEEENS5_IJNS5_IJNSA_ILi16EEESO_EEEiEEENS5_IJSC_iEEEEEENS5_IJST_NS5_IJNS5_IJNSA_ILi0EEESC_EEENSA_ILi512EEEEEENS5_IJSW_iEEEEEEEEEEESK_S13_NS4_8TiledMMAINS4_8MMA_AtomIJNS4_17SM100_MMA_MXF4_SSISI_SI_fSJ_Li128ELi256ELi16ELNS4_4UMMA5MajorE0ELS18_0ELNS17_7ScaleInE0ELS19_0EEEEEENSM_INS5_IJSC_SC_SC_EEENS5_IJSW_SW_SW_EEEEENS5_IJNS4_10UnderscoreES1F_S1F_EEEEENS5_IJNS4_23SM90_TMA_LOAD_MULTICASTES1I_EEENS5_IJNS4_14ComposedLayoutINS4_7SwizzleILi2ELi4ELi3EEENS4_18smem_ptr_flag_bitsILi4EEENSM_INS5_IJNSA_ILi8EEESF_EEENS5_IJSF_SC_EEEEEEENSM_INS5_IJNS5_IJNS5_IJSP_SC_EEESS_EEESC_NS5_IJSC_SB_EEEEEENS5_IJNS5_IJNS5_IJSS_SY_EEESX_EEESW_NS5_IJSO_SY_EEEEEEEEEEEvNS4_8identityES1J_NS5_IJS1T_NSM_INS5_IJNS5_IJNS5_IJSP_SB_EEESS_EEESC_S1W_EEENS5_IJS1Z_SW_NS5_IJSO_NSA_ILi1024EEEEEEEEEEEEEEvS24_EENS_8epilogue10collective18CollectiveEpilogueINS2E_23Sm100TmaWarpSpecializedILi4ELi2ELi32ELb1ELb0EEEJNS5_IJNSA_ILi64EEESG_SF_EEENS5_IJNSM_IS2J_SC_EENSM_INS5_IJSN_SB_EEENS5_IJSC_SF_EEEEEEEENS_10bfloat16_tESL_S2Q_SL_NS2E_6fusion15FusionCallbacksIS2I_NS2R_17LinearCombinationIS2Q_fS2Q_fLNS_15FloatRoundStyleE2EEES2K_S2P_JEEENS4_5SM1004TMEM4LOAD26SM100_TMEM_LOAD_32dp32b32xENS4_13SM90_TMA_LOADENS1K_IS1M_NS1N_ILi16EEENSM_INS5_IJS1P_SN_EEENS5_IJSN_SC_EEEEEEENS4_39AutoVectorizingCopyWithAssumedAlignmentILi128EEENS4_14SM90_TMA_STOREES36_S38_S38_EEEvvEEEEvNT_6ParamsE,(.L_x_251 - _ZN7cutlass13device_kernelINS_4gemm6kernel13GemmUniversalIN4cute5tupleIJiiiiEEENS1_10collective13CollectiveMmaINS1_46MainloopSm100TmaUmmaWarpSpecializedBlockScaledILi7ELi2ELi1ENS5_IJNS4_1CILi2EEESB_NSA_ILi1EEEEEEEENS5_IJNSA_ILi128EEENSA_ILi256EEESF_EEENS5_IJNS_12float_e2m1_tENS_13float_ue4m3_tEEEENS5_IJNS5_IJlSC_lEEENS4_6LayoutINS5_IJNS5_IJNS5_IJNSA_ILi32EEENSA_ILi4EEEEEEiEEENS5_IJNS5_IJNSA_ILi16EEESO_EEEiEEENS5_IJSC_iEEEEEENS5_IJST_NS5_IJNS5_IJNSA_ILi0EEESC_EEENSA_ILi512EEEEEENS5_IJSW_iEEEEEEEEEEESK_S13_NS4_8TiledMMAINS4_8MMA_AtomIJNS4_17SM100_MMA_MXF4_SSISI_SI_fSJ_Li128ELi256ELi16ELNS4_4UMMA5MajorE0ELS18_0ELNS17_7ScaleInE0ELS19_0EEEEEENSM_INS5_IJSC_SC_SC_EEENS5_IJSW_SW_SW_EEEEENS5_IJNS4_10UnderscoreES1F_S1F_EEEEENS5_IJNS4_23SM90_TMA_LOAD_MULTICASTES1I_EEENS5_IJNS4_14ComposedLayoutINS4_7SwizzleILi2ELi4ELi3EEENS4_18smem_ptr_flag_bitsILi4EEENSM_INS5_IJNSA_ILi8EEESF_EEENS5_IJSF_SC_EEEEEEENSM_INS5_IJNS5_IJNS5_IJSP_SC_EEESS_EEESC_NS5_IJSC_SB_EEEEEENS5_IJNS5_IJNS5_IJSS_SY_EEESX_EEESW_NS5_IJSO_SY_EEEEEEEEEEEvNS4_8identityES1J_NS5_IJS1T_NSM_INS5_IJNS5_IJNS5_IJSP_SB_EEESS_EEESC_S1W_EEENS5_IJS1Z_SW_NS5_IJSO_NSA_ILi1024EEEEEEEEEEEEEEvS24_EENS_8epilogue10collective18CollectiveEpilogueINS2E_23Sm100TmaWarpSpecializedILi4ELi2ELi32ELb1ELb0EEEJNS5_IJNSA_ILi64EEESG_SF_EEENS5_IJNSM_IS2J_SC_EENSM_INS5_IJSN_SB_EEENS5_IJSC_SF_EEEEEEEENS_10bfloat16_tESL_S2Q_SL_NS2E_6fusion15FusionCallbacksIS2I_NS2R_17LinearCombinationIS2Q_fS2Q_fLNS_15FloatRoundStyleE2EEES2K_S2P_JEEENS4_5SM1004TMEM4LOAD26SM100_TMEM_LOAD_32dp32b32xENS4_13SM90_TMA_LOADENS1K_IS1M_NS1N_ILi16EEENSM_INS5_IJS1P_SN_EEENS5_IJSN_SC_EEEEEEENS4_39AutoVectorizingCopyWithAssumedAlignmentILi128EEENS4_14SM90_TMA_STOREES36_S38_S38_EEEvvEEEEvNT_6ParamsE)
        .other          _ZN7cutlass13device_kernelINS_4gemm6kernel13GemmUniversalIN4cute5tupleIJiiiiEEENS1_10collective13CollectiveMmaINS1_46MainloopSm100TmaUmmaWarpSpecializedBlockScaledILi7ELi2ELi1ENS5_IJNS4_1CILi2EEESB_NSA_ILi1EEEEEEEENS5_IJNSA_ILi128EEENSA_ILi256EEESF_EEENS5_IJNS_12float_e2m1_tENS_13float_ue4m3_tEEEENS5_IJNS5_IJlSC_lEEENS4_6LayoutINS5_IJNS5_IJNS5_IJNSA_ILi32EEENSA_ILi4EEEEEEiEEENS5_IJNS5_IJNSA_ILi16EEESO_EEEiEEENS5_IJSC_iEEEEEENS5_IJST_NS5_IJNS5_IJNSA_ILi0EEESC_EEENSA_ILi512EEEEEENS5_IJSW_iEEEEEEEEEEESK_S13_NS4_8TiledMMAINS4_8MMA_AtomIJNS4_17SM100_MMA_MXF4_SSISI_SI_fSJ_Li128ELi256ELi16ELNS4_4UMMA5MajorE0ELS18_0ELNS17_7ScaleInE0ELS19_0EEEEEENSM_INS5_IJSC_SC_SC_EEENS5_IJSW_SW_SW_EEEEENS5_IJNS4_10UnderscoreES1F_S1F_EEEEENS5_IJNS4_23SM90_TMA_LOAD_MULTICASTES1I_EEENS5_IJNS4_14ComposedLayoutINS4_7SwizzleILi2ELi4ELi3EEENS4_18smem_ptr_flag_bitsILi4EEENSM_INS5_IJNSA_ILi8EEESF_EEENS5_IJSF_SC_EEEEEEENSM_INS5_IJNS5_IJNS5_IJSP_SC_EEESS_EEESC_NS5_IJSC_SB_EEEEEENS5_IJNS5_IJNS5_IJSS_SY_EEESX_EEESW_NS5_IJSO_SY_EEEEEEEEEEEvNS4_8identityES1J_NS5_IJS1T_NSM_INS5_IJNS5_IJNS5_IJSP_SB_EEESS_EEESC_S1W_EEENS5_IJS1Z_SW_NS5_IJSO_NSA_ILi1024EEEEEEEEEEEEEEvS24_EENS_8epilogue10collective18CollectiveEpilogueINS2E_23Sm100TmaWarpSpecializedILi4ELi2ELi32ELb1ELb0EEEJNS5_IJNSA_ILi64EEESG_SF_EEENS5_IJNSM_IS2J_SC_EENSM_INS5_IJSN_SB_EEENS5_IJSC_SF_EEEEEEEENS_10bfloat16_tESL_S2Q_SL_NS2E_6fusion15FusionCallbacksIS2I_NS2R_17LinearCombinationIS2Q_fS2Q_fLNS_15FloatRoundStyleE2EEES2K_S2P_JEEENS4_5SM1004TMEM4LOAD26SM100_TMEM_LOAD_32dp32b32xENS4_13SM90_TMA_LOADENS1K_IS1M_NS1N_ILi16EEENSM_INS5_IJS1P_SN_EEENS5_IJSN_SC_EEEEEEENS4_39AutoVectorizingCopyWithAssumedAlignmentILi128EEENS4_14SM90_TMA_STOREES36_S38_S38_EEEvvEEEEvNT_6ParamsE,@"STO_CUDA_ENTRY STV_DEFAULT"
_ZN7cutlass13device_kernelINS_4gemm6kernel13GemmUniversalIN4cute5tupleIJiiiiEEENS1_10collective13CollectiveMmaINS1_46MainloopSm100TmaUmmaWarpSpecializedBlockScaledILi7ELi2ELi1ENS5_IJNS4_1CILi2EEESB_NSA_ILi1EEEEEEEENS5_IJNSA_ILi128EEENSA_ILi256EEESF_EEENS5_IJNS_12float_e2m1_tENS_13float_ue4m3_tEEEENS5_IJNS5_IJlSC_lEEENS4_6LayoutINS5_IJNS5_IJNS5_IJNSA_ILi32EEENSA_ILi4EEEEEEiEEENS5_IJNS5_IJNSA_ILi16EEESO_EEEiEEENS5_IJSC_iEEEEEENS5_IJST_NS5_IJNS5_IJNSA_ILi0EEESC_EEENSA_ILi512EEEEEENS5_IJSW_iEEEEEEEEEEESK_S13_NS4_8TiledMMAINS4_8MMA_AtomIJNS4_17SM100_MMA_MXF4_SSISI_SI_fSJ_Li128ELi256ELi16ELNS4_4UMMA5MajorE0ELS18_0ELNS17_7ScaleInE0ELS19_0EEEEEENSM_INS5_IJSC_SC_SC_EEENS5_IJSW_SW_SW_EEEEENS5_IJNS4_10UnderscoreES1F_S1F_EEEEENS5_IJNS4_23SM90_TMA_LOAD_MULTICASTES1I_EEENS5_IJNS4_14ComposedLayoutINS4_7SwizzleILi2ELi4ELi3EEENS4_18smem_ptr_flag_bitsILi4EEENSM_INS5_IJNSA_ILi8EEESF_EEENS5_IJSF_SC_EEEEEEENSM_INS5_IJNS5_IJNS5_IJSP_SC_EEESS_EEESC_NS5_IJSC_SB_EEEEEENS5_IJNS5_IJNS5_IJSS_SY_EEESX_EEESW_NS5_IJSO_SY_EEEEEEEEEEEvNS4_8identityES1J_NS5_IJS1T_NSM_INS5_IJNS5_IJNS5_IJSP_SB_EEESS_EEESC_S1W_EEENS5_IJS1Z_SW_NS5_IJSO_NSA_ILi1024EEEEEEEEEEEEEEvS24_EENS_8epilogue10collective18CollectiveEpilogueINS2E_23Sm100TmaWarpSpecializedILi4ELi2ELi32ELb1ELb0EEEJNS5_IJNSA_ILi64EEESG_SF_EEENS5_IJNSM_IS2J_SC_EENSM_INS5_IJSN_SB_EEENS5_IJSC_SF_EEEEEEEENS_10bfloat16_tESL_S2Q_SL_NS2E_6fusion15FusionCallbacksIS2I_NS2R_17LinearCombinationIS2Q_fS2Q_fLNS_15FloatRoundStyleE2EEES2K_S2P_JEEENS4_5SM1004TMEM4LOAD26SM100_TMEM_LOAD_32dp32b32xENS4_13SM90_TMA_LOADENS1K_IS1M_NS1N_ILi16EEENSM_INS5_IJS1P_SN_EEENS5_IJSN_SC_EEEEEEENS4_39AutoVectorizingCopyWithAssumedAlignmentILi128EEENS4_14SM90_TMA_STOREES36_S38_S38_EEEvvEEEEvNT_6ParamsE:
[----:B------:R-:W1:Y:S01]  /*0000*/  LDC R1, c[0x0][0x37c] ;  /* 0x0000df00ff017b82 */ /* 0x000e620000000800 */
[----:B------:R-:W2:Y:S01]  /*0010*/  S2R R184, SR_TID.X ;  /* 0x0000000000b87919 */ /* 0x000ea20000002100 */
[----:B------:R-:W3:Y:S01]  /*0020*/  LDCU.64 UR12, c[0x0][0xc90] ;  /* 0x00019200ff0c77ac */ /* 0x000ee20008000a00 */
[----:B------:R-:W-:Y:S02]  /*0030*/  PRMT R176, RZ, 0x7610, R176 ;  /* 0x00007610ffb07816 */ /* 0x000fe400000000b0 */
[----:B------:R-:W-:Y:S01]  /*0040*/  ELECT P4, URZ, PT ;  /* 0x0000000000ff782f */ /* 0x000fe20003880000 */
[----:B---3--:R-:W-:-:S04]  /*0050*/  UISETP.NE.U32.AND UP0, UPT, UR12, URZ, UPT ;  /* 0x000000ff0c00728c */ /* 0x008fc8000bf05070 */
[----:B------:R-:W-:Y:S01]  /*0060*/  UISETP.NE.AND.EX UP0, UPT, UR13, URZ, UPT, UP0 ;  /* 0x000000ff0d00728c */ /* 0x000fe2000bf05300 */
[----:B--2---:R-:W-:-:S05]  /*0070*/  SHF.R.U32.HI R177, RZ, 0x5, R184 ;  /* 0x00000005ffb17819 */ /* 0x004fca00000116b8 */
[----:B------:R-:W2:Y:S02]  /*0080*/  SHFL.IDX PT, R0, R177, RZ, 0x1f ;  /* 0x00001fffb1007589 */ /* 0x000ea400000e0000 */
[----:B--2---:R-:W-:Y:S01]  /*0090*/  R2UR UR21, R0 ;  /* 0x00000000001572ca */ /* 0x004fe200000e0000 */
[----:B-1----:R-:W-:-:S14]  /*00a0*/  BRA.U UP0, `(.L_x_0) ;  /* 0x0000000100307547 */ /* 0x002fdc000b800000 */
[----:B------:R-:W1:Y:S02]  /*00b0*/  LDCU.64 UR4, c[0x0][0xc88] ;  /* 0x00019100ff0477ac */ /* 0x000e640008000a00 */
[----:B-1----:R-:W-:-:S04]  /*00c0*/  UISETP.NE.U32.AND UP0, UPT, UR4, URZ, UPT ;  /* 0x000000ff0400728c */ /* 0x002fc8000bf05070 */
[----:B------:R-:W-:-:S09]  /*00d0*/  UISETP.NE.AND.EX UP0, UPT, UR5, URZ, UPT, UP0 ;  /* 0x000000ff0500728c */ /* 0x000fd2000bf05300 */
[----:B------:R-:W-:Y:S05]  /*00e0*/  BRA.U !UP0, `(.L_x_1) ;  /* 0x0000000108147547 */ /* 0x000fea000b800000 */
[----:B------:R-:W1:Y:S01]  /*00f0*/  LDC.64 R2, c[0x0][0xc88] ;  /* 0x00032200ff027b82 */ /* 0x000e620000000a00 */
[----:B------:R-:W1:Y:S02]  /*0100*/  LDCU.64 UR4, c[0x0][0x358] ;  /* 0x00006b00ff0477ac */ /* 0x000e640008000a00 */
[----:B-1----:R1:W5:Y:S01]  /*0110*/  LDG.E R133, desc[UR4][R2.64] ;  /* 0x0000000402857981 */ /* 0x002362000c1e1900 */
[----:B------:R-:W-:Y:S01]  /*0120*/  HFMA2 R176, -RZ, RZ, 0, 5.9604644775390625e-08 ;  /* 0x00000001ffb07431 */ /* 0x000fe200000001ff */
[----:B------:R-:W-:Y:S05]  /*0130*/  BRA `(.L_x_0) ;  /* 0x00000000000c7947 */ /* 0x000fea0003800000 */
.L_x_1:
[----:B------:R-:W1:Y:S01]  /*0140*/  LDCU UR4, c[0x0][0xc80] ;  /* 0x00019000ff0477ac */ /* 0x000e620008000800 */
[----:B------:R-:W-:Y:S01]  /*0150*/  HFMA2 R176, -RZ, RZ, 0, 5.9604644775390625e-08 ;  /* 0x00000001ffb07431 */ /* 0x000fe200000001ff */
[----:B-1----:R-:W-:-:S07]  /*0160*/  MOV R133, UR4 ;  /* 0x0000000400857c02 */ /* 0x002fce0008000f00 */
.L_x_0:
[----:B------:R-:W2:Y:S02]  /*0170*/  LDCU.64 UR4, c[0x0][0xcb0] ;  /* 0x00019600ff0477ac */ /* 0x000ea40008000a00 */
[----:B--2---:R-:W-:-:S04]  /*0180*/  UISETP.NE.U32.AND UP0, UPT, UR4, URZ, UPT ;  /* 0x000000ff0400728c */ /* 0x004fc8000bf05070 */
[----:B------:R-:W-:-:S09]  /*0190*/  UISETP.NE.AND.EX UP0, UPT, UR5, URZ, UPT, UP0 ;  /* 0x000000ff0500728c */ /* 0x000fd2000bf05300 */
[----:B------:R-:W-:Y:S05]  /*01a0*/  BRA.U UP0, `(.L_x_2) ;  /* 0x0000000100287547 */ /* 0x000fea000b800000 */
[----:B------:R-:W2:Y:S02]  /*01b0*/  LDCU.64 UR4, c[0x0][0xca8] ;  /* 0x00019500ff0477ac */ /* 0x000ea40008000a00 */
[----:B--2---:R-:W-:-:S04]  /*01c0*/  UISETP.NE.U32.AND UP0, UPT, UR4, URZ, UPT ;  /* 0x000000ff0400728c */ /* 0x004fc8000bf05070 */
[----:B------:R-:W-:-:S09]  /*01d0*/  UISETP.NE.AND.EX UP0, UPT, UR5, URZ, UPT, UP0 ;  /* 0x000000ff0500728c */ /* 0x000fd2000bf05300 */
[----:B------:R-:W-:Y:S05]  /*01e0*/  BRA.U !UP0, `(.L_x_3) ;  /* 0x0000000108107547 */ /* 0x000fea000b800000 */
[----:B------:R-:W2:Y:S01]  /*01f0*/  LDC.64 R130, c[0x0][0xca8] ;  /* 0x00032a00ff827b82 */ /* 0x000ea20000000a00 */
[----:B------:R-:W2:Y:S02]  /*0200*/  LDCU.64 UR4, c[0x0][0x358] ;  /* 0x00006b00ff0477ac */ /* 0x000ea40008000a00 */
[----:B--2---:R2:W5:Y:S01]  /*0210*/  LDG.E R130, desc[UR4][R130.64] ;  /* 0x0000000482827981 */ /* 0x004562000c1e1900 */
[----:B------:R-:W-:Y:S05]  /*0220*/  BRA `(.L_x_2) ;  /* 0x0000000000087947 */ /* 0x000fea0003800000 */
.L_x_3:
[----:B------:R-:W2:Y:S02]  /*0230*/  LDCU UR4, c[0x0][0xca0] ;  /* 0x00019400ff0477ac */ /* 0x000ea40008000800 */
[----:B--2---:R-:W-:Y:S02]  /*0240*/  MOV R130, UR4 ;  /* 0x0000000400827c02 */ /* 0x004fe40008000f00 */
.L_x_2:
[----:B------:R-:W-:Y:S01]  /*0250*/  IMAD.U32 R0, RZ, RZ, UR21 ;  /* 0x00000015ff007e24 */ /* 0x000fe2000f8e00ff */
[----:B------:R-:W-:Y:S04]  /*0260*/  BSSY.RECONVERGENT B0, `(.L_x_4) ;  /* 0x0000012000007945 */ /* 0x000fe80003800200 */
[C---:B------:R-:W-:Y:S02]  /*0270*/  ISETP.NE.OR P1, PT, R0.reuse, 0x1, !P4 ;  /* 0x000000010000780c */ /* 0x040fe40006725670 */
[----:B------:R-:W-:-:S11]  /*0280*/  ISETP.NE.OR P0, PT, R0, 0x3, !P4 ;  /* 0x000000030000780c */ /* 0x000fd60006705670 */
[----:B------:R-:W-:Y:S05]  /*0290*/  @P1 BRA `(.L_x_5) ;  /* 0x0000000000381947 */ /* 0x000fea0003800000 */
[----:B------:R-:W3:Y:S02]  /*02a0*/  LDCU.64 UR4, c[0x0][0x348] ;  /* 0x00006900ff0477ac */ /* 0x000ee40008000a00 */
[----:B---3--:R-:W-:Y:S02]  /*02b0*/  UIADD3 UR10, UP3, UPT, UR4, 0x80, URZ ;  /* 0x00000080040a7890 */ /* 0x008fe4000ff7e0ff */
[----:B------:R-:W-:Y:S02]  /*02c0*/  UIADD3 UR8, UP2, UPT, UR4, 0x180, URZ ;  /* 0x0000018004087890 */ /* 0x000fe4000ff5e0ff */
[----:B------:R-:W-:Y:S02]  /*02d0*/  UIADD3 UR6, UP1, UPT, UR4, 0x280, URZ ;  /* 0x0000028004067890 */ /* 0x000fe4000ff3e0ff */
[----:B------:R-:W-:Y:S02]  /*02e0*/  UIADD3 UR4, UP0, UPT, UR4, 0x380, URZ ;  /* 0x0000038004047890 */ /* 0x000fe4000ff1e0ff */
[----:B------:R-:W-:-:S02]  /*02f0*/  UIADD3.X UR11, UPT, UPT, URZ, UR5, URZ, UP3, !UPT ;  /* 0x00000005ff0b7290 */ /* 0x000fc40009ffe4ff */
[----:B------:R-:W-:Y:S02]  /*0300*/  UIADD3.X UR9, UPT, UPT, URZ, UR5, URZ, UP2, !UPT ;  /* 0x00000005ff097290 */ /* 0x000fe400097fe4ff */
[----:B------:R-:W-:Y:S02]  /*0310*/  UIADD3.X UR7, UPT, UPT, URZ, UR5, URZ, UP1, !UPT ;  /* 0x00000005ff077290 */ /* 0x000fe40008ffe4ff */
[----:B------:R-:W-:-:S03]  /*0320*/  UIADD3.X UR5, UPT, UPT, URZ, UR5, URZ, UP0, !UPT ;  /* 0x00000005ff057290 */ /* 0x000fc600087fe4ff */
[----:B------:R3:W-:Y:S02]  /*0330*/  UTMACCTL.PF [UR10] ;  /* 0x000000000a0079b9 */ /* 0x0007e40008040000 */
[----:B------:R3:W-:Y:S02]  /*0340*/  UTMACCTL.PF [UR8] ;  /* 0x00000000080079b9 */ /* 0x0007e40008040000 */
[----:B------:R3:W-:Y:S02]  /*0350*/  UTMACCTL.PF [UR6] ;  /* 0x00000000060079b9 */ /* 0x0007e40008040000 */
[----:B------:R3:W-:Y:S02]  /*0360*/  UTMACCTL.PF [UR4] ;  /* 0x00000000040079b9 */ /* 0x0007e40008040000 */
[----:B---3--:R-:W-:Y:S01]  /*0370*/  NOP ;  /* 0x0000000000007918 */ /* 0x008fe20000000000 */
.L_x_5:
[----:B------:R-:W-:Y:S05]  /*0380*/  BSYNC.RECONVERGENT B0 ;  /* 0x0000000000007941 */ /* 0x000fea0003800200 */
.L_x_4:
[----:B------:R-:W-:Y:S04]  /*0390*/  BSSY.RECONVERGENT B0, `(.L_x_6) ;  /* 0x000000a000007945 */ /* 0x000fe80003800200 */
[----:B------:R-:W-:Y:S05]  /*03a0*/  @P0 BRA `(.L_x_7) ;  /* 0x0000000000200947 */ /* 0x000fea0003800000 */
[----:B------:R-:W3:Y:S02]  /*03b0*/  LDCU.64 UR4, c[0x0][0x348] ;  /* 0x00006900ff0477ac */ /* 0x000ee40008000a00 */
[----:B---3--:R-:W-:Y:S02]  /*03c0*/  UIADD3 UR6, UP1, UPT, UR4, 0x980, URZ ;  /* 0x0000098004067890 */ /* 0x008fe4000ff3e0ff */
[----:B------:R-:W-:Y:S02]  /*03d0*/  UIADD3 UR4, UP0, UPT, UR4, 0xa80, URZ ;  /* 0x00000a8004047890 */ /* 0x000fe4000ff1e0ff */
[----:B------:R-:W-:Y:S02]  /*03e0*/  UIADD3.X UR7, UPT, UPT, URZ, UR5, URZ, UP1, !UPT ;  /* 0x00000005ff077290 */ /* 0x000fe40008ffe4ff */
[----:B------:R-:W-:-:S07]  /*03f0*/  UIADD3.X UR5, UPT, UPT, URZ, UR5, URZ, UP0, !UPT ;  /* 0x00000005ff057290 */ /* 0x000fce00087fe4ff */
[----:B------:R3:W-:Y:S02]  /*0400*/  UTMACCTL.PF [UR6] ;  /* 0x00000000060079b9 */ /* 0x0007e40008040000 */
[----:B------:R3:W-:Y:S02]  /*0410*/  UTMACCTL.PF [UR4] ;  /* 0x00000000040079b9 */ /* 0x0007e40008040000 */
[----:B---3--:R-:W-:Y:S01]  /*0420*/  NOP ;  /* 0x0000000000007918 */ /* 0x008fe20000000000 */
.L_x_7:
[----:B------:R-:W-:Y:S05]  /*0430*/  BSYNC.RECONVERGENT B0 ;  /* 0x0000000000007941 */ /* 0x000fea0003800200 */
.L_x_6:
[----:B------:R-:W3:Y:S01]  /*0440*/  LDCU.64 UR4, c[0x0][0xc88] ;  /* 0x00019100ff0477ac */ /* 0x000ee20008000a00 */
[----:B------:R-:W-:Y:S02]  /*0450*/  UISETP.EQ.U32.AND UP1, UPT, UR12, URZ, UPT ;  /* 0x000000ff0c00728c */ /* 0x000fe4000bf22070 */
[----:B------:R-:W-:Y:S02]  /*0460*/  UPLOP3.LUT UP3, UPT, UPT, UPT, UPT, 0x80, 0x8 ;  /* 0x000000000008789c */ /* 0x000fe40003f6f070 */
[----:B---3--:R-:W-:-:S04]  /*0470*/  UISETP.NE.U32.AND UP0, UPT, UR4, URZ, UPT ;  /* 0x000000ff0400728c */ /* 0x008fc8000bf05070 */
[----:B------:R-:W-:-:S04]  /*0480*/  UISETP.NE.AND.EX UP0, UPT, UR5, URZ, UPT, UP0 ;  /* 0x000000ff0500728c */ /* 0x000fc8000bf05300 */
[----:B------:R-:W-:-:S04]  /*0490*/  UISETP.EQ.OR.EX UP2, UPT, UR13, URZ, !UP0, UP1 ;  /* 0x000000ff0d00728c */ /* 0x000fc8000c742710 */
[----:B------:R-:W-:-:S06]  /*04a0*/  UP2UR UR4, UPR, URZ, 0x4 ;  /* 0x00000004ff047883 */ /* 0x000fcc0008000000 */
[----:B------:R-:W-:Y:S01]  /*04b0*/  MOV R180, UR4 ;  /* 0x0000000400b47c02 */ /* 0x000fe20008000f00 */
[----:B------:R-:W-:Y:S06]  /*04c0*/  BRA.U !UP2, `(.L_x_8) ;  /* 0x000000010a207547 */ /* 0x000fec000b800000 */
[----:B------:R-:W-:Y:S01]  /*04d0*/  UISETP.NE.U32.AND UP1, UPT, UR12, URZ, UPT ;  /* 0x000000ff0c00728c */ /* 0x000fe2000bf25070 */
[----:B-----5:R-:W-:Y:S01]  /*04e0*/  FSETP.NEU.AND P0, PT, R133, RZ, PT ;  /* 0x000000ff8500720b */ /* 0x020fe20003f0d000 */
[----:B------:R-:W-:Y:S02]  /*04f0*/  USEL UR4, URZ, 0xffffffff, UP0 ;  /* 0xffffffffff047887 */ /* 0x000fe40008000000 */
[----:B------:R-:W-:-:S10]  /*0500*/  UISETP.NE.AND.EX UP1, UPT, UR13, URZ, UPT, UP1 ;  /* 0x000000ff0d00728c */ /* 0x000fd4000bf25310 */
[----:B------:R-:W-:Y:S01]  /*0510*/  VOTEU.ANY UP0, P0 ;  /* 0x0000000000ff7886 */ /* 0x000fe20000000100 */
[----:B------:R-:W-:-:S04]  /*0520*/  @!UP1 USEL UR4, URZ, 0xffffffff, UP0 ;  /* 0xffffffffff049887 */ /* 0x000fc80008000000 */
[----:B------:R-:W-:-:S04]  /*0530*/  ULOP3.LUT UR4, UR4, 0x1, URZ, 0xc0, !UPT ;  /* 0x0000000104047892 */ /* 0x000fc8000f8ec0ff */
[----:B------:R-:W-:-:S11]  /*0540*/  UISETP.NE.U32.AND UP3, UPT, UR4, 0x1, UPT ;  /* 0x000000010400788c */ /* 0x000fd6000bf65070 */
.L_x_8:
[----:B-1----:R-:W1:Y:S01]  /*0550*/  SHFL.IDX PT, R2, R177, RZ, 0x1f ;  /* 0x00001fffb1027589 */ /* 0x002e6200000e0000 */
[----:B------:R-:W-:-:S04]  /*0560*/  UISETP.NE.AND UP0, UPT, UR21, 0x2, UPT ;  /* 0x000000021500788c */ /* 0x000fc8000bf05270 */
[----:B------:R-:W-:Y:S01]  /*0570*/  USEL UR63, URZ, 0x1, UP0 ;  /* 0x00000001ff3f7887 */ /* 0x000fe20008000000 */
[----:B-1----:R-:W-:-:S13]  /*0580*/  ISETP.NE.AND P0, PT, R2, RZ, PT ;  /* 0x000000ff0200720c */ /* 0x002fda0003f05270 */
[----:B------:R-:W-:Y:S05]  /*0590*/  @P0 BRA `(.L_x_9) ;  /* 0x0000000000700947 */ /* 0x000fea0003800000 */
[----:B------:R-:W1:Y:S01]  /*05a0*/  S2UR UR4, SR_CgaCtaId ;  /* 0x00000000000479c3 */ /* 0x000e620000008800 */
[----:B------:R-:W-:Y:S01]  /*05b0*/  UMOV UR5, 0x400 ;  /* 0x0000040000057882 */ /* 0x000fe20000000000 */
[----:B------:R-:W-:Y:S01]  /*05c0*/  UMOV UR8, 0x1 ;  /* 0x0000000100087882 */ /* 0x000fe20000000000 */
[----:B------:R-:W-:Y:S01]  /*05d0*/  UMOV UR6, 0x3 ;  /* 0x0000000300067882 */ /* 0x000fe20000000000 */
[----:B------:R-:W-:-:S04]  /*05e0*/  UIADD3 UR8, UPT, UPT, -UR8, 0x100000, URZ ;  /* 0x0010000008087890 */ /* 0x000fc8000fffe1ff */
[----:B------:R-:W-:Y:S02]  /*05f0*/  USHF.L.U32 UR9, UR8, 0xb, URZ ;  /* 0x0000000b08097899 */ /* 0x000fe400080006ff */
[----:B------:R-:W-:Y:S02]  /*0600*/  USHF.L.U32 UR8, UR8, 0x1, URZ ;  /* 0x0000000108087899 */ /* 0x000fe400080006ff */
[----:B------:R-:W-:-:S04]  /*0610*/  UIADD3 UR6, UPT, UPT, -UR6, 0x100000, URZ ;  /* 0x0010000006067890 */ /* 0x000fc8000fffe1ff */
[----:B------:R-:W-:Y:S02]  /*0620*/  USHF.L.U32 UR7, UR6, 0xb, URZ ;  /* 0x0000000b06077899 */ /* 0x000fe400080006ff */
[----:B------:R-:W-:Y:S01]  /*0630*/  USHF.L.U32 UR6, UR6, 0x1, URZ ;  /* 0x0000000106067899 */ /* 0x000fe200080006ff */
[----:B------:R-:W-:Y:S01]  /*0640*/  ELECT P0, URZ, PT ;  /* 0x0000000000ff782f */ /* 0x000fe20003800000 */
[----:B-1----:R-:W-:Y:S01]  /*0650*/  ULEA UR4, UR4, UR5, 0x18 ;  /* 0x0000000504047291 */ /* 0x002fe2000f8ec0ff */
[----:B------:R-:W1:Y:S11]  /*0660*/  FENCE.VIEW.ASYNC.S ;  /* 0x00000000000073c6 */ /* 0x000e760000000000 */
[----:B-1----:R1:W3:Y:S01]  /*0670*/  SYNCS.EXCH.64 URZ, [UR4], UR8 ;  /* 0x0000000804ff75b2 */ /* 0x0022e20008000100 */
[----:B------:R1:W4:Y:S01]  /*0680*/  SYNCS.EXCH.64 URZ, [UR4+0x38], UR6 ;  /* 0x0000380604ff75b2 */ /* 0x0003220008000100 */
[----:B------:R1:W1:Y:S01]  /*0690*/  SYNCS.EXCH.64 URZ, [UR4+0x8], UR8 ;  /* 0x0000080804ff75b2 */ /* 0x0002620008000100 */
        /* <DEDUP_REMOVED lines=11> */
[----:B------:R-:W-:Y:S01]  /*0750*/  NOP ;  /* 0x0000000000007918 */ /* 0x000fe20000000000 */
.L_x_9:
[----:B------:R-:W2:Y:S01]  /*0760*/  SHFL.IDX PT, R2, R177, RZ, 0x1f ;  /* 0x00001fffb1027589 */ /* 0x000ea200000e0000 */
[----:B------:R-:W-:Y:S01]  /*0770*/  NOP ;  /* 0x0000000000007918 */ /* 0x000fe20000000000 */
[----:B--2---:R-:W-:-:S13]  /*0780*/  ISETP.NE.AND P0, PT, R2, 0x1, PT ;  /* 0x000000010200780c */ /* 0x004fda0003f05270 */
[----:B------:R-:W-:Y:S05]  /*0790*/  @P0 BRA `(.L_x_10) ;  /* 0x0000000000580947 */ /* 0x000fea0003800000 */
[----:B-1----:R-:W1:Y:S01]  /*07a0*/  S2UR UR4, SR_CgaCtaId ;  /* 0x00000000000479c3 */ /* 0x002e620000008800 */
        /* <DEDUP_REMOVED lines=12> */
[----:B-1----:R2:W1:Y:S01]  /*0870*/  SYNCS.EXCH.64 URZ, [UR4+0x70], UR8 ;  /* 0x0000700804ff75b2 */ /* 0x0024620008000100 */
[----:B------:R2:W1:Y:S01]  /*0880*/  SYNCS.EXCH.64 URZ, [UR4+0x90], UR6 ;  /* 0x0000900604ff75b2 */ /* 0x0004620008000100 */
[----:B------:R2:W1:Y:S01]  /*0890*/  SYNCS.EXCH.64 URZ, [UR4+0x78], UR8 ;  /* 0x0000780804ff75b2 */ /* 0x0004620008000100 */
[----:B------:R2:W1:Y:S01]  /*08a0*/  SYNCS.EXCH.64 URZ, [UR4+0x98], UR6 ;  /* 0x0000980604ff75b2 */ /* 0x0004620008000100 */
[----:B------:R2:W1:Y:S01]  /*08b0*/  SYNCS.EXCH.64 URZ, [UR4+0x80], UR8 ;  /* 0x0000800804ff75b2 */ /* 0x0004620008000100 */
[----:B------:R2:W1:Y:S01]  /*08c0*/  SYNCS.EXCH.64 URZ, [UR4+0xa0], UR6 ;  /* 0x0000a00604ff75b2 */ /* 0x0004620008000100 */
[----:B------:R2:W1:Y:S01]  /*08d0*/  SYNCS.EXCH.64 URZ, [UR4+0x88], UR8 ;  /* 0x0000880804ff75b2 */ /* 0x0004620008000100 */
[----:B------:R2:W1:Y:S02]  /*08e0*/  SYNCS.EXCH.64 URZ, [UR4+0xa8], UR6 ;  /* 0x0000a80604ff75b2 */ /* 0x0004640008000100 */
[----:B--2---:R-:W-:Y:S01]  /*08f0*/  NOP ;  /* 0x0000000000007918 */ /* 0x004fe20000000000 */
.L_x_10:
[----:B------:R-:W2:Y:S01]  /*0900*/  SHFL.IDX PT, R2, R177, RZ, 0x1f ;  /* 0x00001fffb1027589 */ /* 0x000ea200000e0000 */
[----:B------:R-:W-:Y:S01]  /*0910*/  NOP ;  /* 0x0000000000007918 */ /* 0x000fe20000000000 */
[----:B--2---:R-:W-:-:S13]  /*0920*/  ISETP.NE.AND P0, PT, R2, 0x3, PT ;  /* 0x000000030200780c */ /* 0x004fda0003f05270 */
[----:B------:R-:W-:Y:S05]  /*0930*/  @P0 BRA `(.L_x_11) ;  /* 0x0000000000300947 */ /* 0x000fea0003800000 */
[----:B-1----:R-:W1:Y:S01]  /*0940*/  S2UR UR4, SR_CgaCtaId ;  /* 0x00000000000479c3 */ /* 0x002e620000008800 */
[----:B------:R-:W-:Y:S01]  /*0950*/  UMOV UR6, 0x400 ;  /* 0x0000040000067882 */ /* 0x000fe20000000000 */
[----:B------:R-:W-:Y:S01]  /*0960*/  UMOV UR5, 0x20 ;  /* 0x0000002000057882 */ /* 0x000fe20000000000 */
[----:B------:R-:W-:Y:S01]  /*0970*/  ELECT P0, URZ, PT ;  /* 0x0000000000ff782f */ /* 0x000fe20003800000 */
[----:B-1----:R-:W-:Y:S02]  /*0980*/  ULEA UR6, UR4, UR6, 0x18 ;  /* 0x0000000604067291 */ /* 0x002fe4000f8ec0ff */
[----:B------:R-:W-:-:S04]  /*0990*/  UIADD3 UR4, UPT, UPT, -UR5, 0x100000, URZ ;  /* 0x0010000005047890 */ /* 0x000fc8000fffe1ff */
[----:B------:R-:W-:Y:S02]  /*09a0*/  USHF.L.U32 UR5, UR4, 0xb, URZ ;  /* 0x0000000b04057899 */ /* 0x000fe400080006ff */
[----:B------:R-:W-:Y:S01]  /*09b0*/  USHF.L.U32 UR4, UR4, 0x1, URZ ;  /* 0x0000000104047899 */ /* 0x000fe200080006ff */
[----:B------:R-:W1:Y:S11]  /*09c0*/  FENCE.VIEW.ASYNC.S ;  /* 0x00000000000073c6 */ /* 0x000e760000000000 */
[----:B-1----:R2:W1:Y:S01]  /*09d0*/  SYNCS.EXCH.64 URZ, [UR6+0xb0], UR4 ;  /* 0x0000b00406ff75b2 */ /* 0x0024620008000100 */
[----:B------:R2:W1:Y:S02]  /*09e0*/  SYNCS.EXCH.64 URZ, [UR6+0xb8], UR4 ;  /* 0x0000b80406ff75b2 */ /* 0x0004640008000100 */
[----:B--2---:R-:W-:Y:S01]  /*09f0*/  NOP ;  /* 0x0000000000007918 */ /* 0x004fe20000000000 */
.L_x_11:
[----:B------:R-:W2:Y:S01]  /*0a00*/  SHFL.IDX PT, R2, R177, RZ, 0x1f ;  /* 0x00001fffb1027589 */ /* 0x000ea200000e0000 */
[----:B------:R-:W-:Y:S01]  /*0a10*/  NOP ;  /* 0x0000000000007918 */ /* 0x000fe20000000000 */
[----:B--2---:R-:W-:-:S13]  /*0a20*/  ISETP.NE.AND P0, PT, R2, 0x4, PT ;  /* 0x000000040200780c */ /* 0x004fda0003f05270 */
[----:B------:R-:W-:Y:S05]  /*0a30*/  @P0 BRA `(.L_x_12) ;  /* 0x00000000004c0947 */ /* 0x000fea0003800000 */
[----:B-1----:R-:W1:Y:S01]  /*0a40*/  S2UR UR6, SR_CgaCtaId ;  /* 0x00000000000679c3 */ /* 0x002e620000008800 */
[----:B------:R-:W-:Y:S01]  /*0a50*/  UMOV UR4, 0x3a0 ;  /* 0x000003a000047882 */ /* 0x000fe20000000000 */
[----:B------:R-:W-:Y:S01]  /*0a60*/  UMOV UR5, 0x400 ;  /* 0x0000040000057882 */ /* 0x000fe20000000000 */
[----:B------:R-:W-:Y:S01]  /*0a70*/  USEL UR4, UR4, 0x320, UP3 ;  /* 0x0000032004047887 */ /* 0x000fe20009800000 */
[----:B------:R-:W-:Y:S01]  /*0a80*/  UMOV UR8, 0x1 ;  /* 0x0000000100087882 */ /* 0x000fe20000000000 */
[----:B------:R-:W-:Y:S01]  /*0a90*/  ELECT P0, URZ, PT ;  /* 0x0000000000ff782f */ /* 0x000fe20003800000 */
[----:B------:R-:W-:-:S04]  /*0aa0*/  UIADD3 UR8, UPT, UPT, -UR8, 0x100000, URZ ;  /* 0x0010000008087890 */ /* 0x000fc8000fffe1ff */
[----:B------:R-:W-:Y:S02]  /*0ab0*/  USHF.L.U32 UR9, UR8, 0xb, URZ ;  /* 0x0000000b08097899 */ /* 0x000fe400080006ff */
[----:B------:R-:W-:Y:S02]  /*0ac0*/  USHF.L.U32 UR8, UR8, 0x1, URZ ;  /* 0x0000000108087899 */ /* 0x000fe400080006ff */
[----:B-1----:R-:W-:Y:S02]  /*0ad0*/  ULEA UR6, UR6, UR5, 0x18 ;  /* 0x0000000506067291 */ /* 0x002fe4000f8ec0ff */
[----:B------:R-:W-:-:S04]  /*0ae0*/  UIADD3 UR4, UPT, UPT, -UR4, 0x100000, URZ ;  /* 0x0010000004047890 */ /* 0x000fc8000fffe1ff */
[----:B------:R-:W-:Y:S02]  /*0af0*/  USHF.L.U32 UR5, UR4, 0xb, URZ ;  /* 0x0000000b04057899 */ /* 0x000fe400080006ff */
[----:B------:R-:W-:Y:S01]  /*0b00*/  USHF.L.U32 UR4, UR4, 0x1, URZ ;  /* 0x0000000104047899 */ /* 0x000fe200080006ff */
[----:B------:R-:W1:Y:S03]  /*0b10*/  FENCE.VIEW.ASYNC.S ;  /* 0x00000000000073c6 */ /* 0x000e660000000000 */
[----:B-1----:R2:W1:Y:S08]  /*0b20*/  SYNCS.EXCH.64 URZ, [UR6+0xc0], UR8 ;  /* 0x0000c00806ff75b2 */ /* 0x0024700008000100 */
[----:B------:R2:W1:Y:S01]  /*0b30*/  SYNCS.EXCH.64 URZ, [UR6+0xd0], UR4 ;  /* 0x0000d00406ff75b2 */ /* 0x0004620008000100 */
[----:B------:R2:W1:Y:S01]  /*0b40*/  SYNCS.EXCH.64 URZ, [UR6+0xc8], UR8 ;  /* 0x0000c80806ff75b2 */ /* 0x0004620008000100 */
[----:B------:R2:W1:Y:S02]  /*0b50*/  SYNCS.EXCH.64 URZ, [UR6+0xd8], UR4 ;  /* 0x0000d80406ff75b2 */ /* 0x0004640008000100 */
[----:B--2---:R-:W-:Y:S01]  /*0b60*/  NOP ;  /* 0x0000000000007918 */ /* 0x004fe20000000000 */
.L_x_12:
        /* <DEDUP_REMOVED lines=18> */
[----:B------:R2:W1:Y:S02]  /*0c90*/  SYNCS.EXCH.64 URZ, [UR4+0xe8], UR6 ;  /* 0x0000e80604ff75b2 */ /* 0x0004640008000100 */
[----:B--2---:R-:W-:Y:S01]  /*0ca0*/  NOP ;  /* 0x0000000000007918 */ /* 0x004fe20000000000 */
.L_x_13:
[----:B------:R-:W2:Y:S01]  /*0cb0*/  SHFL.IDX PT, R2, R177, RZ, 0x1f ;  /* 0x00001fffb1027589 */ /* 0x000ea200000e0000 */
[----:B------:R-:W-:Y:S01]  /*0cc0*/  ISETP.NE.OR P1, PT, RZ, UR21, !P4 ;  /* 0x00000015ff007c0c */ /* 0x000fe2000e725670 */
[----:B------:R-:W-:Y:S01]  /*0cd0*/  NOP ;  /* 0x0000000000007918 */ /* 0x000fe20000000000 */
[----:B--2---:R-:W-:-:S13]  /*0ce0*/  ISETP.NE.AND P0, PT, R2, 0x3, PT ;  /* 0x000000030200780c */ /* 0x004fda0003f05270 */
[----:B------:R-:W-:Y:S05]  /*0cf0*/  @P0 BRA `(.L_x_14) ;  /* 0x0000000000380947 */ /* 0x000fea0003800000 */
[----:B-1----:R-:W1:Y:S01]  /*0d00*/  S2UR UR4, SR_CgaCtaId ;  /* 0x00000000000479c3 */ /* 0x002e620000008800 */
[----:B------:R-:W-:Y:S01]  /*0d10*/  UMOV UR5, 0x400 ;  /* 0x0000040000057882 */ /* 0x000fe20000000000 */
[----:B------:R-:W-:Y:S01]  /*0d20*/  UMOV UR6, 0x20 ;  /* 0x0000002000067882 */ /* 0x000fe20000000000 */
[----:B------:R-:W-:Y:S01]  /*0d30*/  ELECT P0, URZ, PT ;  /* 0x0000000000ff782f */ /* 0x000fe20003800000 */
[----:B------:R-:W-:-:S04]  /*0d40*/  UIADD3 UR6, UPT, UPT, -UR6, 0x100000, URZ ;  /* 0x0010000006067890 */ /* 0x000fc8000fffe1ff */
[----:B------:R-:W-:Y:S02]  /*0d50*/  USHF.L.U32 UR7, UR6, 0xb, URZ ;  /* 0x0000000b06077899 */ /* 0x000fe400080006ff */
[----:B------:R-:W-:Y:S02]  /*0d60*/  USHF.L.U32 UR6, UR6, 0x1, URZ ;  /* 0x0000000106067899 */ /* 0x000fe400080006ff */
[----:B-1----:R-:W-:Y:S01]  /*0d70*/  ULEA UR4, UR4, UR5, 0x18 ;  /* 0x0000000504047291 */ /* 0x002fe2000f8ec0ff */
[----:B------:R-:W1:Y:S11]  /*0d80*/  FENCE.VIEW.ASYNC.S ;  /* 0x00000000000073c6 */ /* 0x000e760000000000 */
[----:B-1----:R2:W1:Y:S01]  /*0d90*/  SYNCS.EXCH.64 URZ, [UR4+0xf0], UR6 ;  /* 0x0000f00604ff75b2 */ /* 0x0024620008000100 */
[----:B------:R2:W1:Y:S01]  /*0da0*/  SYNCS.EXCH.64 URZ, [UR4+0x100], UR6 ;  /* 0x0001000604ff75b2 */ /* 0x0004620008000100 */
[----:B------:R2:W1:Y:S01]  /*0db0*/  SYNCS.EXCH.64 URZ, [UR4+0xf8], UR6 ;  /* 0x0000f80604ff75b2 */ /* 0x0004620008000100 */
[----:B------:R2:W1:Y:S02]  /*0dc0*/  SYNCS.EXCH.64 URZ, [UR4+0x108], UR6 ;  /* 0x0001080604ff75b2 */ /* 0x0004640008000100 */
[----:B--2---:R-:W-:Y:S01]  /*0dd0*/  NOP ;  /* 0x0000000000007918 */ /* 0x004fe20000000000 */
.L_x_14:
[----:B-1----:R-:W1:Y:S01]  /*0de0*/  S2UR UR7, SR_CgaCtaId ;  /* 0x00000000000779c3 */ /* 0x002e620000008800 */
[----:B------:R-:W-:Y:S01]  /*0df0*/  VOTEU.ALL UP0, P1 ;  /* 0x0000000000ff7886 */ /* 0x000fe20000800000 */
[----:B------:R-:W-:Y:S01]  /*0e00*/  UMOV UR4, 0x80 ;  /* 0x0000008000047882 */ /* 0x000fe20000000000 */
[----:B------:R-:W-:Y:S01]  /*0e10*/  NOP ;  /* 0x0000000000007918 */ /* 0x000fe20000000000 */
[----:B------:R-:W-:Y:S01]  /*0e20*/  ISETP.NE.OR P4, PT, R0, 0x2, !P4 ;  /* 0x000000020000780c */ /* 0x000fe20006785670 */
[----:B------:R-:W-:Y:S01]  /*0e30*/  UISETP.NE.AND UP4, UPT, UR21, URZ, UPT ;  /* 0x000000ff1500728c */ /* 0x000fe2000bf85270 */
[----:B------:R-:W-:Y:S01]  /*0e40*/  LOP3.LUT R0, R184, 0x1f, RZ, 0xc0, !PT ;  /* 0x0000001fb8007812 */ /* 0x000fe200078ec0ff */
[----:B------:R-:W-:Y:S01]  /*0e50*/  @!UP0 UMOV UR6, 0x400 ;  /* 0x0000040000068882 */ /* 0x000fe20000000000 */
[----:B------:R-:W-:-:S04]  /*0e60*/  @!UP0 UIADD3 UR4, UPT, UPT, -UR4, 0x100000, URZ ;  /* 0x0010000004048890 */ /* 0x000fc8000fffe1ff */
[----:B------:R-:W-:Y:S02]  /*0e70*/  @!UP0 USHF.L.U32 UR5, UR4, 0xb, URZ ;  /* 0x0000000b04058899 */ /* 0x000fe400080006ff */
[----:B------:R-:W-:Y:S02]  /*0e80*/  @!UP0 USHF.L.U32 UR4, UR4, 0x1, URZ ;  /* 0x0000000104048899 */ /* 0x000fe400080006ff */
[----:B-1----:R-:W-:Y:S01]  /*0e90*/  @!UP0 ULEA UR6, UR7, UR6, 0x18 ;  /* 0x0000000607068291 */ /* 0x002fe2000f8ec0ff */
[----:B------:R-:W1:Y:S01]  /*0ea0*/  LDCU UR7, c[0x0][0x36c] ;  /* 0x00006d80ff0777ac */ /* 0x000e620008000800 */
[----:B------:R-:W-:Y:S01]  /*0eb0*/  VOTEU.ALL UP0, P1 ;  /* 0x0000000000ff7886 */ /* 0x000fe20000800000 */
[----:B------:R-:W2:Y:S09]  /*0ec0*/  FENCE.VIEW.ASYNC.S ;  /* 0x00000000000073c6 */ /* 0x000eb20000000000 */
[----:B--2---:R2:W2:Y:S01]  /*0ed0*/  @!UP0 SYNCS.EXCH.64 URZ, [UR6+0x110], UR4 ;  /* 0x0001100406ff85b2 */ /* 0x0044a20008000100 */
[----:B-1----:R-:W-:-:S09]  /*0ee0*/  UISETP.EQ.U32.AND UP5, UPT, UR7, 0x1, UPT ;  /* 0x000000010700788c */ /* 0x002fd2000bfa2070 */
[----:B------:R-:W-:Y:S05]  /*0ef0*/  BRA.U !UP5, `(.L_x_15) ;  /* 0x000000010d087547 */ /* 0x000fea000b800000 */
[----:B--234-:R-:W-:Y:S01]  /*0f00*/  UCGABAR_ARV ;  /* 0x00000000000079c7 */ /* 0x01cfe20008000000 */
[----:B------:R-:W-:Y:S05]  /*0f10*/  BRA `(.L_x_16) ;  /* 0x0000000000047947 */ /* 0x000fea0003800000 */
.L_x_15:
[----:B--234-:R-:W-:Y:S01]  /*0f20*/  NOP ;  /* 0x0000000000007918 */ /* 0x01cfe20000000000 */
.L_x_16:
[----:B------:R-:W1:Y:S01]  /*0f30*/  S2UR UR20, SR_CTAID.X ;  /* 0x00000000001479c3 */ /* 0x000e620000002500 */
[----:B------:R-:W-:-:S05]  /*0f40*/  CS2R.32 R179, SR_CgaSize ;  /* 0x0000000000b37805 */ /* 0x000fca0000008a00 */
[----:B------:R-:W-:-:S05]  /*0f50*/  IMAD R179, R179, -0xa0, RZ ;  /* 0xffffff60b3b37824 */ /* 0x000fca00078e02ff */
[----:B------:R-:W-:-:S14]  /*0f60*/  R2UR UR5, R179 ;  /* 0x00000000b30572ca */ /* 0x000fdc00000e0000 */
[----:B------:R-:W2:Y:S01]  /*0f70*/  LDCU UR5, c[0x0][UR5+0x2b0] ;  /* 0x00005600050577ac */ /* 0x000ea20008000800 */
[----:B------:R-:W-:-:S05]  /*0f80*/  CS2R.32 R179, SR_CgaSize ;  /* 0x0000000000b37805 */ /* 0x000fca0000008a00 */
[----:B------:R-:W-:-:S05]  /*0f90*/  IMAD R179, R179, -0xa0, RZ ;  /* 0xffffff60b3b37824 */ /* 0x000fca00078e02ff */
[----:B------:R-:W-:-:S14]  /*0fa0*/  R2UR UR4, R179 ;  /* 0x00000000b30472ca */ /* 0x000fdc00000e0000 */
[----:B------:R-:W3:Y:S01]  /*0fb0*/  LDCU UR4, c[0x0][UR4+0x2b4] ;  /* 0x00005680040477ac */ /* 0x000ee20008000800 */
[----:B------:R-:W4:Y:S01]  /*0fc0*/  S2UR UR24, SR_CTAID.Y ;  /* 0x00000000001879c3 */ /* 0x000f220000002600 */
[----:B------:R-:W-:-:S05]  /*0fd0*/  CS2R.32 R179, SR_CgaSize ;  /* 0x0000000000b37805 */ /* 0x000fca0000008a00 */
[----:B------:R-:W-:-:S05]  /*0fe0*/  IMAD R179, R179, -0xa0, RZ ;  /* 0xffffff60b3b37824 */ /* 0x000fca00078e02ff */
[----:B------:R-:W-:-:S14]  /*0ff0*/  R2UR UR7, R179 ;  /* 0x00000000b30772ca */ /* 0x000fdc00000e0000 */
[----:B------:R-:W3:Y:S01]  /*1000*/  LDCU UR7, c[0x0][UR7+0x2a0] ;  /* 0x00005400070777ac */ /* 0x000ee20008000800 */
[----:B------:R-:W-:-:S05]  /*1010*/  CS2R.32 R179, SR_CgaSize ;  /* 0x0000000000b37805 */ /* 0x000fca0000008a00 */
[----:B------:R-:W-:-:S05]  /*1020*/  IMAD R179, R179, -0xa0, RZ ;  /* 0xffffff60b3b37824 */ /* 0x000fca00078e02ff */
[----:B------:R-:W-:-:S14]  /*1030*/  R2UR UR8, R179 ;  /* 0x00000000b30872ca */ /* 0x000fdc00000e0000 */
[----:B------:R-:W3:Y:S01]  /*1040*/  LDCU UR8, c[0x0][UR8+0x2a4] ;  /* 0x00005480080877ac */ /* 0x000ee20008000800 */
[----:B------:R-:W3:Y:S01]  /*1050*/  S2UR UR9, SR_CgaCtaId ;  /* 0x00000000000979c3 */ /* 0x000ee20000008800 */
[----:B------:R-:W3:Y:S01]  /*1060*/  LDCU UR25, c[0x0][0xf24] ;  /* 0x0001e480ff1977ac */ /* 0x000ee20008000800 */
[----:B------:R-:W3:Y:S01]  /*1070*/  LDCU UR45, c[0x0][0xf24] ;  /* 0x0001e480ff2d77ac */ /* 0x000ee20008000800 */
[----:B-1----:R-:W-:Y:S01]  /*1080*/  I2FP.F32.U32 R3, UR20 ;  /* 0x0000001400037c45 */ /* 0x002fe20008201000 */
[----:B------:R-:W1:Y:S04]  /*1090*/  LDCU UR27, c[0x0][0xf30] ;  /* 0x0001e600ff1b77ac */ /* 0x000e680008000800 */
[----:B--2---:R-:W-:Y:S01]  /*10a0*/  FMUL R3, R3, UR5 ;  /* 0x0000000503037c20 */ /* 0x004fe20008400000 */
[----:B------:R-:W-:Y:S01]  /*10b0*/  UMOV UR30, 0x5 ;  /* 0x00000005001e7882 */ /* 0x000fe20000000000 */
[----:B----4-:R-:W-:-:S04]  /*10c0*/  I2FP.F32.U32 R2, UR24 ;  /* 0x0000001800027c45 */ /* 0x010fc80008201000 */
[----:B------:R-:W2:Y:S01]  /*10d0*/  F2I.U32.TRUNC.NTZ R3, R3 ;  /* 0x0000000300037305 */ /* 0x000ea2000020f000 */
[----:B---3--:R-:W-:Y:S01]  /*10e0*/  FMUL R2, R2, UR4 ;  /* 0x0000000402027c20 */ /* 0x008fe20008400000 */
[----:B------:R-:W-:Y:S02]  /*10f0*/  ULOP3.LUT UR5, UR9, 0x2, URZ, 0xc0, !UPT ;  /* 0x0000000209057892 */ /* 0x000fe4000f8ec0ff */
[----:B------:R-:W-:-:S04]  /*1100*/  ULOP3.LUT UR65, UR9, 0x1, URZ, 0xc0, !UPT ;  /* 0x0000000109417892 */ /* 0x000fc8000f8ec0ff */
[----:B------:R-:W3:Y:S01]  /*1110*/  F2I.U32.TRUNC.NTZ R2, R2 ;  /* 0x0000000200027305 */ /* 0x000ee2000020f000 */
[----:B------:R-:W-:Y:S02]  /*1120*/  UISETP.GT.U32.AND UP0, UPT, UR5, 0xffff, UPT ;  /* 0x0000ffff0500788c */ /* 0x000fe4000bf04070 */
[----:B------:R-:W-:Y:S02]  /*1130*/  UISETP.GT.U32.AND UP1, UPT, UR65, 0xffff, UPT ;  /* 0x0000ffff4100788c */ /* 0x000fe4000bf24070 */
[----:B------:R-:W-:Y:S01]  /*1140*/  USEL UR47, UR5, 0xffff, !UP0 ;  /* 0x0000ffff052f7887 */ /* 0x000fe2000c000000 */
[----:B--2---:R-:W-:Y:S01]  /*1150*/  R2UR UR4, R3 ;  /* 0x00000000030472ca */ /* 0x004fe200000e0000 */
[----:B------:R-:W-:Y:S02]  /*1160*/  USHF.R.U32.HI UR44, URZ, 0x1, UR9 ;  /* 0x00000001ff2c7899 */ /* 0x000fe40008011609 */
[----:B------:R-:W-:Y:S02]  /*1170*/  USHF.L.U32 UR50, UR9, 0xb, URZ ;  /* 0x0000000b09327899 */ /* 0x000fe400080006ff */
[----:B------:R-:W-:-:S02]  /*1180*/  USHF.L.U32 UR49, UR9, 0xd, URZ ;  /* 0x0000000d09317899 */ /* 0x000fc400080006ff */
[----:B------:R-:W-:Y:S01]  /*1190*/  USHF.L.U32 UR54, UR9, 0x8, URZ ;  /* 0x0000000809367899 */ /* 0x000fe200080006ff */
[----:B---3--:R-:W-:Y:S01]  /*11a0*/  R2UR UR6, R2 ;  /* 0x00000000020672ca */ /* 0x008fe200000e0000 */
[----:B------:R-:W-:Y:S01]  /*11b0*/  USHF.L.U32 UR29, UR9, 0xa, URZ ;  /* 0x0000000a091d7899 */ /* 0x000fe200080006ff */
[----:B------:R-:W-:Y:S01]  /*11c0*/  PRMT R2, RZ, 0x7610, R2 ;  /* 0x00007610ff027816 */ /* 0x000fe20000000002 */
[----:B------:R-:W-:Y:S02]  /*11d0*/  USEL UR48, UR65, 0xffff, !UP1 ;  /* 0x0000ffff41307887 */ /* 0x000fe4000c800000 */
[----:B------:R-:W-:-:S04]  /*11e0*/  UIADD3 UR5, UPT, UPT, -UR4, URZ, URZ ;  /* 0x000000ff04057290 */ /* 0x000fc8000fffe1ff */
[----:B------:R-:W-:-:S04]  /*11f0*/  UIMAD UR5, UR7, UR5, UR20 ;  /* 0x00000005070572a4 */ /* 0x000fc8000f8e0214 */
[----:B------:R-:W-:Y:S02]  /*1200*/  UIADD3 UR4, UPT, UPT, -UR6, URZ, URZ ;  /* 0x000000ff06047290 */ /* 0x000fe4000fffe1ff */
[----:B------:R-:W-:Y:S02]  /*1210*/  IMAD.U32 R179, RZ, RZ, UR5 ;  /* 0x00000005ffb37e24 */ /* 0x000fe4000f8e00ff */
[----:B------:R-:W-:-:S06]  /*1220*/  UIMAD UR4, UR8, UR4, UR24 ;  /* 0x00000004080472a4 */ /* 0x000fcc000f8e0218 */
[----:B------:R-:W-:Y:S01]  /*1230*/  IMAD.U32 R178, RZ, RZ, UR4 ;  /* 0x00000004ffb27e24 */ /* 0x000fe2000f8e00ff */
[----:B-1----:R-:W-:Y:S06]  /*1240*/  BRA.U UP4, `(.L_x_17) ;  /* 0x0000000104447547 */ /* 0x002fec000b800000 */
[----:B------:R-:W-:Y:S02]  /*1250*/  R2UR UR4, R178 ;  /* 0x00000000b20472ca */ /* 0x000fe400000e0000 */
[----:B------:R-:W-:-:S11]  /*1260*/  R2UR UR6, R179 ;  /* 0x00000000b30672ca */ /* 0x000fd600000e0000 */
[----:B------:R-:W-:Y:S02]  /*1270*/  UISETP.NE.AND UP0, UPT, UR4, URZ, UPT ;  /* 0x000000ff0400728c */ /* 0x000fe4000bf05270 */
[----:B------:R-:W-:Y:S02]  /*1280*/  UISETP.NE.AND UP1, UPT, UR4, 0x1, UPT ;  /* 0x000000010400788c */ /* 0x000fe4000bf25270 */
[----:B------:R-:W-:Y:S02]  /*1290*/  UISETP.NE.AND UP2, UPT, UR6, URZ, UP0 ;  /* 0x000000ff0600728c */ /* 0x000fe40008745270 */
[----:B------:R-:W-:Y:S02]  /*12a0*/  USEL UR4, URZ, 0x2, UP0 ;  /* 0x00000002ff047887 */ /* 0x000fe40008000000 */
[----:B------:R-:W-:Y:S02]  /*12b0*/  USEL UR8, URZ, 0x1, UP2 ;  /* 0x00000001ff087887 */ /* 0x000fe40009000000 */
[----:B------:R-:W-:-:S02]  /*12c0*/  UISETP.NE.AND UP2, UPT, UR6, URZ, UPT ;  /* 0x000000ff0600728c */ /* 0x000fc4000bf45270 */
[----:B------:R-:W-:Y:S02]  /*12d0*/  USEL UR5, URZ, 0x4, UP1 ;  /* 0x00000004ff057887 */ /* 0x000fe40008800000 */
[----:B------:R-:W-:Y:S02]  /*12e0*/  UISETP.NE.AND UP0, UPT, UR6, 0x1, UPT ;  /* 0x000000010600788c */ /* 0x000fe4000bf05270 */
[----:B------:R-:W-:Y:S02]  /*12f0*/  USEL UR6, URZ, 0x8, UP1 ;  /* 0x00000008ff067887 */ /* 0x000fe40008800000 */
[----:B------:R-:W-:Y:S02]  /*1300*/  USEL UR7, UR5, 0x4, UP2 ;  /* 0x0000000405077887 */ /* 0x000fe40009000000 */
[----:B------:R-:W-:Y:S02]  /*1310*/  USEL UR4, UR4, 0x2, UP0 ;  /* 0x0000000204047887 */ /* 0x000fe40008000000 */
[----:B------:R-:W-:-:S02]  /*1320*/  USEL UR5, UR6, 0x8, UP0 ;  /* 0x0000000806057887 */ /* 0x000fc40008000000 */
[----:B------:R-:W-:-:S04]  /*1330*/  UIADD3 UR4, UPT, UPT, UR4, UR7, UR8 ;  /* 0x0000000704047290 */ /* 0x000fc8000fffe008 */
[----:B------:R-:W-:-:S06]  /*1340*/  UIADD3 UR4, UPT, UPT, UR4, UR5, URZ ;  /* 0x0000000504047290 */ /* 0x000fcc000fffe0ff */
[----:B------:R-:W-:-:S07]  /*1350*/  IMAD.U32 R2, RZ, RZ, UR4 ;  /* 0x00000004ff027e24 */ /* 0x000fce000f8e00ff */
.L_x_17:
[----:B------:R-:W1:Y:S01]  /*1360*/  S2UR UR36, SR_CTAID.Z ;  /* 0x00000000002479c3 */ /* 0x000e620000002700 */
[----:B------:R-:W-:Y:S01]  /*1370*/  UISETP.GE.AND UP0, UPT, UR25, 0x1, UPT ;  /* 0x000000011900788c */ /* 0x000fe2000bf06270 */
[----:B------:R-:W-:-:S08]  /*1380*/  UMOV UR28, 0x3 ;  /* 0x00000003001c7882 */ /* 0x000fd00000000000 */
[----:B------:R-:W-:Y:S05]  /*1390*/  BRA.U !UP0, `(.L_x_18) ;  /* 0x0000000108d47547 */ /* 0x000fea000b800000 */
[----:B------:R-:W2:Y:S01]  /*13a0*/  LDCU.128 UR12, c[0x0][0xf10] ;  /* 0x0001e200ff0c77ac */ /* 0x000ea20008000c00 */
[----:B------:R-:W3:Y:S01]  /*13b0*/  LDCU UR6, c[0x0][0x370] ;  /* 0x00006e00ff0677ac */ /* 0x000ee20008000800 */
[----:B------:R-:W4:Y:S01]  /*13c0*/  LDCU UR5, c[0x0][0x374] ;  /* 0x00006e80ff0577ac */ /* 0x000f220008000800 */
[----:B------:R-:W1:Y:S01]  /*13d0*/  LDCU UR26, c[0x0][0xf0c] ;  /* 0x0001e180ff1a77ac */ /* 0x000e620008000800 */
[----:B------:R-:W1:Y:S01]  /*13e0*/  LDCU UR4, c[0x0][0xf20] ;  /* 0x0001e400ff0477ac */ /* 0x000e620008000800 */
[----:B------:R-:W1:Y:S01]  /*13f0*/  LDCU.64 UR8, c[0x0][0xf28] ;  /* 0x0001e500ff0877ac */ /* 0x000e620008000a00 */
[----:B--2---:R-:W-:Y:S02]  /*1400*/  UISETP.NE.AND UP0, UPT, UR14, 0x1, UPT ;  /* 0x000000010e00788c */ /* 0x004fe4000bf05270 */
[----:B----4-:R-:W-:Y:S02]  /*1410*/  UIMAD.WIDE.U32 UR10, UR5, UR15, URZ ;  /* 0x0000000f050a72a5 */ /* 0x010fe4000f8e00ff */
[----:B---3--:R-:W-:-:S02]  /*1420*/  UIMAD.WIDE.U32 UR18, UR6, UR12, URZ ;  /* 0x0000000c061272a5 */ /* 0x008fc4000f8e00ff */
[----:B-1----:R-:W-:Y:S02]  /*1430*/  UISETP.NE.AND UP1, UPT, UR26, 0x1, UPT ;  /* 0x000000011a00788c */ /* 0x002fe4000bf25270 */
[----:B------:R-:W-:Y:S01]  /*1440*/  UISETP.NE.AND UP2, UPT, UR25, 0x1, UPT ;  /* 0x000000011900788c */ /* 0x000fe2000bf45270 */
[----:B------:R-:W-:Y:S02]  /*1450*/  UMOV UR10, UR11 ;  /* 0x0000000b000a7c82 */ /* 0x000fe40008000000 */
[----:B------:R-:W-:Y:S01]  /*1460*/  UMOV UR18, UR19 ;  /* 0x0000001300127c82 */ /* 0x000fe20008000000 */
[----:B------:R-:W-:Y:S02]  /*1470*/  @UP0 USHF.R.U32.HI UR5, URZ, UR4, UR10 ;  /* 0x00000004ff050299 */ /* 0x000fe4000801160a */
[----:B------:R-:W-:Y:S02]  /*1480*/  UIMAD.WIDE.U32 UR22, UR24, UR15, URZ ;  /* 0x0000000f181672a5 */ /* 0x000fe4000f8e00ff */
[----:B------:R-:W-:-:S02]  /*1490*/  UIMAD.WIDE.U32 UR10, UR5, UR8, URZ ;  /* 0x00000008050a72a5 */ /* 0x000fc4000f8e00ff */
[----:B------:R-:W-:Y:S02]  /*14a0*/  @UP1 USHF.R.U32.HI UR6, URZ, UR13, UR18 ;  /* 0x0000000dff061299 */ /* 0x000fe40008011612 */
[----:B------:R-:W-:Y:S02]  /*14b0*/  UIMAD.WIDE.U32 UR16, UR20, UR12, URZ ;  /* 0x0000000c141072a5 */ /* 0x000fe4000f8e00ff */
[----:B------:R-:W-:Y:S01]  /*14c0*/  UIMAD.WIDE.U32 UR18, UR6, UR8, URZ ;  /* 0x00000008061272a5 */ /* 0x000fe2000f8e00ff */
[----:B------:R-:W-:Y:S01]  /*14d0*/  UMOV UR22, UR23 ;  /* 0x0000001700167c82 */ /* 0x000fe20008000000 */
[----:B------:R-:W-:Y:S01]  /*14e0*/  UMOV UR10, UR11 ;  /* 0x0000000b000a7c82 */ /* 0x000fe20008000000 */
[----:B------:R-:W-:Y:S02]  /*14f0*/  USHF.R.U32.HI UR22, URZ, UR4, UR22 ;  /* 0x00000004ff167299 */ /* 0x000fe40008011616 */
[----:B------:R-:W-:Y:S02]  /*1500*/  @UP2 USHF.R.U32.HI UR5, URZ, UR9, UR10 ;  /* 0x00000009ff052299 */ /* 0x000fe4000801160a */
[----:B------:R-:W-:Y:S01]  /*1510*/  UMOV UR7, UR19 ;  /* 0x0000001300077c82 */ /* 0x000fe20008000000 */
[----:B------:R-:W-:Y:S01]  /*1520*/  UMOV UR16, UR17 ;  /* 0x0000001100107c82 */ /* 0x000fe20008000000 */
[----:B------:R-:W-:-:S02]  /*1530*/  @UP2 USHF.R.U32.HI UR6, URZ, UR9, UR7 ;  /* 0x00000009ff062299 */ /* 0x000fc40008011607 */
[----:B------:R-:W-:Y:S02]  /*1540*/  USHF.R.U32.HI UR16, URZ, UR13, UR16 ;  /* 0x0000000dff107299 */ /* 0x000fe40008011610 */
[----:B------:R-:W-:Y:S02]  /*1550*/  USEL UR4, UR24, UR22, !UP0 ;  /* 0x0000001618047287 */ /* 0x000fe4000c000000 */
[----:B------:R-:W-:Y:S02]  /*1560*/  UIMAD UR7, UR5, UR25, URZ ;  /* 0x00000019050772a4 */ /* 0x000fe4000f8e02ff */
[----:B------:R-:W-:Y:S02]  /*1570*/  USEL UR5, UR20, UR16, !UP1 ;  /* 0x0000001014057287 */ /* 0x000fe4000c800000 */
[----:B------:R-:W-:Y:S02]  /*1580*/  UIMAD UR12, UR6, UR25, URZ ;  /* 0x00000019060c72a4 */ /* 0x000fe4000f8e02ff */
[----:B------:R-:W-:-:S02]  /*1590*/  UISETP.GE.AND UP0, UPT, UR4, UR7, UPT ;  /* 0x000000070400728c */ /* 0x000fc4000bf06270 */
[----:B------:R-:W-:Y:S02]  /*15a0*/  UIMAD.WIDE.U32 UR10, UR4, UR8, URZ ;  /* 0x00000008040a72a5 */ /* 0x000fe4000f8e00ff */
[----:B------:R-:W-:Y:S02]  /*15b0*/  UISETP.GE.OR UP0, UPT, UR5, UR12, UP0 ;  /* 0x0000000c0500728c */ /* 0x000fe40008706670 */
[----:B------:R-:W-:Y:S02]  /*15c0*/  UIMAD.WIDE.U32 UR12, UR5, UR8, URZ ;  /* 0x00000008050c72a5 */ /* 0x000fe4000f8e00ff */
[----:B------:R-:W-:Y:S01]  /*15d0*/  UIADD3 UR10, UPT, UPT, -UR4, URZ, URZ ;  /* 0x000000ff040a7290 */ /* 0x000fe2000fffe1ff */
[----:B------:R-:W-:Y:S01]  /*15e0*/  UMOV UR8, UR11 ;  /* 0x0000000b00087c82 */ /* 0x000fe20008000000 */
[----:B------:R-:W-:Y:S02]  /*15f0*/  UIADD3 UR11, UPT, UPT, -UR5, URZ, URZ ;  /* 0x000000ff050b7290 */ /* 0x000fe4000fffe1ff */
[----:B------:R-:W-:-:S03]  /*1600*/  USHF.R.U32.HI UR8, URZ, UR9, UR8 ;  /* 0x00000009ff087299 */ /* 0x000fc60008011608 */
[----:B------:R-:W-:Y:S01]  /*1610*/  @!UP0 UMOV UR7, UR13 ;  /* 0x0000000d00078c82 */ /* 0x000fe20008000000 */
[----:B------:R-:W-:Y:S02]  /*1620*/  UIMAD UR24, UR14, UR10, UR24 ;  /* 0x0000000a0e1872a4 */ /* 0x000fe4000f8e0218 */
[----:B------:R-:W-:Y:S02]  /*1630*/  USEL UR8, UR4, UR8, !UP2 ;  /* 0x0000000804087287 */ /* 0x000fe4000d000000 */
[----:B------:R-:W-:Y:S02]  /*1640*/  @!UP0 USHF.R.U32.HI UR7, URZ, UR9, UR7 ;  /* 0x00000009ff078299 */ /* 0x000fe40008011607 */
[----:B------:R-:W-:Y:S02]  /*1650*/  UIADD3 UR9, UPT, UPT, -UR8, URZ, URZ ;  /* 0x000000ff08097290 */ /* 0x000fe4000fffe1ff */
[----:B------:R-:W-:Y:S02]  /*1660*/  @!UP0 USEL UR7, UR5, UR7, !UP2 ;  /* 0x0000000705078287 */ /* 0x000fe4000d000000 */
[----:B------:R-:W-:-:S02]  /*1670*/  UIMAD UR9, UR25, UR9, UR4 ;  /* 0x00000009190972a4 */ /* 0x000fc4000f8e0204 */
[----:B------:R-:W-:Y:S02]  /*1680*/  @!UP0 UIADD3 UR8, UPT, UPT, UR8, -UR7, URZ ;  /* 0x8000000708088290 */ /* 0x000fe4000fffe0ff */
[----:B------:R-:W-:Y:S02]  /*1690*/  @!UP0 UIMAD UR6, UR9, UR6, UR7 ;  /* 0x00000006090682a4 */ /* 0x000fe4000f8e0207 */
[----:B------:R-:W-:Y:S02]  /*16a0*/  @!UP0 UIMAD UR4, UR8, UR25, UR5 ;  /* 0x00000019080482a4 */ /* 0x000fe4000f8e0205 */
[----:B------:R-:W-:Y:S02]  /*16b0*/  UIMAD UR20, UR26, UR11, UR20 ;  /* 0x0000000b1a1472a4 */ /* 0x000fe4000f8e0214 */
[----:B------:R-:W-:Y:S01]  /*16c0*/  UIMAD UR24, UR4, UR14, UR24 ;  /* 0x0000000e041872a4 */ /* 0x000fe2000f8e0218 */
[----:B------:R-:W-:Y:S02]  /*16d0*/  @!UP0 UMOV UR5, UR6 ;  /* 0x0000000600058c82 */ /* 0x000fe40008000000 */
[----:B------:R-:W-:-:S12]  /*16e0*/  UIMAD UR20, UR5, UR26, UR20 ;  /* 0x0000001a051472a4 */ /* 0x000fd8000f8e0214 */
.L_x_18:
[----:B------:R-:W-:Y:S02]  /*16f0*/  UISETP.NE.AND UP0, UPT, UR27, 0x1, UPT ;  /* 0x000000011b00788c */ /* 0x000fe4000bf05270 */
[----:B------:R-:W-:Y:S02]  /*1700*/  ULOP3.LUT UR48, UR48, 0xffff, URZ, 0xc0, !UPT ;  /* 0x0000ffff30307892 */ /* 0x000fe4000f8ec0ff */
[----:B------:R-:W-:Y:S02]  /*1710*/  ULOP3.LUT UR47, UR47, 0xffff, URZ, 0xc0, !UPT ;  /* 0x0000ffff2f2f7892 */ /* 0x000fe4000f8ec0ff */
[----:B------:R-:W-:Y:S02]  /*1720*/  UISETP.NE.AND UP1, UPT, UR21, 0x2, UPT ;  /* 0x000000021500788c */ /* 0x000fe4000bf25270 */
[----:B------:R-:W-:Y:S02]  /*1730*/  ULOP3.LUT UR44, UR44, 0x1, URZ, 0xc0, !UPT ;  /* 0x000000012c2c7892 */ /* 0x000fe4000f8ec0ff */
[----:B------:R-:W-:-:S02]  /*1740*/  ULOP3.LUT UR50, UR50, 0x1000, URZ, 0xc0, !UPT ;  /* 0x0000100032327892 */ /* 0x000fc4000f8ec0ff */
[----:B------:R-:W-:Y:S02]  /*1750*/  ULOP3.LUT UR49, UR49, 0x2000, URZ, 0xc0, !UPT ;  /* 0x0000200031317892 */ /* 0x000fe4000f8ec0ff */
[----:B------:R-:W-:Y:S02]  /*1760*/  ULOP3.LUT UR54, UR54, 0x200, URZ, 0xc0, !UPT ;  /* 0x0000020036367892 */ /* 0x000fe4000f8ec0ff */
[----:B------:R-:W-:Y:S02]  /*1770*/  ULOP3.LUT UR29, UR29, 0x400, URZ, 0xc0, !UPT ;  /* 0x000004001d1d7892 */ /* 0x000fe4000f8ec0ff */
[----:B------:R-:W-:Y:S02]  /*1780*/  USHF.L.U32 UR48, UR30, UR48, URZ ;  /* 0x000000301e307299 */ /* 0x000fe400080006ff */
[----:B------:R-:W-:Y:S01]  /*1790*/  USHF.L.U32 UR47, UR28, UR47, URZ ;  /* 0x0000002f1c2f7299 */ /* 0x000fe200080006ff */
[----:B------:R-:W-:Y:S11]  /*17a0*/  BRA.U UP0, `(.L_x_19) ;  /* 0x0000000100447547 */ /* 0x000ff6000b800000 */
[----:B------:R-:W2:Y:S01]  /*17b0*/  LDCU.128 UR8, c[0x0][0xf10] ;  /* 0x0001e200ff0877ac */ /* 0x000ea20008000c00 */
[----:B------:R-:W3:Y:S01]  /*17c0*/  LDCU UR12, c[0x0][0xf0c] ;  /* 0x0001e180ff0c77ac */ /* 0x000ee20008000800 */
[----:B------:R-:W4:Y:S01]  /*17d0*/  LDCU UR13, c[0x0][0xf20] ;  /* 0x0001e400ff0d77ac */ /* 0x000f220008000800 */
[----:B--2---:R-:W-:Y:S02]  /*17e0*/  UIMAD.WIDE.U32 UR6, UR20, UR8, URZ ;  /* 0x00000008140672a5 */ /* 0x004fe4000f8e00ff */
[----:B------:R-:W-:Y:S02]  /*17f0*/  UIMAD.WIDE.U32 UR4, UR24, UR11, URZ ;  /* 0x0000000b180472a5 */ /* 0x000fe4000f8e00ff */
[----:B---3--:R-:W-:Y:S02]  /*1800*/  UISETP.NE.AND UP2, UPT, UR12, 0x1, UPT ;  /* 0x000000010c00788c */ /* 0x008fe4000bf45270 */
[----:B------:R-:W-:Y:S01]  /*1810*/  UISETP.NE.AND UP0, UPT, UR10, 0x1, UPT ;  /* 0x000000010a00788c */ /* 0x000fe2000bf05270 */
[----:B------:R-:W-:-:S02]  /*1820*/  UMOV UR6, UR7 ;  /* 0x0000000700067c82 */ /* 0x000fc40008000000 */
[----:B------:R-:W-:Y:S01]  /*1830*/  UMOV UR4, UR5 ;  /* 0x0000000500047c82 */ /* 0x000fe20008000000 */
[----:B------:R-:W-:Y:S02]  /*1840*/  USHF.R.U32.HI UR9, URZ, UR9, UR6 ;  /* 0x00000009ff097299 */ /* 0x000fe40008011606 */
[----:B----4-:R-:W-:Y:S02]  /*1850*/  USHF.R.U32.HI UR4, URZ, UR13, UR4 ;  /* 0x0000000dff047299 */ /* 0x010fe40008011604 */
[----:B------:R-:W-:Y:S02]  /*1860*/  USEL UR5, UR20, UR9, !UP2 ;  /* 0x0000000914057287 */ /* 0x000fe4000d000000 */
[----:B------:R-:W-:-:S04]  /*1870*/  USEL UR4, UR24, UR4, !UP0 ;  /* 0x0000000418047287 */ /* 0x000fc8000c000000 */
[----:B------:R-:W-:Y:S02]  /*1880*/  UIADD3 UR6, UPT, UPT, UR5, -UR4, URZ ;  /* 0x8000000405067290 */ /* 0x000fe4000fffe0ff */
[----:B------:R-:W-:Y:S02]  /*1890*/  UIADD3 UR4, UPT, UPT, -UR5, UR4, URZ ;  /* 0x0000000405047290 */ /* 0x000fe4000fffe1ff */
[----:B------:R-:W-:Y:S02]  /*18a0*/  UIMAD UR24, UR6, UR10, UR24 ;  /* 0x0000000a061872a4 */ /* 0x000fe4000f8e0218 */
[----:B------:R-:W-:-:S12]  /*18b0*/  UIMAD UR20, UR4, UR12, UR20 ;  /* 0x0000000c041472a4 */ /* 0x000fd8000f8e0214 */
.L_x_19:
[----:B------:R-:W-:Y:S05]  /*18c0*/  BRA.U !UP5, `(.L_x_20) ;  /* 0x000000010d0c7547 */ /* 0x000fea000b800000 */
[----:B------:R-:W-:Y:S01]  /*18d0*/  UCGABAR_WAIT ;  /* 0x0000000000007dc7 */ /* 0x000fe20008000000 */
[----:B------:R-:W-:Y:S01]  /*18e0*/  CCTL.IVALL ;  /* 0x00000000ff00798f */ /* 0x000fe20002000000 */
[----:B------:R-:W-:Y:S05]  /*18f0*/  BRA `(.L_x_21) ;  /* 0x0000000000047947 */ /* 0x000fea0003800000 */
.L_x_20:
[----:B------:R-:W-:Y:S06]  /*1900*/  BAR.SYNC.DEFER_BLOCKING 0x0 ;  /* 0x0000000000007b1d */ /* 0x000fec0000010000 */
.L_x_21:
[----:B------:R-:W-:Y:S05]  /*1910*/  BRA.U UP1, `(.L_x_22) ;  /* 0x0000001501f07547 */ /* 0x000fea000b800000 */
[----:B------:R-:W2:Y:S01]  /*1920*/  LDCU UR6, c[0x0][0x38c] ;  /* 0x00007180ff0677ac */ /* 0x000ea20008000800 */
[----:B------:R-:W3:Y:S01]  /*1930*/  S2UR UR7, SR_CgaCtaId ;  /* 0x00000000000779c3 */ /* 0x000ee20000008800 */
[----:B------:R-:W-:Y:S01]  /*1940*/  PLOP3.LUT P2, PT, PT, PT, UP3, 0x80, 0x8 ;  /* 0x000000000008781c */ /* 0x000fe20003f4f038 */
[----:B------:R-:W-:Y:S01]  /*1950*/  IMAD.MOV.U32 R12, RZ, RZ, 0x1 ;  /* 0x00000001ff0c7424 */ /* 0x000fe200078e00ff */
[----:B------:R-:W-:Y:S01]  /*1960*/  UMOV UR14, 0x400 ;  /* 0x00000400000e7882 */ /* 0x000fe20000000000 */
[----:B------:R-:W-:Y:S01]  /*1970*/  UISETP.NE.AND UP1, UPT, UR21, URZ, UPT ;  /* 0x000000ff1500728c */ /* 0x000fe2000bf25270 */
[----:B------:R-:W-:Y:S02]  /*1980*/  ISETP.EQ.OR P3, PT, R0, RZ, P4 ;  /* 0x000000ff0000720c */ /* 0x000fe40002762670 */
[----:B------:R-:W-:Y:S02]  /*1990*/  CS2R R10, SRZ ;  /* 0x00000000000a7805 */ /* 0x000fe4000001ff00 */
[----:B------:R-:W-:Y:S01]  /*19a0*/  PLOP3.LUT P2, PT, P2, PT, PT, 0x8, 0x80 ;  /* 0x000000000080781c */ /* 0x000fe2000174e170 */
[----:B------:R-:W-:Y:S01]  /*19b0*/  IMAD.MOV.U32 R9, RZ, RZ, RZ ;  /* 0x000000ffff097224 */ /* 0x000fe200078e00ff */
[----:B------:R-:W4:Y:S01]  /*19c0*/  LDCU UR60, c[0x0][0x370] ;  /* 0x00006e00ff3c77ac */ /* 0x000f220008000800 */
[----:B------:R-:W-:Y:S01]  /*19d0*/  IMAD.MOV.U32 R8, RZ, RZ, 0x1 ;  /* 0x00000001ff087424 */ /* 0x000fe200078e00ff */
[----:B------:R-:W-:Y:S01]  /*19e0*/  USEL UR46, UR63, 0x2, UP1 ;  /* 0x000000023f2e7887 */ /* 0x000fe20008800000 */
[----:B------:R-:W1:Y:S01]  /*19f0*/  LDCU.64 UR42, c[0x0][0x348] ;  /* 0x00006900ff2a77ac */ /* 0x000e620008000a00 */
[----:B--2---:R-:W-:-:S02]  /*1a00*/  UIADD3 UR5, UPT, UPT, UR6, 0x7f, URZ ;  /* 0x0000007f06057890 */ /* 0x004fc4000fffe0ff */
[----:B------:R-:W-:Y:S02]  /*1a10*/  UIADD3 UR64, UPT, UPT, UR6, 0xfe, URZ ;  /* 0x000000fe06407890 */ /* 0x000fe4000fffe0ff */
[----:B------:R-:W-:Y:S02]  /*1a20*/  USHF.R.S32.HI UR4, URZ, 0x1f, UR5 ;  /* 0x0000001fff047899 */ /* 0x000fe40008011405 */
[----:B---3--:R-:W-:Y:S02]  /*1a30*/  ULEA UR14, UR7, UR14, 0x18 ;  /* 0x0000000e070e7291 */ /* 0x008fe4000f8ec0ff */
[----:B------:R-:W-:Y:S02]  /*1a40*/  ULEA.HI UR4, UR4, UR5, URZ, 0x7 ;  /* 0x0000000504047291 */ /* 0x000fe4000f8f38ff */
[----:B------:R-:W-:Y:S02]  /*1a50*/  UIADD3 UR5, UPT, UPT, UR6, -0x1, URZ ;  /* 0xffffffff06057890 */ /* 0x000fe4000fffe0ff */
[----:B------:R-:W-:-:S02]  /*1a60*/  USHF.R.S32.HI UR62, URZ, 0x7, UR4 ;  /* 0x00000007ff3e7899 */ /* 0x000fc40008011404 */
[----:B------:R-:W-:Y:S02]  /*1a70*/  UISETP.GE.U32.AND UP2, UPT, UR5, -0xff, UPT ;  /* 0xffffff010500788c */ /* 0x000fe4000bf46070 */
[----:B------:R-:W-:Y:S01]  /*1a80*/  UISETP.LT.U32.AND UP0, UPT, UR62, 0x7, UPT ;  /* 0x000000073e00788c */ /* 0x000fe2000bf01070 */
[----:B------:R-:W2:Y:S03]  /*1a90*/  LDCU UR59, c[0x0][0x374] ;  /* 0x00006e80ff3b77ac */ /* 0x000ea60008000800 */
[----:B------:R-:W-:Y:S02]  /*1aa0*/  USEL UR61, UR62, 0x7, UP0 ;  /* 0x000000073e3d7887 */ /* 0x000fe40008000000 */
[----:B------:R-:W-:Y:S02]  /*1ab0*/  UIADD3 UR56, UPT, UPT, UR14, 0x32400, UR54 ;  /* 0x000324000e387890 */ /* 0x000fe4000fffe036 */
[----:B------:R-:W-:-:S02]  /*1ac0*/  UIADD3 UR37, UPT, UPT, UR61, -0x1, URZ ;  /* 0xffffffff3d257890 */ /* 0x000fc4000fffe0ff */
[----:B------:R-:W-:Y:S02]  /*1ad0*/  @UP2 UIADD3 UR37, UPT, UPT, UR61, URZ, URZ ;  /* 0x000000ff3d252290 */ /* 0x000fe4000fffe0ff */
[----:B------:R-:W-:Y:S02]  /*1ae0*/  UIADD3 UR55, UPT, UPT, UR14, 0x34000, UR29 ;  /* 0x000340000e377890 */ /* 0x000fe4000fffe01d */
[----:B------:R-:W-:Y:S02]  /*1af0*/  UIADD3 UR63, UPT, UPT, UR62, -UR61, URZ ;  /* 0x8000003d3e3f7290 */ /* 0x000fe4000fffe0ff */
[----:B------:R-:W-:Y:S01]  /*1b00*/  UIADD3 UR37, UPT, UPT, UR37, 0x1, URZ ;  /* 0x0000000125257890 */ /* 0x000fe2000fffe0ff */
[----:B-1--4-:R-:W-:-:S11]  /*1b10*/  UMOV UR15, URZ ;  /* 0x000000ff000f7c82 */ /* 0x012fd60008000000 */
.L_x_46:
[----:B-1----:R-:W1:Y:S02]  /*1b20*/  S2UR UR4, SR_CgaCtaId ;  /* 0x00000000000479c3 */ /* 0x002e640000008800 */
[----:B-1----:R-:W-:-:S09]  /*1b30*/  UISETP.NE.AND UP0, UPT, UR4, URZ, UPT ;  /* 0x000000ff0400728c */ /* 0x002fd2000bf05270 */
[----:B---3--:R-:W-:Y:S05]  /*1b40*/  BRA.U UP0, `(.L_x_23) ;  /* 0x0000000100287547 */ /* 0x008fea000b800000 */
[----:B------:R-:W-:Y:S02]  /*1b50*/  LEA R0, R9, UR14, 0x3 ;  /* 0x0000000e09007c11 */ /* 0x000fe4000f8e18ff */
[----:B------:R-:W-:-:S04]  /*1b60*/  SHF.L.U32 R3, R8, 0x1f, RZ ;  /* 0x0000001f08037819 */ /* 0x000fc800000006ff */
[----:B------:R-:W1:Y:S02]  /*1b70*/  SYNCS.PHASECHK.TRANS64.TRYWAIT P0, [R0+URZ+0x100], R3 ;  /* 0x00010003000075a7 */ /* 0x000e6400080011ff */
[----:B-1----:R-:W-:Y:S05]  /*1b80*/  @!P0 BRA `(.L_x_24) ;  /* 0x00000110004c8947 */ /* 0x002fea0003800000 */
.L_x_197:
[----:B------:R3:W-:Y:S01]  /*1b90*/  SYNCS.ARRIVE.TRANS64.A1T0 RZ, [R0+URZ+0xf0], RZ ;  /* 0x0000f0ff00ff79a7 */ /* 0x0007e200081000ff */
[----:B------:R-:W-:-:S05]  /*1ba0*/  VIADD R9, R9, 0x1 ;  /* 0x0000000109097836 */ /* 0x000fca0000000000 */
[----:B------:R-:W-:-:S04]  /*1bb0*/  ISETP.NE.AND P0, PT, R9, 0x2, PT ;  /* 0x000000020900780c */ /* 0x000fc80003f05270 */
[----:B-1----:R-:W-:Y:S02]  /*1bc0*/  SEL R3, RZ, 0x1, P0 ;  /* 0x00000001ff037807 */ /* 0x002fe40000000000 */
[----:B------:R-:W-:Y:S02]  /*1bd0*/  SEL R9, R9, RZ, P0 ;  /* 0x000000ff09097207 */ /* 0x000fe40000000000 */
[----:B------:R-:W-:Y:S02]  /*1be0*/  LOP3.LUT R8, R8, R3, RZ, 0x3c, !PT ;  /* 0x0000000308087212 */ /* 0x000fe400078e3cff */
.L_x_23:
[----:B------:R-:W-:Y:S01]  /*1bf0*/  ULEA UR4, UR15, UR14, 0x3 ;  /* 0x0000000e0f047291 */ /* 0x000fe2000f8e18ff */
[----:B---3--:R-:W-:Y:S01]  /*1c00*/  SHF.L.U32 R0, R12, 0x1f, RZ ;  /* 0x0000001f0c007819 */ /* 0x008fe200000006ff */
[----:B------:R-:W-:Y:S02]  /*1c10*/  UISETP.GE.U32.AND UP0, UPT, UR64, 0xff, UPT ;  /* 0x000000ff4000788c */ /* 0x000fe4000bf06070 */
[----:B------:R-:W-:Y:S02]  /*1c20*/  ULEA UR35, UR20, UR44, 0x1 ;  /* 0x0000002c14237291 */ /* 0x000fe4000f8e08ff */
[----:B------:R-:W-:Y:S02]  /*1c30*/  ULEA UR27, UR24, UR65, 0x1 ;  /* 0x00000041181b7291 */ /* 0x000fe4000f8e08ff */
[----:B------:R-:W-:Y:S01]  /*1c40*/  USHF.L.U32 UR11, UR24, 0x1, URZ ;  /* 0x00000001180b7899 */ /* 0x000fe200080006ff */
[----:B------:R1:W3:Y:S01]  /*1c50*/  SYNCS.PHASECHK.TRANS64.TRYWAIT P1, [UR4+0x38], R0 ;  /* 0x00003800ff0075a7 */ /* 0x0002e20008021104 */
[----:B------:R-:W-:-:S02]  /*1c60*/  USHF.L.U32 UR35, UR35, 0x6, URZ ;  /* 0x0000000623237899 */ /* 0x000fc400080006ff */
[----:B------:R-:W-:Y:S01]  /*1c70*/  USHF.L.U32 UR27, UR27, 0x7, URZ ;  /* 0x000000071b1b7899 */ /* 0x000fe200080006ff */
[----:B------:R-:W-:Y:S01]  /*1c80*/  UMOV UR7, URZ ;  /* 0x000000ff00077c82 */ /* 0x000fe20008000000 */
[----:B------:R-:W-:Y:S10]  /*1c90*/  BRA.U !UP0, `(.L_x_25) ;  /* 0x0000000508207547 */ /* 0x000ff4000b800000 */
[----:B------:R-:W-:Y:S01]  /*1ca0*/  UMOV UR6, URZ ;  /* 0x000000ff00067c82 */ /* 0x000fe20008000000 */
[----:B------:R-:W-:-:S05]  /*1cb0*/  UMOV UR4, UR15 ;  /* 0x0000000f00047c82 */ /* 0x000fca0008000000 */
.L_x_33:
[----:B------:R-:W-:Y:S01]  /*1cc0*/  ULEA UR33, UR4, UR14, 0x3 ;  /* 0x0000000e04217291 */ /* 0x000fe2000f8e18ff */
[----:B---3--:R-:W-:Y:S01]  /*1cd0*/  @!P4 MOV R2, 0x6c00 ;  /* 0x00006c000002c802 */ /* 0x008fe20000000f00 */
[----:B--23--:R-:W-:Y:S10]  /*1ce0*/  @P1 BRA `(.L_x_26) ;  /* 0x00000000000c1947 */ /* 0x00cff40003800000 */
[----:B------:R-:W-:-:S04]  /*1cf0*/  SHF.L.U32 R3, R12, 0x1f, RZ ;  /* 0x0000001f0c037819 */ /* 0x000fc800000006ff */
[----:B------:R-:W3:Y:S02]  /*1d00*/  SYNCS.PHASECHK.TRANS64.TRYWAIT P0, [UR33+0x38], R3 ;  /* 0x00003803ff0075a7 */ /* 0x000ee40008001121 */
[----:B---3--:R-:W-:Y:S05]  /*1d10*/  @!P0 BRA `(.L_x_27) ;  /* 0x0000010c00fc8947 */ /* 0x008fea0003800000 */
.L_x_26:
[----:B------:R3:W-:Y:S01]  /*1d20*/  @!P4 SYNCS.ARRIVE.TRANS64 RZ, [UR33], R2 ;  /* 0x00000002ffffc9a7 */ /* 0x0007e20008000021 */
[----:B------:R-:W-:-:S04]  /*1d30*/  ULOP3.LUT UR5, UR46, 0x2, URZ, 0xfc, !UPT ;  /* 0x000000022e057892 */ /* 0x000fc8000f8efcff */
[----:B------:R-:W-:-:S09]  /*1d40*/  UISETP.NE.AND UP0, UPT, UR5, 0x2, UPT ;  /* 0x000000020500788c */ /* 0x000fd2000bf05270 */
[----:B------:R-:W-:Y:S05]  /*1d50*/  BRA.U UP0, `(.L_x_28) ;  /* 0x0000000100047547 */ /* 0x000fea000b800000 */
[----:B--2---:R-:W-:Y:S05]  /*1d60*/  BPT.TRAP 0x1 ;  /* 0x000000040000795c */ /* 0x004fea0000300000 */
.L_x_28:
[----:B------:R-:W-:Y:S04]  /*1d70*/  BSSY.RECONVERGENT B0, `(.L_x_29) ;  /* 0x0000003000007945 */ /* 0x000fe80003800200 */
[----:B------:R-:W-:Y:S05]  /*1d80*/  @P3 BRA `(.L_x_30) ;  /* 0x0000000000043947 */ /* 0x000fea0003800000 */
[----:B--2---:R-:W-:Y:S05]  /*1d90*/  BPT.TRAP 0x1 ;  /* 0x000000040000795c */ /* 0x004fea0000300000 */
.L_x_30:
[----:B--2---:R-:W-:Y:S05]  /*1da0*/  BSYNC.RECONVERGENT B0 ;  /* 0x0000000000007941 */ /* 0x004fea0003800200 */
.L_x_29:
[----:B------:R-:W-:Y:S01]  /*1db0*/  UIADD3 UR5, UPT, UPT, UR4, 0x1, URZ ;  /* 0x0000000104057890 */ /* 0x000fe2000fffe0ff */
[----:B------:R-:W-:Y:S01]  /*1dc0*/  BSSY.RECONVERGENT B0, `(.L_x_31) ;  /* 0x0000030000007945 */ /* 0x000fe20003800200 */
[----:B------:R-:W-:Y:S02]  /*1dd0*/  ELECT P0, URZ, PT ;  /* 0x0000000000ff782f */ /* 0x000fe40003800000 */
[----:B------:R-:W-:-:S04]  /*1de0*/  UISETP.NE.AND UP0, UPT, UR5, 0x7, UPT ;  /* 0x000000070500788c */ /* 0x000fc8000bf05270 */
[----:B------:R-:W-:Y:S02]  /*1df0*/  USEL UR7, URZ, 0x1, UP0 ;  /* 0x00000001ff077887 */ /* 0x000fe40008000000 */
[----:B------:R-:W-:-:S04]  /*1e00*/  USEL UR15, UR5, URZ, UP0 ;  /* 0x000000ff050f7287 */ /* 0x000fc80008000000 */
[----:B------:R-:W-:Y:S01]  /*1e10*/  ULEA UR5, UR15, UR14, 0x3 ;  /* 0x0000000e0f057291 */ /* 0x000fe2000f8e18ff */
[----:B------:R-:W-:-:S04]  /*1e20*/  LOP3.LUT R12, R12, UR7, RZ, 0x3c, !PT ;  /* 0x000000070c0c7c12 */ /* 0x000fc8000f8e3cff */
[----:B-1----:R-:W-:-:S04]  /*1e30*/  SHF.L.U32 R0, R12, 0x1f, RZ ;  /* 0x0000001f0c007819 */ /* 0x002fc800000006ff */
[----:B------:R1:W2:Y:S01]  /*1e40*/  SYNCS.PHASECHK.TRANS64.TRYWAIT P1, [UR5+0x38], R0 ;  /* 0x00003800ff0075a7 */ /* 0x0002a20008021105 */
[----:B------:R-:W-:Y:S05]  /*1e50*/  @!P0 BRA `(.L_x_32) ;  /* 0x0000000000988947 */ /* 0x000fea0003800000 */
[----:B------:R-:W-:Y:S02]  /*1e60*/  ULEA UR32, UR4, UR50, 0xd ;  /* 0x0000003204207291 */ /* 0x000fe4000f8e68ff */
[----:B------:R-:W-:Y:S02]  /*1e70*/  UIADD3 UR40, UP3, UPT, UR42, 0x80, URZ ;  /* 0x000000802a287890 */ /* 0x000fe4000ff7e0ff */
[----:B------:R-:W-:Y:S02]  /*1e80*/  ULEA UR24, UR4, UR49, 0xe ;  /* 0x0000003104187291 */ /* 0x000fe4000f8e70ff */
[----:B------:R-:W-:Y:S02]  /*1e90*/  UIADD3 UR38, UP2, UPT, UR42, 0x180, URZ ;  /* 0x000001802a267890 */ /* 0x000fe4000ff5e0ff */
[----:B------:R-:W-:Y:S02]  /*1ea0*/  USHF.L.U32 UR12, UR6, 0x1, URZ ;  /* 0x00000001060c7899 */ /* 0x000fe400080006ff */
[----:B------:R-:W-:-:S02]  /*1eb0*/  ULEA UR16, UR4, UR54, 0xa ;  /* 0x0000003604107291 */ /* 0x000fc4000f8e50ff */
[----:B------:R-:W-:Y:S02]  /*1ec0*/  UIADD3 UR30, UP1, UPT, UR42, 0x280, URZ ;  /* 0x000002802a1e7890 */ /* 0x000fe4000ff3e0ff */
[----:B------:R-:W-:Y:S02]  /*1ed0*/  ULEA UR8, UR4, UR29, 0xb ;  /* 0x0000001d04087291 */ /* 0x000fe4000f8e58ff */
[----:B------:R-:W-:Y:S02]  /*1ee0*/  UIADD3 UR22, UP0, UPT, UR42, 0x380, URZ ;  /* 0x000003802a167890 */ /* 0x000fe4000ff1e0ff */
[----:B------:R-:W-:Y:S02]  /*1ef0*/  USHF.L.U32 UR34, UR6, 0x7, URZ ;  /* 0x0000000706227899 */ /* 0x000fe400080006ff */
[----:B------:R-:W-:Y:S02]  /*1f00*/  UIADD3.X UR41, UPT, UPT, URZ, UR43, URZ, UP3, !UPT ;  /* 0x0000002bff297290 */ /* 0x000fe40009ffe4ff */
[----:B------:R-:W-:-:S02]  /*1f10*/  UIADD3 UR32, UPT, UPT, UR14, 0x8400, UR32 ;  /* 0x000084000e207890 */ /* 0x000fc4000fffe020 */
[----:B------:R-:W-:Y:S02]  /*1f20*/  UPRMT UR7, URZ, 0x5410, UR48 ;  /* 0x00005410ff077896 */ /* 0x000fe40008000030 */
[----:B------:R-:W-:Y:S02]  /*1f30*/  UIADD3.X UR39, UPT, UPT, URZ, UR43, URZ, UP2, !UPT ;  /* 0x0000002bff277290 */ /* 0x000fe400097fe4ff */
[----:B------:R-:W-:Y:S02]  /*1f40*/  UIADD3 UR24, UPT, UPT, UR14, 0x16400, UR24 ;  /* 0x000164000e187890 */ /* 0x000fe4000fffe018 */
[----:B------:R-:W-:Y:S02]  /*1f50*/  UPRMT UR5, URZ, 0x5410, UR47 ;  /* 0x00005410ff057896 */ /* 0x000fe4000800002f */
[----:B------:R-:W-:Y:S02]  /*1f60*/  UIADD3.X UR31, UPT, UPT, URZ, UR43, URZ, UP1, !UPT ;  /* 0x0000002bff1f7290 */ /* 0x000fe40008ffe4ff */
[----:B------:R-:W-:-:S02]  /*1f70*/  ULOP3.LUT UR19, UR12, UR44, URZ, 0xfc, !UPT ;  /* 0x0000002c0c137292 */ /* 0x000fc4000f8efcff */
[----:B------:R-:W-:Y:S02]  /*1f80*/  UIADD3 UR16, UPT, UPT, UR14, 0x32400, UR16 ;  /* 0x000324000e107890 */ /* 0x000fe4000fffe010 */
[----:B------:R-:W-:Y:S02]  /*1f90*/  UIADD3.X UR23, UPT, UPT, URZ, UR43, URZ, UP0, !UPT ;  /* 0x0000002bff177290 */ /* 0x000fe400087fe4ff */
[----:B------:R-:W-:Y:S02]  /*1fa0*/  ULEA.HI UR12, UR29, UR12, URZ, 0x16 ;  /* 0x0000000c1d0c7291 */ /* 0x000fe4000f8fb0ff */
[----:B------:R-:W-:Y:S01]  /*1fb0*/  UIADD3 UR8, UPT, UPT, UR14, 0x34000, UR8 ;  /* 0x000340000e087890 */ /* 0x000fe2000fffe008 */
[----:B------:R-:W-:Y:S01]  /*1fc0*/  UMOV UR52, 0x0 ;  /* 0x0000000000347882 */ /* 0x000fe20000000000 */
[----:B------:R-:W-:Y:S01]  /*1fd0*/  UMOV UR53, 0x10000000 ;  /* 0x1000000000357882 */ /* 0x000fe20000000000 */
[----:B------:R-:W-:Y:S01]  /*1fe0*/  UMOV UR25, UR33 ;  /* 0x0000002100197c82 */ /* 0x000fe20008000000 */
[----:B------:R-:W-:Y:S01]  /*1ff0*/  UMOV UR28, UR36 ;  /* 0x00000024001c7c82 */ /* 0x000fe20008000000 */
[----:B------:R-:W-:Y:S01]  /*2000*/  UMOV UR18, URZ ;  /* 0x000000ff00127c82 */ /* 0x000fe20008000000 */
[----:B------:R-:W-:Y:S01]  /*2010*/  UMOV UR26, UR34 ;  /* 0x00000022001a7c82 */ /* 0x000fe20008000000 */
[----:B------:R-:W-:Y:S01]  /*2020*/  UMOV UR17, UR33 ;  /* 0x0000002100117c82 */ /* 0x000fe20008000000 */
[----:B------:R-:W-:Y:S01]  /*2030*/  UMOV UR21, UR36 ;  /* 0x0000002400157c82 */ /* 0x000fe20008000000 */
[----:B------:R4:W-:Y:S01]  /*2040*/  UTMALDG.3D.MULTICAST [UR32], [UR40], UR7, desc[UR52] ;  /* 0x00003420280073b4 */ /* 0x0009e20008011807 */
[----:B------:R-:W-:Y:S01]  /*2050*/  UMOV UR9, UR33 ;  /* 0x0000002100097c82 */ /* 0x000fe20008000000 */
[----:B------:R-:W-:Y:S01]  /*2060*/  UMOV UR13, UR36 ;  /* 0x00000024000d7c82 */ /* 0x000fe20008000000 */
[----:B------:R-:W-:Y:S01]  /*2070*/  UMOV UR10, UR18 ;  /* 0x00000012000a7c82 */ /* 0x000fe20008000000 */
[----:B------:R4:W-:Y:S01]  /*2080*/  UTMALDG.3D.MULTICAST [UR24], [UR38], UR5, desc[UR52] ;  /* 0x00003418260073b4 */ /* 0x0009e20008011805 */
[----:B------:R4:W-:Y:S01]  /*2090*/  UTMALDG.4D.MULTICAST [UR16], [UR30], UR7, desc[UR52] ;  /* 0x000034101e0073b4 */ /* 0x0009e20008019807 */
[----:B------:R4:W-:Y:S02]  /*20a0*/  UTMALDG.4D.MULTICAST [UR8], [UR22], UR5, desc[UR52] ;  /* 0x00003408160073b4 */ /* 0x0009e40008019805 */
[----:B----4-:R-:W-:Y:S01]  /*20b0*/  NOP ;  /* 0x0000000000007918 */ /* 0x010fe20000000000 */
.L_x_32:
[----:B------:R-:W-:Y:S05]  /*20c0*/  BSYNC.RECONVERGENT B0 ;  /* 0x0000000000007941 */ /* 0x000fea0003800200 */
.L_x_31:
[----:B------:R-:W-:Y:S01]  /*20d0*/  UIADD3 UR6, UPT, UPT, UR6, 0x1, URZ ;  /* 0x0000000106067890 */ /* 0x000fe2000fffe0ff */
[----:B------:R-:W-:Y:S01]  /*20e0*/  UMOV UR4, UR15 ;  /* 0x0000000f00047c82 */ /* 0x000fe20008000000 */
[----:B------:R-:W-:Y:S02]  /*20f0*/  UMOV UR7, UR37 ;  /* 0x0000002500077c82 */ /* 0x000fe40008000000 */
[----:B------:R-:W-:-:S09]  /*2100*/  UISETP.NE.AND UP0, UPT, UR6, UR37, UPT ;  /* 0x000000250600728c */ /* 0x000fd2000bf05270 */
[----:B------:R-:W-:Y:S05]  /*2110*/  BRA.U UP0, `(.L_x_33) ;  /* 0xfffffff900e87547 */ /* 0x000fea000b83ffff */
.L_x_25:
[----:B------:R-:W-:Y:S01]  /*2120*/  ULEA UR4, UR15, UR14, 0x3 ;  /* 0x0000000e0f047291 */ /* 0x000fe2000f8e18ff */
[----:B-1----:R-:W-:Y:S01]  /*2130*/  SHF.L.U32 R0, R12, 0x1f, RZ ;  /* 0x0000001f0c007819 */ /* 0x002fe200000006ff */
[----:B------:R-:W-:Y:S01]  /*2140*/  @!P2 SYNCS.ARRIVE.TRANS64.A1T0 RZ, [UR14+0xb8], RZ ;  /* 0x0000b8ffffffa9a7 */ /* 0x000fe2000810000e */
[----:B------:R-:W-:-:S06]  /*2150*/  UISETP.GT.AND UP0, UPT, UR62, UR61, UPT ;  /* 0x0000003d3e00728c */ /* 0x000fcc000bf04270 */
[----:B--23--:R1:W2:Y:S03]  /*2160*/  SYNCS.PHASECHK.TRANS64.TRYWAIT P1, [UR4+0x38], R0 ;  /* 0x00003800ff0075a7 */ /* 0x00c2a60008021104 */
[----:B------:R-:W-:Y:S05]  /*2170*/  BRA.U !UP0, `(.L_x_34) ;  /* 0x0000000508147547 */ /* 0x000fea000b800000 */
[----:B------:R-:W-:Y:S01]  /*2180*/  UIADD3 UR51, UPT, UPT, UR63, UR7, URZ ;  /* 0x000000073f337290 */ /* 0x000fe2000fffe0ff */
[----:B------:R-:W-:-:S11]  /*2190*/  UMOV UR5, UR15 ;  /* 0x0000000f00057c82 */ /* 0x000fd60008000000 */
.L_x_42:
[----:B------:R-:W-:Y:S01]  /*21a0*/  ULEA UR33, UR5, UR14, 0x3 ;  /* 0x0000000e05217291 */ /* 0x000fe2000f8e18ff */
[----:B--2---:R-:W-:Y:S01]  /*21b0*/  @!P4 MOV R2, 0x6c00 ;  /* 0x00006c000002c802 */ /* 0x004fe20000000f00 */
[----:B--23--:R-:W-:Y:S10]  /*21c0*/  @P1 BRA `(.L_x_35) ;  /* 0x00000000000c1947 */ /* 0x00cff40003800000 */
[----:B------:R-:W-:-:S04]  /*21d0*/  SHF.L.U32 R3, R12, 0x1f, RZ ;  /* 0x0000001f0c037819 */ /* 0x000fc800000006ff */
[----:B------:R-:W2:Y:S02]  /*21e0*/  SYNCS.PHASECHK.TRANS64.TRYWAIT P0, [UR33+0x38], R3 ;  /* 0x00003803ff0075a7 */ /* 0x000ea40008001121 */
[----:B--2---:R-:W-:Y:S05]  /*21f0*/  @!P0 BRA `(.L_x_36) ;  /* 0x0000010800dc8947 */ /* 0x004fea0003800000 */
.L_x_35:
[----:B------:R2:W-:Y:S01]  /*2200*/  @!P4 SYNCS.ARRIVE.TRANS64 RZ, [UR33], R2 ;  /* 0x00000002ffffc9a7 */ /* 0x0005e20008000021 */
[----:B------:R-:W-:-:S04]  /*2210*/  ULOP3.LUT UR4, UR46, 0x2, URZ, 0xfc, !UPT ;  /* 0x000000022e047892 */ /* 0x000fc8000f8efcff */
[----:B------:R-:W-:-:S09]  /*2220*/  UISETP.NE.AND UP0, UPT, UR4, 0x2, UPT ;  /* 0x000000020400788c */ /* 0x000fd2000bf05270 */
[----:B------:R-:W-:Y:S05]  /*2230*/  BRA.U UP0, `(.L_x_37) ;  /* 0x0000000100047547 */ /* 0x000fea000b800000 */
[----:B------:R-:W-:Y:S05]  /*2240*/  BPT.TRAP 0x1 ;  /* 0x000000040000795c */ /* 0x000fea0000300000 */
.L_x_37:
[----:B------:R-:W-:Y:S04]  /*2250*/  BSSY.RECONVERGENT B0, `(.L_x_38) ;  /* 0x0000003000007945 */ /* 0x000fe80003800200 */
[----:B------:R-:W-:Y:S05]  /*2260*/  @P3 BRA `(.L_x_39) ;  /* 0x0000000000043947 */ /* 0x000fea0003800000 */
[----:B------:R-:W-:Y:S05]  /*2270*/  BPT.TRAP 0x1 ;  /* 0x000000040000795c */ /* 0x000fea0000300000 */
.L_x_39:
[----:B------:R-:W-:Y:S05]  /*2280*/  BSYNC.RECONVERGENT B0 ;  /* 0x0000000000007941 */ /* 0x000fea0003800200 */
.L_x_38:
        /* <DEDUP_REMOVED lines=9> */
[----:B------:R1:W3:Y:S01]  /*2320*/  SYNCS.PHASECHK.TRANS64.TRYWAIT P1, [UR4+0x38], R0 ;  /* 0x00003800ff0075a7 */ /* 0x0002e20008021104 */
[----:B------:R-:W-:Y:S05]  /*2330*/  @!P0 BRA `(.L_x_41) ;  /* 0x0000000000908947 */ /* 0x000fea0003800000 */
[----:B------:R-:W-:Y:S02]  /*2340*/  ULEA UR32, UR5, UR50, 0xd ;  /* 0x0000003205207291 */ /* 0x000fe4000f8e68ff */
[----:B------:R-:W-:Y:S02]  /*2350*/  UIADD3 UR30, UP3, UPT, UR42, 0x80, URZ ;  /* 0x000000802a1e7890 */ /* 0x000fe4000ff7e0ff */
[----:B------:R-:W-:Y:S02]  /*2360*/  ULEA UR24, UR5, UR49, 0xe ;  /* 0x0000003105187291 */ /* 0x000fe4000f8e70ff */
[----:B------:R-:W-:Y:S02]  /*2370*/  UIADD3 UR22, UP2, UPT, UR42, 0x180, URZ ;  /* 0x000001802a167890 */ /* 0x000fe4000ff5e0ff */
[----:B------:R-:W-:Y:S02]  /*2380*/  USHF.L.U32 UR12, UR7, 0x1, URZ ;  /* 0x00000001070c7899 */ /* 0x000fe400080006ff */
[----:B------:R-:W-:-:S02]  /*2390*/  UIADD3 UR38, UP1, UPT, UR42, 0x280, URZ ;  /* 0x000002802a267890 */ /* 0x000fc4000ff3e0ff */
[----:B------:R-:W-:Y:S02]  /*23a0*/  UIADD3 UR40, UP0, UPT, UR42, 0x380, URZ ;  /* 0x000003802a287890 */ /* 0x000fe4000ff1e0ff */
[----:B------:R-:W-:Y:S02]  /*23b0*/  USHF.L.U32 UR34, UR7, 0x7, URZ ;  /* 0x0000000707227899 */ /* 0x000fe400080006ff */
[----:B------:R-:W-:Y:S02]  /*23c0*/  UIADD3.X UR31, UPT, UPT, URZ, UR43, URZ, UP3, !UPT ;  /* 0x0000002bff1f7290 */ /* 0x000fe40009ffe4ff */
[----:B------:R-:W-:Y:S02]  /*23d0*/  UIADD3 UR32, UPT, UPT, UR14, 0x8400, UR32 ;  /* 0x000084000e207890 */ /* 0x000fe4000fffe020 */
[----:B------:R-:W-:Y:S02]  /*23e0*/  UPRMT UR4, URZ, 0x5410, UR48 ;  /* 0x00005410ff047896 */ /* 0x000fe40008000030 */
[----:B------:R-:W-:-:S02]  /*23f0*/  UIADD3.X UR23, UPT, UPT, URZ, UR43, URZ, UP2, !UPT ;  /* 0x0000002bff177290 */ /* 0x000fc400097fe4ff */
[----:B------:R-:W-:Y:S02]  /*2400*/  UIADD3 UR24, UPT, UPT, UR14, 0x16400, UR24 ;  /* 0x000164000e187890 */ /* 0x000fe4000fffe018 */
[----:B------:R-:W-:Y:S02]  /*2410*/  UPRMT UR6, URZ, 0x5410, UR47 ;  /* 0x00005410ff067896 */ /* 0x000fe4000800002f */
[----:B------:R-:W-:Y:S02]  /*2420*/  ULEA UR16, UR5, UR56, 0xa ;  /* 0x0000003805107291 */ /* 0x000fe4000f8e50ff */
[----:B------:R-:W-:Y:S02]  /*2430*/  UIADD3.X UR39, UPT, UPT, URZ, UR43, URZ, UP1, !UPT ;  /* 0x0000002bff277290 */ /* 0x000fe40008ffe4ff */
[----:B------:R-:W-:Y:S02]  /*2440*/  ULOP3.LUT UR19, UR12, UR44, URZ, 0xfc, !UPT ;  /* 0x0000002c0c137292 */ /* 0x000fe4000f8efcff */
[----:B------:R-:W-:-:S02]  /*2450*/  ULEA UR8, UR5, UR55, 0xb ;  /* 0x0000003705087291 */ /* 0x000fc4000f8e58ff */
[----:B------:R-:W-:Y:S02]  /*2460*/  ULEA.HI UR12, UR29, UR12, URZ, 0x16 ;  /* 0x0000000c1d0c7291 */ /* 0x000fe4000f8fb0ff */
[----:B------:R-:W-:Y:S01]  /*2470*/  UIADD3.X UR41, UPT, UPT, URZ, UR43, URZ, UP0, !UPT ;  /* 0x0000002bff297290 */ /* 0x000fe200087fe4ff */
        /* <DEDUP_REMOVED lines=16> */
.L_x_41:
[----:B------:R-:W-:Y:S05]  /*2580*/  BSYNC.RECONVERGENT B0 ;  /* 0x0000000000007941 */ /* 0x000fea0003800200 */
.L_x_40:
[----:B------:R-:W-:Y:S01]  /*2590*/  UIADD3 UR7, UPT, UPT, UR7, 0x1, URZ ;  /* 0x0000000107077890 */ /* 0x000fe2000fffe0ff */
[----:B------:R-:W-:-:S03]  /*25a0*/  UMOV UR5, UR15 ;  /* 0x0000000f00057c82 */ /* 0x000fc60008000000 */
[----:B------:R-:W-:-:S09]  /*25b0*/  UISETP.NE.AND UP0, UPT, UR7, UR51, UPT ;  /* 0x000000330700728c */ /* 0x000fd2000bf05270 */
[----:B------:R-:W-:Y:S05]  /*25c0*/  BRA.U UP0, `(.L_x_42) ;  /* 0xfffffff900f47547 */ /* 0x000fea000b83ffff */
.L_x_34:
[C---:B------:R-:W-:Y:S01]  /*25d0*/  LEA R3, R11.reuse, UR14, 0x3 ;  /* 0x0000000e0b037c11 */ /* 0x040fe2000f8e18ff */
[----:B------:R-:W-:Y:S01]  /*25e0*/  NOP ;  /* 0x0000000000007918 */ /* 0x000fe20000000000 */
[----:B-1----:R-:W-:Y:S02]  /*25f0*/  SHF.L.U32 R0, R10, 0x1f, RZ ;  /* 0x0000001f0a007819 */ /* 0x002fe400000006ff */
[----:B------:R-:W-:Y:S02]  /*2600*/  LEA R5, R11, UR14, 0x4 ;  /* 0x0000000e0b057c11 */ /* 0x000fe4000f8e20ff */
[----:B------:R-:W1:Y:S02]  /*2610*/  SYNCS.PHASECHK.TRANS64.TRYWAIT P0, [R3+URZ+0xc0], R0 ;  /* 0x0000c000030075a7 */ /* 0x000e6400080011ff */
[----:B-1----:R-:W-:Y:S05]  /*2620*/  @!P0 BRA `(.L_x_43) ;  /* 0x0000010400e88947 */ /* 0x002fea0003800000 */
.L_x_200:
[----:B------:R-:W4:Y:S01]  /*2630*/  LDS.128 R4, [R5+0x120] ;  /* 0x0001200005047984 */ /* 0x000f220000000c00 */
[----:B------:R-:W-:Y:S01]  /*2640*/  UISETP.GE.AND UP0, UPT, UR45, 0x1, UPT ;  /* 0x000000012d00788c */ /* 0x000fe2000bf06270 */
[----:B------:R-:W-:Y:S01]  /*2650*/  @!PT LDS RZ, [RZ] ;  /* 0x00000000fffff984 */ /* 0x000fe20000000800 */
[----:B------:R-:W-:Y:S01]  /*2660*/  @!PT LDS RZ, [RZ] ;  /* 0x00000000fffff984 */ /* 0x000fe20000000800 */
[----:B------:R-:W-:Y:S01]  /*2670*/  @!PT LDS RZ, [RZ] ;  /* 0x00000000fffff984 */ /* 0x000fe20000000800 */
[----:B------:R-:W-:Y:S01]  /*2680*/  @!PT LDS RZ, [RZ] ;  /* 0x00000000fffff984 */ /* 0x000fe20000000800 */
[----:B------:R1:W-:Y:S06]  /*2690*/  MEMBAR.ALL.CTA ;  /* 0x0000000000007992 */ /* 0x0003ec0000008000 */
[----:B-1----:R-:W1:Y:S01]  /*26a0*/  FENCE.VIEW.ASYNC.S ;  /* 0x00000000000073c6 */ /* 0x002e620000000000 */
[----:B----4-:R-:W-:-:S13]  /*26b0*/  LOP3.LUT P0, RZ, R6, 0x1, RZ, 0xc0, !PT ;  /* 0x0000000106ff7812 */ /* 0x010fda000780c0ff */
[----:B-1----:R-:W-:Y:S01]  /*26c0*/  VOTEU.ANY UP1, P0 ;  /* 0x0000000000ff7886 */ /* 0x002fe20000020100 */
[----:B------:R-:W-:-:S13]  /*26d0*/  PLOP3.LUT P0, PT, PT, PT, UP1, 0x80, 0x8 ;  /* 0x000000000008781c */ /* 0x000fda0003f0f018 */
[----:B------:R-:W-:Y:S02]  /*26e0*/  @P0 LOP3.LUT R0, R5, 0xffff, RZ, 0xc0, !PT ;  /* 0x0000ffff05000812 */ /* 0x000fe400078ec0ff */
[----:B--2---:R-:W-:Y:S02]  /*26f0*/  @P0 MOV R2, R4 ;  /* 0x0000000400020202 */ /* 0x004fe40000000f00 */
[----:B------:R-:W-:Y:S01]  /*2700*/  @P0 R2UR UR5, R0 ;  /* 0x00000000000502ca */ /* 0x000fe200000e0000 */
[----:B------:R-:W-:Y:S01]  /*2710*/  VIADD R0, R3, 0xd0 ;  /* 0x000000d003007836 */ /* 0x000fe20000000000 */
[----:B------:R-:W-:Y:S02]  /*2720*/  @P0 SHF.R.U32.HI R4, RZ, 0x10, R5 ;  /* 0x00000010ff040819 */ /* 0x000fe40000011605 */
[----:B------:R-:W-:Y:S02]  /*2730*/  @P0 R2UR UR6, R2 ;  /* 0x00000000020602ca */ /* 0x000fe400000e0000 */
[----:B------:R-:W-:-:S02]  /*2740*/  PRMT R0, RZ, 0x654, R0 ;  /* 0x00000654ff007816 */ /* 0x000fc40000000000 */
[----:B------:R-:W-:Y:S02]  /*2750*/  @P0 R2UR UR4, R4 ;  /* 0x00000000040402ca */ /* 0x000fe400000e0000 */
[----:B------:R1:W-:Y:S03]  /*2760*/  SYNCS.ARRIVE.TRANS64.RED.A1T0 RZ, [R0+URZ], RZ ;  /* 0x000000ff00ff79a7 */ /* 0x0003e600081004ff */
[----:B------:R-:W-:-:S04]  /*2770*/  @UP1 UMOV UR57, UR5 ;  /* 0x0000000500391c82 */ /* 0x000fc80008000000 */
[----:B------:R-:W-:-:S04]  /*2780*/  @UP1 UMOV UR58, UR6 ;  /* 0x00000006003a1c82 */ /* 0x000fc80008000000 */
[----:B------:R-:W-:Y:S01]  /*2790*/  @UP1 UMOV UR36, UR4 ;  /* 0x0000000400241c82 */ /* 0x000fe20008000000 */
[----:B------:R-:W-:Y:S05]  /*27a0*/  BRA.U !UP0, `(.L_x_44) ;  /* 0x0000000108d47547 */ /* 0x000fea000b800000 */
[----:B------:R-:W2:Y:S01]  /*27b0*/  LDCU.128 UR16, c[0x0][0xf10] ;  /* 0x0001e200ff1077ac */ /* 0x000ea20008000c00 */
[----:B------:R-:W4:Y:S01]  /*27c0*/  LDCU UR23, c[0x0][0xf20] ;  /* 0x0001e400ff1777ac */ /* 0x000f220008000800 */
[----:B------:R-:W3:Y:S01]  /*27d0*/  LDCU UR22, c[0x0][0xf0c] ;  /* 0x0001e180ff1677ac */ /* 0x000ee20008000800 */
[----:B------:R-:W1:Y:S01]  /*27e0*/  LDCU.64 UR8, c[0x0][0xf28] ;  /* 0x0001e500ff0877ac */ /* 0x000e620008000a00 */
[----:B------:R-:W-:Y:S02]  /*27f0*/  UISETP.NE.AND UP3, UPT, UR45, 0x1, UPT ;  /* 0x000000012d00788c */ /* 0x000fe4000bf65270 */
[----:B--2---:R-:W-:Y:S02]  /*2800*/  UIMAD.WIDE.U32 UR6, UR59, UR19, URZ ;  /* 0x000000133b0672a5 */ /* 0x004fe4000f8e00ff */
[----:B------:R-:W-:Y:S02]  /*2810*/  UIMAD.WIDE.U32 UR4, UR60, UR16, URZ ;  /* 0x000000103c0472a5 */ /* 0x000fe4000f8e00ff */
[----:B------:R-:W-:-:S02]  /*2820*/  UISETP.NE.AND UP0, UPT, UR18, 0x1, UPT ;  /* 0x000000011200788c */ /* 0x000fc4000bf05270 */
[----:B------:R-:W-:Y:S01]  /*2830*/  UIMAD.WIDE.U32 UR20, UR57, UR19, URZ ;  /* 0x00000013391472a5 */ /* 0x000fe2000f8e00ff */
[----:B------:R-:W-:Y:S02]  /*2840*/  UMOV UR6, UR7 ;  /* 0x0000000700067c82 */ /* 0x000fe40008000000 */
[----:B------:R-:W-:Y:S01]  /*2850*/  UMOV UR4, UR5 ;  /* 0x0000000500047c82 */ /* 0x000fe20008000000 */
[----:B----4-:R-:W-:Y:S02]  /*2860*/  USHF.R.U32.HI UR6, URZ, UR23, UR6 ;  /* 0x00000017ff067299 */ /* 0x010fe40008011606 */
[----:B---3--:R-:W-:Y:S02]  /*2870*/  UISETP.NE.AND UP2, UPT, UR22, 0x1, UPT ;  /* 0x000000011600788c */ /* 0x008fe4000bf45270 */
[----:B------:R-:W-:Y:S02]  /*2880*/  USHF.R.U32.HI UR4, URZ, UR17, UR4 ;  /* 0x00000011ff047299 */ /* 0x000fe40008011604 */
[----:B------:R-:W-:-:S02]  /*2890*/  USEL UR5, UR59, UR6, !UP0 ;  /* 0x000000063b057287 */ /* 0x000fc4000c000000 */
[----:B------:R-:W-:Y:S02]  /*28a0*/  USEL UR6, UR60, UR4, !UP2 ;  /* 0x000000043c067287 */ /* 0x000fe4000d000000 */
[----:B-1----:R-:W-:Y:S01]  /*28b0*/  UIMAD.WIDE.U32 UR10, UR5, UR8, URZ ;  /* 0x00000008050a72a5 */ /* 0x002fe2000f8e00ff */
[----:B------:R-:W-:Y:S01]  /*28c0*/  UMOV UR4, UR21 ;  /* 0x0000001500047c82 */ /* 0x000fe20008000000 */
[----:B------:R-:W-:Y:S02]  /*28d0*/  UIMAD.WIDE.U32 UR12, UR58, UR16, URZ ;  /* 0x000000103a0c72a5 */ /* 0x000fe4000f8e00ff */
[----:B------:R-:W-:-:S03]  /*28e0*/  UIMAD.WIDE.U32 UR20, UR6, UR8, URZ ;  /* 0x00000008061472a5 */ /* 0x000fc6000f8e00ff */
[----:B------:R-:W-:Y:S01]  /*28f0*/  UMOV UR10, UR11 ;  /* 0x0000000b000a7c82 */ /* 0x000fe20008000000 */
[----:B------:R-:W-:Y:S02]  /*2900*/  USHF.R.U32.HI UR4, URZ, UR23, UR4 ;  /* 0x00000017ff047299 */ /* 0x000fe40008011604 */
[----:B------:R-:W-:Y:S01]  /*2910*/  @UP3 USHF.R.U32.HI UR5, URZ, UR9, UR10 ;  /* 0x00000009ff053299 */ /* 0x000fe2000801160a */
[----:B------:R-:W-:Y:S01]  /*2920*/  UMOV UR12, UR13 ;  /* 0x0000000d000c7c82 */ /* 0x000fe20008000000 */
[----:B------:R-:W-:Y:S01]  /*2930*/  UMOV UR20, UR21 ;  /* 0x0000001500147c82 */ /* 0x000fe20008000000 */
[----:B------:R-:W-:Y:S02]  /*2940*/  USHF.R.U32.HI UR17, URZ, UR17, UR12 ;  /* 0x00000011ff117299 */ /* 0x000fe4000801160c */
[----:B------:R-:W-:Y:S02]  /*2950*/  USEL UR4, UR57, UR4, !UP0 ;  /* 0x0000000439047287 */ /* 0x000fe4000c000000 */
[----:B------:R-:W-:-:S02]  /*2960*/  @UP3 USHF.R.U32.HI UR6, URZ, UR9, UR20 ;  /* 0x00000009ff063299 */ /* 0x000fc40008011614 */
[----:B------:R-:W-:Y:S02]  /*2970*/  UIMAD UR7, UR45, UR5, URZ ;  /* 0x000000052d0772a4 */ /* 0x000fe4000f8e02ff */
[----:B------:R-:W-:Y:S02]  /*2980*/  USEL UR5, UR58, UR17, !UP2 ;  /* 0x000000113a057287 */ /* 0x000fe4000d000000 */
[----:B------:R-:W-:Y:S02]  /*2990*/  UIMAD UR10, UR45, UR6, URZ ;  /* 0x000000062d0a72a4 */ /* 0x000fe4000f8e02ff */
[----:B------:R-:W-:Y:S02]  /*29a0*/  UISETP.GE.AND UP0, UPT, UR4, UR7, UPT ;  /* 0x000000070400728c */ /* 0x000fe4000bf06270 */
[----:B------:R-:W-:Y:S02]  /*29b0*/  UIMAD.WIDE.U32 UR12, UR4, UR8, URZ ;  /* 0x00000008040c72a5 */ /* 0x000fe4000f8e00ff */
[----:B------:R-:W-:-:S02]  /*29c0*/  UISETP.GE.OR UP0, UPT, UR5, UR10, UP0 ;  /* 0x0000000a0500728c */ /* 0x000fc40008706670 */
        /* <DEDUP_REMOVED lines=19> */
.L_x_44:
[----:B------:R-:W2:Y:S02]  /*2b00*/  LDCU UR4, c[0x0][0xf30] ;  /* 0x0001e600ff0477ac */ /* 0x000ea40008000800 */
[----:B--2---:R-:W-:-:S09]  /*2b10*/  UISETP.NE.AND UP0, UPT, UR4, 0x1, UPT ;  /* 0x000000010400788c */ /* 0x004fd2000bf05270 */
[----:B------:R-:W-:Y:S05]  /*2b20*/  BRA.U UP0, `(.L_x_45) ;  /* 0x0000000100447547 */ /* 0x000fea000b800000 */
[----:B------:R-:W2:Y:S01]  /*2b30*/  LDCU.128 UR8, c[0x0][0xf10] ;  /* 0x0001e200ff0877ac */ /* 0x000ea20008000c00 */
[----:B------:R-:W4:Y:S01]  /*2b40*/  LDCU UR12, c[0x0][0xf0c] ;  /* 0x0001e180ff0c77ac */ /* 0x000f220008000800 */
[----:B------:R-:W1:Y:S01]  /*2b50*/  LDCU UR13, c[0x0][0xf20] ;  /* 0x0001e400ff0d77ac */ /* 0x000e620008000800 */
[----:B--2---:R-:W-:Y:S02]  /*2b60*/  UIMAD.WIDE.U32 UR6, UR58, UR8, URZ ;  /* 0x000000083a0672a5 */ /* 0x004fe4000f8e00ff */
[----:B------:R-:W-:Y:S02]  /*2b70*/  UIMAD.WIDE.U32 UR4, UR57, UR11, URZ ;  /* 0x0000000b390472a5 */ /* 0x000fe4000f8e00ff */
[----:B----4-:R-:W-:Y:S02]  /*2b80*/  UISETP.NE.AND UP2, UPT, UR12, 0x1, UPT ;  /* 0x000000010c00788c */ /* 0x010fe4000bf45270 */
[----:B------:R-:W-:Y:S01]  /*2b90*/  UISETP.NE.AND UP0, UPT, UR10, 0x1, UPT ;  /* 0x000000010a00788c */ /* 0x000fe2000bf05270 */
[----:B------:R-:W-:-:S02]  /*2ba0*/  UMOV UR6, UR7 ;  /* 0x0000000700067c82 */ /* 0x000fc40008000000 */
[----:B------:R-:W-:Y:S01]  /*2bb0*/  UMOV UR4, UR5 ;  /* 0x0000000500047c82 */ /* 0x000fe20008000000 */
[----:B------:R-:W-:Y:S02]  /*2bc0*/  USHF.R.U32.HI UR9, URZ, UR9, UR6 ;  /* 0x00000009ff097299 */ /* 0x000fe40008011606 */
[----:B-1----:R-:W-:Y:S02]  /*2bd0*/  USHF.R.U32.HI UR4, URZ, UR13, UR4 ;  /* 0x0000000dff047299 */ /* 0x002fe40008011604 */
[----:B------:R-:W-:Y:S02]  /*2be0*/  USEL UR5, UR58, UR9, !UP2 ;  /* 0x000000093a057287 */ /* 0x000fe4000d000000 */
[----:B------:R-:W-:-:S04]  /*2bf0*/  USEL UR4, UR57, UR4, !UP0 ;  /* 0x0000000439047287 */ /* 0x000fc8000c000000 */
[----:B------:R-:W-:Y:S02]  /*2c00*/  UIADD3 UR6, UPT, UPT, UR5, -UR4, URZ ;  /* 0x8000000405067290 */ /* 0x000fe4000fffe0ff */
[----:B------:R-:W-:Y:S02]  /*2c10*/  UIADD3 UR4, UPT, UPT, -UR5, UR4, URZ ;  /* 0x0000000405047290 */ /* 0x000fe4000fffe1ff */
[----:B------:R-:W-:Y:S02]  /*2c20*/  UIMAD UR57, UR6, UR10, UR57 ;  /* 0x0000000a063972a4 */ /* 0x000fe4000f8e0239 */
[----:B------:R-:W-:-:S12]  /*2c30*/  UIMAD UR58, UR4, UR12, UR58 ;  /* 0x0000000c043a72a4 */ /* 0x000fd8000f8e023a */
.L_x_45:
[----:B------:R-:W-:Y:S01]  /*2c40*/  VIADD R11, R11, 0x1 ;  /* 0x000000010b0b7836 */ /* 0x000fe20000000000 */
[----:B------:R-:W-:Y:S02]  /*2c50*/  R2UR UR5, R178 ;  /* 0x00000000b20572ca */ /* 0x000fe400000e0000 */
[----:B------:R-:W-:Y:S02]  /*2c60*/  R2UR UR4, R179 ;  /* 0x00000000b30472ca */ /* 0x000fe400000e0000 */
[C---:B------:R-:W-:Y:S02]  /*2c70*/  ISETP.NE.AND P0, PT, R11.reuse, 0x2, PT ;  /* 0x000000020b00780c */ /* 0x040fe40003f05270 */
[----:B------:R-:W-:Y:S02]  /*2c80*/  PLOP3.LUT P2, PT, PT, PT, PT, 0x80, 0x8 ;  /* 0x000000000008781c */ /* 0x000fe40003f4f070 */
[----:B------:R-:W-:Y:S02]  /*2c90*/  SEL R3, RZ, 0x1, P0 ;  /* 0x00000001ff037807 */ /* 0x000fe40000000000 */
[----:B------:R-:W-:-:S02]  /*2ca0*/  SEL R11, R11, RZ, P0 ;  /* 0x000000ff0b0b7207 */ /* 0x000fc40000000000 */
[----:B------:R-:W-:Y:S01]  /*2cb0*/  LOP3.LUT R10, R10, R3, RZ, 0x3c, !PT ;  /* 0x000000030a0a7212 */ /* 0x000fe200078e3cff */
[----:B------:R-:W-:Y:S02]  /*2cc0*/  UIADD3 UR24, UPT, UPT, UR57, UR5, URZ ;  /* 0x0000000539187290 */ /* 0x000fe4000fffe0ff */
[----:B------:R-:W-:Y:S01]  /*2cd0*/  UIADD3 UR20, UPT, UPT, UR58, UR4, URZ ;  /* 0x000000043a147290 */ /* 0x000fe2000fffe0ff */
[----:B------:R-:W-:Y:S11]  /*2ce0*/  BRA.U UP1, `(.L_x_46) ;  /* 0xffffffed018c7547 */ /* 0x000ff6000b83ffff */
[----:B------:R-:W-:Y:S01]  /*2cf0*/  UIADD3 UR14, UPT, UPT, UR14, 0x38, URZ ;  /* 0x000000380e0e7890 */ /* 0x000fe2000fffe0ff */
[----:B------:R-:W-:-:S03]  /*2d00*/  SHF.L.U32 R3, R12, 0x1f, RZ ;  /* 0x0000001f0c037819 */ /* 0x000fc600000006ff */
[----:B------:R-:W-:-:S09]  /*2d10*/  ULEA UR4, UR15, UR14, 0x3 ;  /* 0x0000000e0f047291 */ /* 0x000fd2000f8e18ff */
[----:B------:R-:W2:Y:S02]  /*2d20*/  SYNCS.PHASECHK.TRANS64.TRYWAIT P0, [UR4], R3 ;  /* 0x00000003ff0075a7 */ /* 0x000ea40008001104 */
[----:B--2---:R-:W-:Y:S05]  /*2d30*/  @!P0 BRA `(.L_x_47) ;  /* 0x0000010000388947 */ /* 0x004fea0003800000 */
.L_x_202:
[----:B------:R-:W-:-:S04]  /*2d40*/  UIADD3 UR4, UPT, UPT, UR15, 0x1, URZ ;  /* 0x000000010f047890 */ /* 0x000fc8000fffe0ff */
[----:B------:R-:W-:-:S04]  /*2d50*/  UISETP.NE.AND UP0, UPT, UR4, 0x7, UPT ;  /* 0x000000070400788c */ /* 0x000fc8000bf05270 */
[----:B------:R-:W-:Y:S02]  /*2d60*/  USEL UR6, URZ, 0x1, UP0 ;  /* 0x00000001ff067887 */ /* 0x000fe40008000000 */
[----:B------:R-:W-:-:S04]  /*2d70*/  USEL UR4, UR4, URZ, UP0 ;  /* 0x000000ff04047287 */ /* 0x000fc80008000000 */
[----:B------:R-:W-:Y:S01]  /*2d80*/  ULEA UR5, UR4, UR14, 0x3 ;  /* 0x0000000e04057291 */ /* 0x000fe2000f8e18ff */
[----:B------:R-:W-:-:S04]  /*2d90*/  LOP3.LUT R2, R12, UR6, RZ, 0x3c, !PT ;  /* 0x000000060c027c12 */ /* 0x000fc8000f8e3cff */
[----:B-1----:R-:W-:-:S04]  /*2da0*/  SHF.L.U32 R3, R2, 0x1f, RZ ;  /* 0x0000001f02037819 */ /* 0x002fc800000006ff */
[----:B------:R-:W1:Y:S02]  /*2db0*/  SYNCS.PHASECHK.TRANS64.TRYWAIT P0, [UR5], R3 ;  /* 0x00000003ff0075a7 */ /* 0x000e640008001105 */
[----:B-1----:R-:W-:Y:S05]  /*2dc0*/  @!P0 BRA `(.L_x_48) ;  /* 0x00000100002c8947 */ /* 0x002fea0003800000 */
.L_x_204:
        /* <DEDUP_REMOVED lines=9> */
.L_x_206:
        /* <DEDUP_REMOVED lines=9> */
.L_x_208:
        /* <DEDUP_REMOVED lines=9> */
.L_x_210:
        /* <DEDUP_REMOVED lines=9> */
.L_x_212:
[----:B------:R-:W-:-:S04]  /*3010*/  UIADD3 UR4, UPT, UPT, UR4, 0x1, URZ ;  /* 0x0000000104047890 */ /* 0x000fc8000fffe0ff */
[----:B------:R-:W-:-:S04]  /*3020*/  UISETP.NE.AND UP0, UPT, UR4, 0x7, UPT ;  /* 0x000000070400788c */ /* 0x000fc8000bf05270 */
[----:B------:R-:W-:Y:S02]  /*3030*/  USEL UR5, URZ, 0x1, UP0 ;  /* 0x00000001ff057887 */ /* 0x000fe40008000000 */
[----:B------:R-:W-:-:S04]  /*3040*/  USEL UR4, UR4, URZ, UP0 ;  /* 0x000000ff04047287 */ /* 0x000fc80008000000 */
[----:B------:R-:W-:Y:S01]  /*3050*/  ULEA UR4, UR4, UR14, 0x3 ;  /* 0x0000000e04047291 */ /* 0x000fe2000f8e18ff */
[----:B-1----:R-:W-:-:S04]  /*3060*/  LOP3.LUT R3, R2, UR5, RZ, 0x3c, !PT ;  /* 0x0000000502037c12 */ /* 0x002fc8000f8e3cff */
[----:B------:R-:W-:Y:S01]  /*3070*/  SHF.L.U32 R3, R3, 0x1f, RZ ;  /* 0x0000001f03037819 */ /* 0x000fe200000006ff */
[----:B------:R-:W-:-:S07]  /*3080*/  IMAD.U32 R0, RZ, RZ, UR4 ;  /* 0x00000004ff007e24 */ /* 0x000fce000f8e00ff */
.L_x_53:
[----:B-1----:R1:W2:Y:S02]  /*3090*/  SYNCS.PHASECHK.TRANS64.TRYWAIT P0, [R0+URZ], R3 ;  /* 0x00000003000075a7 */ /* 0x0022a400080011ff */
[----:B--2---:R-:W-:Y:S05]  /*30a0*/  @!P0 NANOSLEEP.SYNCS 0x989680 ;  /* 0x009896800000895d */ /* 0x004fea0003900000 */
[----:B------:R-:W2:Y:S02]  /*30b0*/  @!P0 SYNCS.PHASECHK.TRANS64 P0, [R0+URZ], R3 ;  /* 0x00000003000085a7 */ /* 0x000ea400080010ff */
[----:B--2---:R-:W-:Y:S05]  /*30c0*/  @P0 EXIT ;  /* 0x000000000000094d */ /* 0x004fea0003800000 */
[----:B------:R-:W-:Y:S05]  /*30d0*/  BRA `(.L_x_53) ;  /* 0xfffffffc00ec7947 */ /* 0x000fea000383ffff */
.L_x_22:
[----:B------:R-:W2:Y:S02]  /*30e0*/  S2UR UR4, SR_CgaCtaId ;  /* 0x00000000000479c3 */ /* 0x000ea40000008800 */
[----:B--2---:R-:W-:-:S04]  /*30f0*/  UISETP.NE.AND UP0, UPT, UR4, URZ, UPT ;  /* 0x000000ff0400728c */ /* 0x004fc8000bf05270 */
[----:B------:R-:W-:-:S09]  /*3100*/  UISETP.NE.OR UP0, UPT, UR21, 0x1, UP0 ;  /* 0x000000011500788c */ /* 0x000fd20008705670 */
[----:B------:R-:W-:Y:S05]  /*3110*/  BRA.U UP0, `(.L_x_54) ;  /* 0x00000005004c7547 */ /* 0x000fea000b800000 */
[----:B------:R-:W2:Y:S01]  /*3120*/  S2UR UR5, SR_CgaCtaId ;  /* 0x00000000000579c3 */ /* 0x000ea20000008800 */
[----:B------:R-:W-:Y:S01]  /*3130*/  UMOV UR4, 0x400 ;  /* 0x0000040000047882 */ /* 0x000fe20000000000 */
[----:B------:R-:W-:Y:S01]  /*3140*/  ISETP.GE.U32.AND P2, PT, R0, 0x4, PT ;  /* 0x000000040000780c */ /* 0x000fe20003f46070 */
[----:B------:R-:W-:Y:S01]  /*3150*/  IMAD.MOV.U32 R12, RZ, RZ, 0x1 ;  /* 0x00000001ff0c7424 */ /* 0x000fe200078e00ff */
[----:B------:R-:W-:Y:S02]  /*3160*/  CS2R R10, SRZ ;  /* 0x00000000000a7805 */ /* 0x000fe4000001ff00 */
[----:B------:R-:W-:Y:S01]  /*3170*/  CS2R R8, SRZ ;  /* 0x0000000000087805 */ /* 0x000fe2000001ff00 */
[----:B--2---:R-:W-:-:S03]  /*3180*/  ULEA UR6, UR5, UR4, 0x18 ;  /* 0x0000000405067291 */ /* 0x004fc6000f8ec0ff */
[----:B------:R-:W-:-:S09]  /*3190*/  UMOV UR5, URZ ;  /* 0x000000ff00057c82 */ /* 0x000fd20008000000 */
.L_x_58:
[----:B------:R-:W-:Y:S02]  /*31a0*/  LEA R2, R8, UR6, 0x3 ;  /* 0x0000000608027c11 */ /* 0x000fe4000f8e18ff */
[----:B------:R-:W-:-:S03]  /*31b0*/  SHF.L.U32 R5, R9, 0x1f, RZ ;  /* 0x0000001f09057819 */ /* 0x000fc600000006ff */
[----:B------:R-:W-:Y:S01]  /*31c0*/  VIADD R4, R2, 0x100 ;  /* 0x0000010002047836 */ /* 0x000fe20000000000 */
[----:B------:R-:W2:Y:S02]  /*31d0*/  SYNCS.PHASECHK.TRANS64.TRYWAIT P0, [R2+URZ+0xf0], R5 ;  /* 0x0000f005020075a7 */ /* 0x000ea400080011ff */
[----:B--2---:R-:W-:Y:S05]  /*31e0*/  @!P0 BRA `(.L_x_55) ;  /* 0x000000fc009c8947 */ /* 0x004fea0003800000 */
.L_x_213:
[----:B------:R-:W-:Y:S01]  /*31f0*/  ULEA UR4, UR5, UR6, 0x3 ;  /* 0x0000000605047291 */ /* 0x000fe2000f8e18ff */
[----:B------:R-:W-:Y:S02]  /*3200*/  PRMT R4, RZ, 0x654, R4 ;  /* 0x00000654ff047816 */ /* 0x000fe40000000004 */
[----:B--2---:R-:W-:Y:S01]  /*3210*/  SHF.L.U32 R5, R12, 0x1f, RZ ;  /* 0x0000001f0c057819 */ /* 0x004fe200000006ff */
[----:B------:R-:W-:Y:S01]  /*3220*/  UIADD3 UR7, UPT, UPT, UR4, 0xc0, URZ ;  /* 0x000000c004077890 */ /* 0x000fe2000fffe0ff */
[----:B------:R2:W-:Y:S05]  /*3230*/  SYNCS.ARRIVE.TRANS64.RED.A1T0 RZ, [R4+URZ], RZ ;  /* 0x000000ff04ff79a7 */ /* 0x0005ea00081004ff */
[----:B------:R-:W-:Y:S01]  /*3240*/  IMAD.U32 R7, RZ, RZ, UR7 ;  /* 0x00000007ff077e24 */ /* 0x000fe2000f8e00ff */
[----:B------:R-:W3:Y:S04]  /*3250*/  SYNCS.PHASECHK.TRANS64.TRYWAIT P0, [UR4+0xd0], R5 ;  /* 0x0000d005ff0075a7 */ /* 0x000ee80008001104 */
[----:B------:R-:W-:Y:S01]  /*3260*/  PRMT R6, R0, 0x654, R7 ;  /* 0x0000065400067816 */ /* 0x000fe20000000007 */
[----:B--2---:R-:W-:Y:S01]  /*3270*/  @!P2 IMAD.MOV.U32 R4, RZ, RZ, 0x10 ;  /* 0x00000010ff04a424 */ /* 0x004fe200078e00ff */
[----:B---3--:R-:W-:Y:S06]  /*3280*/  @!P0 BRA `(.L_x_56) ;  /* 0x000000fc00888947 */ /* 0x008fec0003800000 */
.L_x_215:
[----:B------:R-:W-:Y:S01]  /*3290*/  ULEA UR8, UR5, UR6, 0x4 ;  /* 0x0000000605087291 */ /* 0x000fe2000f8e20ff */
[----:B------:R-:W-:Y:S01]  /*32a0*/  SEL R3, R6, R3, !P2 ;  /* 0x0000000306037207 */ /* 0x000fe20005000000 */
[----:B------:R-:W-:Y:S01]  /*32b0*/  UIADD3 UR9, UPT, UPT, UR4, 0xc0, URZ ;  /* 0x000000c004097890 */ /* 0x000fe2000fffe0ff */
[----:B--2---:R-:W-:Y:S01]  /*32c0*/  LEA R2, R11, UR6, 0x3 ;  /* 0x000000060b027c11 */ /* 0x004fe2000f8e18ff */
[----:B------:R-:W-:Y:S01]  /*32d0*/  UIADD3 UR8, UPT, UPT, UR8, 0x120, URZ ;  /* 0x0000012008087890 */ /* 0x000fe2000fffe0ff */
[----:B------:R-:W-:Y:S01]  /*32e0*/  SHF.L.U32 R5, R10, 0x1f, RZ ;  /* 0x0000001f0a057819 */ /* 0x000fe200000006ff */
[----:B------:R2:W-:Y:S01]  /*32f0*/  @!P2 SYNCS.ARRIVE.TRANS64.RED RZ, [R3+URZ], R4 ;  /* 0x0000000403ffa9a7 */ /* 0x0005e200080004ff */
[----:B------:R-:W-:Y:S01]  /*3300*/  UIADD3 UR4, UPT, UPT, UR5, 0x1, URZ ;  /* 0x0000000105047890 */ /* 0x000fe2000fffe0ff */
[----:B------:R-:W-:-:S03]  /*3310*/  VIADD R8, R8, 0x1 ;  /* 0x0000000108087836 */ /* 0x000fc60000000000 */
[----:B------:R-:W-:Y:S02]  /*3320*/  UISETP.NE.AND UP0, UPT, UR4, 0x2, UPT ;  /* 0x000000020400788c */ /* 0x000fe4000bf05270 */
[----:B------:R-:W-:Y:S06]  /*3330*/  UGETNEXTWORKID.BROADCAST [UR8], [UR9] ;  /* 0x00000000080073ca */ /* 0x000fec0008000100 */
[----:B------:R-:W-:Y:S01]  /*3340*/  USEL UR7, URZ, 0x1, UP0 ;  /* 0x00000001ff077887 */ /* 0x000fe20008000000 */
[----:B------:R-:W-:Y:S01]  /*3350*/  ISETP.NE.AND P0, PT, R8, 0x2, PT ;  /* 0x000000020800780c */ /* 0x000fe20003f05270 */
[----:B------:R-:W-:Y:S01]  /*3360*/  USEL UR5, UR4, URZ, UP0 ;  /* 0x000000ff04057287 */ /* 0x000fe20008000000 */
[----:B------:R-:W3:Y:S03]  /*3370*/  SYNCS.PHASECHK.TRANS64.TRYWAIT P1, [R2+URZ+0xc0], R5 ;  /* 0x0000c005020075a7 */ /* 0x000ee600080211ff */
[----:B------:R-:W-:Y:S01]  /*3380*/  LOP3.LUT R12, R12, UR7, RZ, 0x3c, !PT ;  /* 0x000000070c0c7c12 */ /* 0x000fe2000f8e3cff */
[----:B--23--:R-:W-:Y:S07]  /*3390*/  @!P1 BRA `(.L_x_57) ;  /* 0x000000fc005c9947 */ /* 0x00cfee0003800000 */
.L_x_216:
[C---:B------:R-:W-:Y:S01]  /*33a0*/  LEA R4, R11.reuse, UR6, 0x4 ;  /* 0x000000060b047c11 */ /* 0x040fe2000f8e20ff */
[----:B--2---:R-:W-:Y:S01]  /*33b0*/  VIADD R2, R2, 0xd0 ;  /* 0x000000d002027836 */ /* 0x004fe20000000000 */
[----:B------:R-:W-:Y:S01]  /*33c0*/  SEL R8, R8, RZ, P0 ;  /* 0x000000ff08087207 */ /* 0x000fe20000000000 */
[----:B------:R-:W-:-:S03]  /*33d0*/  VIADD R11, R11, 0x1 ;  /* 0x000000010b0b7836 */ /* 0x000fc60000000000 */
[----:B------:R-:W2:Y:S01]  /*33e0*/  LDS.128 R4, [R4+0x120] ;  /* 0x0001200004047984 */ /* 0x000ea20000000c00 */
[----:B------:R-:W-:Y:S02]  /*33f0*/  PRMT R2, RZ, 0x654, R2 ;  /* 0x00000654ff027816 */ /* 0x000fe40000000002 */
[C---:B------:R-:W-:Y:S01]  /*3400*/  ISETP.NE.AND P1, PT, R11.reuse, 0x2, PT ;  /* 0x000000020b00780c */ /* 0x040fe20003f25270 */
[----:B------:R-:W-:Y:S01]  /*3410*/  @!PT LDS RZ, [RZ] ;  /* 0x00000000fffff984 */ /* 0x000fe20000000800 */
[----:B------:R-:W-:Y:S01]  /*3420*/  @!PT LDS RZ, [RZ] ;  /* 0x00000000fffff984 */ /* 0x000fe20000000800 */
[----:B------:R-:W-:Y:S01]  /*3430*/  @!PT LDS RZ, [RZ] ;  /* 0x00000000fffff984 */ /* 0x000fe20000000800 */
[----:B------:R-:W-:Y:S01]  /*3440*/  @!PT LDS RZ, [RZ] ;  /* 0x00000000fffff984 */ /* 0x000fe20000000800 */
[----:B------:R3:W-:Y:S06]  /*3450*/  MEMBAR.ALL.CTA ;  /* 0x0000000000007992 */ /* 0x0007ec0000008000 */
[----:B---3--:R-:W3:Y:S01]  /*3460*/  FENCE.VIEW.ASYNC.S ;  /* 0x00000000000073c6 */ /* 0x008ee20000000000 */
[----:B------:R-:W-:Y:S01]  /*3470*/  SEL R11, R11, RZ, P1 ;  /* 0x000000ff0b0b7207 */ /* 0x000fe20000800000 */
[----:B---3--:R3:W-:Y:S01]  /*3480*/  SYNCS.ARRIVE.TRANS64.RED.A1T0 RZ, [R2+URZ], RZ ;  /* 0x000000ff02ff79a7 */ /* 0x0087e200081004ff */
[----:B--2---:R-:W-:-:S02]  /*3490*/  LOP3.LUT P3, RZ, R6, 0x1, RZ, 0xc0, !PT ;  /* 0x0000000106ff7812 */ /* 0x004fc4000786c0ff */
[----:B------:R-:W-:-:S04]  /*34a0*/  SEL R5, RZ, 0x1, P1 ;  /* 0x00000001ff057807 */ /* 0x000fc80000800000 */
[----:B------:R-:W-:Y:S02]  /*34b0*/  LOP3.LUT R10, R10, R5, RZ, 0x3c, !PT ;  /* 0x000000050a0a7212 */ /* 0x000fe400078e3cff */
[----:B---3--:R-:W-:-:S04]  /*34c0*/  SEL R2, RZ, 0x1, P0 ;  /* 0x00000001ff027807 */ /* 0x008fc80000000000 */
[----:B------:R-:W-:Y:S01]  /*34d0*/  LOP3.LUT R9, R9, R2, RZ, 0x3c, !PT ;  /* 0x0000000209097212 */ /* 0x000fe200078e3cff */
[----:B------:R-:W-:Y:S06]  /*34e0*/  @P3 BRA `(.L_x_58) ;  /* 0xfffffffc002c3947 */ /* 0x000fec000383ffff */
[----:B------:R-:W-:Y:S01]  /*34f0*/  ULEA UR4, UR5, UR6, 0x3 ;  /* 0x0000000605047291 */ /* 0x000fe2000f8e18ff */
[----:B------:R-:W-:-:S08]  /*3500*/  SHF.L.U32 R3, R12, 0x1f, RZ ;  /* 0x0000001f0c037819 */ /* 0x000fd000000006ff */
[----:B------:R-:W2:Y:S02]  /*3510*/  SYNCS.PHASECHK.TRANS64 P0, [UR4+0xd0], R3 ;  /* 0x0000d003ff0075a7 */ /* 0x000ea40008001004 */
[----:B--2---:R-:W-:Y:S05]  /*3520*/  @P0 BRA `(.L_x_59) ;  /* 0x0000000000080947 */ /* 0x004fea0003800000 */
[----:B------:R-:W2:Y:S02]  /*3530*/  SYNCS.PHASECHK.TRANS64.TRYWAIT P0, [UR4+0xd0], R3 ;  /* 0x0000d003ff0075a7 */ /* 0x000ea40008001104 */
[----:B--2---:R-:W-:Y:S05]  /*3540*/  @!P0 BRA `(.L_x_60) ;  /* 0x000000fc00048947 */ /* 0x004fea0003800000 */
.L_x_59:
[----:B------:R-:W-:-:S04]  /*3550*/  UIADD3 UR7, UPT, UPT, UR5, 0x1, URZ ;  /* 0x0000000105077890 */ /* 0x000fc8000fffe0ff */
[----:B------:R-:W-:-:S04]  /*3560*/  UISETP.NE.AND UP0, UPT, UR7, 0x2, UPT ;  /* 0x000000020700788c */ /* 0x000fc8000bf05270 */
[----:B------:R-:W-:Y:S02]  /*3570*/  USEL UR8, URZ, 0x1, UP0 ;  /* 0x00000001ff087887 */ /* 0x000fe40008000000 */
[----:B------:R-:W-:-:S04]  /*3580*/  USEL UR7, UR7, URZ, UP0 ;  /* 0x000000ff07077287 */ /* 0x000fc80008000000 */
[----:B------:R-:W-:Y:S01]  /*3590*/  ULEA UR7, UR7, UR6, 0x3 ;  /* 0x0000000607077291 */ /* 0x000fe2000f8e18ff */
[----:B--2---:R-:W-:-:S04]  /*35a0*/  LOP3.LUT R3, R12, UR8, RZ, 0x3c, !PT ;  /* 0x000000080c037c12 */ /* 0x004fc8000f8e3cff */
[----:B------:R-:W-:-:S04]  /*35b0*/  SHF.L.U32 R0, R3, 0x1f, RZ ;  /* 0x0000001f03007819 */ /* 0x000fc800000006ff */
[----:B------:R-:W2:Y:S02]  /*35c0*/  SYNCS.PHASECHK.TRANS64 P0, [UR7+0xd0], R0 ;  /* 0x0000d000ff0075a7 */ /* 0x000ea40008001007 */
[----:B-12---:R-:W-:Y:S05]  /*35d0*/  @P0 EXIT ;  /* 0x000000000000094d */ /* 0x006fea0003800000 */
[----:B------:R-:W-:Y:S02]  /*35e0*/  SHF.L.U32 R3, R3, 0x1f, RZ ;  /* 0x0000001f03037819 */ /* 0x000fe400000006ff */
[----:B------:R-:W-:-:S07]  /*35f0*/  MOV R0, UR7 ;  /* 0x0000000700007c02 */ /* 0x000fce0008000f00 */
.L_x_61:
[----:B-1----:R1:W2:Y:S02]  /*3600*/  SYNCS.PHASECHK.TRANS64.TRYWAIT P0, [R0+URZ+0xd0], R3 ;  /* 0x0000d003000075a7 */ /* 0x0022a400080011ff */
[----:B--2---:R-:W-:Y:S05]  /*3610*/  @!P0 NANOSLEEP.SYNCS 0x989680 ;  /* 0x009896800000895d */ /* 0x004fea0003900000 */
[----:B------:R-:W2:Y:S02]  /*3620*/  @!P0 SYNCS.PHASECHK.TRANS64 P0, [R0+URZ+0xd0], R3 ;  /* 0x0000d003000085a7 */ /* 0x000ea400080010ff */
[----:B--2---:R-:W-:Y:S05]  /*3630*/  @P0 EXIT ;  /* 0x000000000000094d */ /* 0x004fea0003800000 */
[----:B------:R-:W-:Y:S05]  /*3640*/  BRA `(.L_x_61) ;  /* 0xfffffffc00ec7947 */ /* 0x000fea000383ffff */
.L_x_54:
[----:B------:R-:W-:Y:S05]  /*3650*/  BRA.U UP4, `(.L_x_62) ;  /* 0x0000001104a47547 */ /* 0x000fea000b800000 */
[----:B------:R-:W2:Y:S01]  /*3660*/  S2UR UR7, SR_CgaCtaId ;  /* 0x00000000000779c3 */ /* 0x000ea20000008800 */
[----:B------:R-:W-:Y:S01]  /*3670*/  UMOV UR4, 0x40 ;  /* 0x0000004000047882 */ /* 0x000fe20000000000 */
[----:B------:R-:W-:Y:S01]  /*3680*/  NOP ;  /* 0x0000000000007918 */ /* 0x000fe20000000000 */
[----:B------:R-:W-:Y:S01]  /*3690*/  UMOV UR6, 0x400 ;  /* 0x0000040000067882 */ /* 0x000fe20000000000 */
[----:B--2---:R-:W-:Y:S02]  /*36a0*/  ULEA UR5, UR7, UR4, 0x18 ;  /* 0x0000000407057291 */ /* 0x004fe4000f8ec0ff */
[----:B------:R-:W-:-:S07]  /*36b0*/  ULEA UR6, UR7, UR6, 0x18 ;  /* 0x0000000607067291 */ /* 0x000fce000f8ec0ff */
[----:B------:R-:W2:Y:S02]  /*36c0*/  LDS.U8 R0, [UR5+0x1c] ;  /* 0x00001c05ff007984 */ /* 0x000ea40008000000 */
[----:B--2---:R-:W-:-:S13]  /*36d0*/  ISETP.NE.AND P0, PT, R0, RZ, PT ;  /* 0x000000ff0000720c */ /* 0x004fda0003f05270 */
[----:B------:R-:W-:Y:S05]  /*36e0*/  @P0 BRA `(.L_x_63) ;  /* 0x0000000000580947 */ /* 0x000fea0003800000 */
[----:B------:R-:W-:-:S13]  /*36f0*/  ELECT P0, URZ, PT ;  /* 0x0000000000ff782f */ /* 0x000fda0003800000 */
[----:B------:R-:W-:Y:S05]  /*3700*/  @!P0 BRA `(.L_x_64) ;  /* 0x0000000000608947 */ /* 0x000fea0003800000 */
[----:B------:R-:W-:Y:S01]  /*3710*/  UMOV UR4, 0x10 ;  /* 0x0000001000047882 */ /* 0x000fe20000000000 */
[----:B------:R-:W-:Y:S01]  /*3720*/  HFMA2 R0, -RZ, RZ, 0, 5.9604644775390625e-08 ;  /* 0x00000001ff007431 */ /* 0x000fe200000001ff */
[----:B------:R-:W-:-:S03]  /*3730*/  MOV R3, 0xffff ;  /* 0x0000ffff00037802 */ /* 0x000fc60000000f00 */
[----:B------:R-:W-:Y:S04]  /*3740*/  DEPBAR.LE SB2, 0x36 ;  /* 0x0000ad800000791a */ /* 0x000fe80000000000 */
[----:B------:R-:W2:Y:S02]  /*3750*/  UTCATOMSWS.FIND_AND_SET.ALIGN UP0, UR4, UR4 ;  /* 0x00000004000475e3 */ /* 0x000ea40008000800 */
[----:B--2---:R-:W-:Y:S01]  /*3760*/  MOV R4, UR4 ;  /* 0x0000000400047c02 */ /* 0x004fe20008000f00 */
[----:B------:R-:W-:Y:S06]  /*3770*/  BRA.U UP0, `(.L_x_65) ;  /* 0x0000000100187547 */ /* 0x000fec000b800000 */
.L_x_66:
[----:B------:R-:W-:Y:S05]  /*3780*/  NANOSLEEP 0x64 ;  /* 0x000000640000795d */ /* 0x000fea0003800000 */
[----:B------:R-:W-:-:S05]  /*3790*/  UMOV UR4, 0x10 ;  /* 0x0000001000047882 */ /* 0x000fca0000000000 */
[----:B------:R-:W-:Y:S04]  /*37a0*/  DEPBAR.LE SB2, 0x36 ;  /* 0x0000ad800000791a */ /* 0x000fe80000000000 */
[----:B------:R-:W2:Y:S02]  /*37b0*/  UTCATOMSWS.FIND_AND_SET.ALIGN UP0, UR4, UR4 ;  /* 0x00000004000475e3 */ /* 0x000ea40008000800 */
[----:B--2---:R-:W-:Y:S01]  /*37c0*/  MOV R4, UR4 ;  /* 0x0000000400047c02 */ /* 0x004fe20008000f00 */
[----:B------:R-:W-:Y:S05]  /*37d0*/  BRA.U !UP0, `(.L_x_66) ;  /* 0xfffffffd08e87547 */ /* 0x000fea000b83ffff */
.L_x_65:
[-C--:B------:R-:W-:Y:S02]  /*37e0*/  SHF.L.U32 R3, R3, R4.reuse, RZ ;  /* 0x0000000403037219 */ /* 0x080fe400000006ff */
[----:B------:R-:W-:Y:S01]  /*37f0*/  SHF.L.U32 R0, R0, R4, RZ ;  /* 0x0000000400007219 */ /* 0x000fe200000006ff */
[----:B------:R-:W-:Y:S02]  /*3800*/  IMAD.SHL.U32 R4, R4, 0x20, RZ ;  /* 0x0000002004047824 */ /* 0x000fe400078e00ff */
[----:B------:R2:W-:Y:S04]  /*3810*/  ATOMS.OR RZ, [UR5+0x14], R3 ;  /* 0x00001403ffff798c */ /* 0x0005e8000b000005 */
[----:B------:R2:W-:Y:S04]  /*3820*/  ATOMS.OR RZ, [UR5+0x18], R0 ;  /* 0x00001800ffff798c */ /* 0x0005e8000b000005 */
[----:B------:R2:W-:Y:S01]  /*3830*/  STS [UR6+0x140], R4 ;  /* 0x00014004ff007988 */ /* 0x0005e20008000806 */
[----:B------:R-:W-:Y:S05]  /*3840*/  BRA `(.L_x_64) ;  /* 0x0000000000107947 */ /* 0x000fea0003800000 */
.L_x_63:
[----:B------:R-:W-:Y:S02]  /*3850*/  MOV R0, 0xffffffff ;  /* 0xffffffff00007802 */ /* 0x000fe40000000f00 */
[----:B------:R-:W-:-:S03]  /*3860*/  MOV R4, 0x3890 ;  /* 0x0000389000047802 */ /* 0x000fc60000000f00 */
[----:B------:R2:W-:Y:S04]  /*3870*/  STS [UR6+0x140], R0 ;  /* 0x00014000ff007988 */ /* 0x0005e80008000806 */
[----:B-12--5:R-:W-:Y:S05]  /*3880*/  CALL.REL.NOINC `($__internal_1_$__cuda_sm10x_tcgen05_guardrail_trap_phase_invalid_during_alloc) ;  /* 0x0000010000d07944 */ /* 0x026fea0003c00000 */
.L_x_64:
[----:B------:R-:W-:Y:S05]  /*3890*/  WARPSYNC.ALL ;  /* 0x0000000000007948 */ /* 0x000fea0003800000 */
[----:B------:R-:W3:Y:S01]  /*38a0*/  S2UR UR4, SR_CgaCtaId ;  /* 0x00000000000479c3 */ /* 0x000ee20000008800 */
[----:B------:R-:W-:Y:S01]  /*38b0*/  UMOV UR31, 0x400 ;  /* 0x00000400001f7882 */ /* 0x000fe20000000000 */
[----:B------:R-:W-:-:S06]  /*38c0*/  NOP ;  /* 0x0000000000007918 */ /* 0x000fcc0000000000 */
[----:B------:R-:W-:Y:S06]  /*38d0*/  BAR.ARV 0x6, 0xa0 ;  /* 0x0182800000007b1d */ /* 0x000fec0000002000 */
[----:B------:R-:W4:Y:S01]  /*38e0*/  LDCU UR12, c[0x0][0x38c] ;  /* 0x00007180ff0c77ac */ /* 0x000f220008000800 */
[----:B------:R-:W-:Y:S01]  /*38f0*/  CS2R R8, SRZ ;  /* 0x0000000000087805 */ /* 0x000fe2000001ff00 */
[----:B--2---:R-:W-:Y:S01]  /*3900*/  IMAD.MOV.U32 R3, RZ, RZ, RZ ;  /* 0x000000ffff037224 */ /* 0x004fe200078e00ff */
[----:B------:R-:W-:Y:S01]  /*3910*/  UMOV UR28, URZ ;  /* 0x000000ff001c7c82 */ /* 0x000fe20008000000 */
[----:B------:R-:W-:Y:S01]  /*3920*/  UMOV UR48, URZ ;  /* 0x000000ff00307c82 */ /* 0x000fe20008000000 */
[----:B-1----:R-:W-:Y:S01]  /*3930*/  UMOV UR36, URZ ;  /* 0x000000ff00247c82 */ /* 0x002fe20008000000 */
[----:B------:R-:W-:Y:S01]  /*3940*/  UMOV UR34, URZ ;  /* 0x000000ff00227c82 */ /* 0x000fe20008000000 */
[----:B---3--:R-:W-:Y:S01]  /*3950*/  ULEA UR31, UR4, UR31, 0x18 ;  /* 0x0000001f041f7291 */ /* 0x008fe2000f8ec0ff */
[----:B------:R-:W1:Y:S03]  /*3960*/  LDCU UR4, c[0x0][0x38c] ;  /* 0x00007180ff0477ac */ /* 0x000e660008000800 */
[----:B------:R-:W-:-:S02]  /*3970*/  UIADD3 UR6, UPT, UPT, UR31, 0x8400, URZ ;  /* 0x000084001f067890 */ /* 0x000fc4000fffe0ff */
[----:B------:R-:W-:-:S03]  /*3980*/  UIADD3 UR5, UPT, UPT, UR31, 0x16400, URZ ;  /* 0x000164001f057890 */ /* 0x000fc6000fffe0ff */
[----:B------:R-:W2:Y:S01]  /*3990*/  LDS R0, [UR31+0x140] ;  /* 0x0001401fff007984 */ /* 0x000ea20008000800 */
[----:B------:R-:W-:Y:S02]  /*39a0*/  UIADD3 UR7, UPT, UPT, UR31, 0x34000, URZ ;  /* 0x000340001f077890 */ /* 0x000fe4000fffe0ff */
[----:B------:R-:W-:Y:S02]  /*39b0*/  USHF.R.U32.HI UR10, URZ, 0x4, UR6 ;  /* 0x00000004ff0a7899 */ /* 0x000fe40008011606 */
[----:B------:R-:W-:Y:S02]  /*39c0*/  USHF.R.U32.HI UR8, URZ, 0x4, UR5 ;  /* 0x00000004ff087899 */ /* 0x000fe40008011605 */
[----:B------:R-:W-:Y:S02]  /*39d0*/  USHF.R.U32.HI UR5, URZ, 0x4, UR7 ;  /* 0x00000004ff057899 */ /* 0x000fe40008011607 */
[----:B------:R-:W-:Y:S02]  /*39e0*/  ULOP3.LUT UR8, UR8, 0x3fff, URZ, 0xc0, !UPT ;  /* 0x00003fff08087892 */ /* 0x000fe4000f8ec0ff */
[----:B-1----:R-:W-:-:S02]  /*39f0*/  UIADD3 UR11, UPT, UPT, UR4, 0x7f, URZ ;  /* 0x0000007f040b7890 */ /* 0x002fc4000fffe0ff */
[----:B------:R-:W-:Y:S02]  /*3a00*/  UIADD3 UR4, UPT, UPT, UR31, 0x32400, URZ ;  /* 0x000324001f047890 */ /* 0x000fe4000fffe0ff */
[----:B------:R-:W-:Y:S02]  /*3a10*/  USHF.R.S32.HI UR9, URZ, 0x1f, UR11 ;  /* 0x0000001fff097899 */ /* 0x000fe4000801140b */
[----:B------:R-:W-:Y:S02]  /*3a20*/  USHF.R.U32.HI UR6, URZ, 0x4, UR4 ;  /* 0x00000004ff067899 */ /* 0x000fe40008011604 */
[----:B------:R-:W-:Y:S02]  /*3a30*/  ULOP3.LUT UR5, UR5, 0x3fff, URZ, 0xc0, !UPT ;  /* 0x00003fff05057892 */ /* 0x000fe4000f8ec0ff */
[----:B------:R-:W-:Y:S02]  /*3a40*/  ULOP3.LUT UR6, UR6, 0x3fff, URZ, 0xc0, !UPT ;  /* 0x00003fff06067892 */ /* 0x000fe4000f8ec0ff */
[----:B------:R-:W-:-:S02]  /*3a50*/  ULEA.HI UR4, UR9, UR11, URZ, 0x7 ;  /* 0x0000000b09047291 */ /* 0x000fc4000f8f38ff */
[----:B------:R-:W-:Y:S02]  /*3a60*/  ULOP3.LUT UR43, UR6, 0x10000, URZ, 0xfc, !UPT ;  /* 0x00010000062b7892 */ /* 0x000fe4000f8efcff */
[----:B------:R-:W-:Y:S02]  /*3a70*/  ULOP3.LUT UR44, UR5, 0x10000, URZ, 0xfc, !UPT ;  /* 0x00010000052c7892 */ /* 0x000fe4000f8efcff */
[----:B------:R-:W-:Y:S02]  /*3a80*/  USHF.R.S32.HI UR50, URZ, 0x7, UR4 ;  /* 0x00000007ff327899 */ /* 0x000fe40008011404 */
[----:B------:R-:W-:Y:S02]  /*3a90*/  ULOP3.LUT UR42, UR8, 0x10000, URZ, 0xfc, !UPT ;  /* 0x00010000082a7892 */ /* 0x000fe4000f8efcff */
[----:B------:R-:W-:Y:S02]  /*3aa0*/  ULOP3.LUT UR10, UR10, 0x3fff, URZ, 0xc0, !UPT ;  /* 0x00003fff0a0a7892 */ /* 0x000fe4000f8ec0ff */
[----:B----4-:R-:W-:-:S02]  /*3ab0*/  UISETP.GE.AND UP3, UPT, UR12, 0x1, UPT ;  /* 0x000000010c00788c */ /* 0x010fc4000bf66270 */
[----:B------:R-:W-:Y:S02]  /*3ac0*/  UIADD3 UR52, UPT, UPT, UR31, 0xe0, URZ ;  /* 0x000000e01f347890 */ /* 0x000fe4000fffe0ff */
[----:B------:R-:W-:Y:S01]  /*3ad0*/  ULOP3.LUT UR33, UR10, 0x10000, URZ, 0xfc, !UPT ;  /* 0x000100000a217892 */ /* 0x000fe2000f8efcff */
[----:B--2---:R-:W-:Y:S01]  /*3ae0*/  R2UR UR26, R0 ;  /* 0x00000000001a72ca */ /* 0x004fe200000e0000 */
[----:B------:R-:W-:Y:S02]  /*3af0*/  UIADD3 UR51, UPT, UPT, UR50, -0x1, URZ ;  /* 0xffffffff32337890 */ /* 0x000fe4000fffe0ff */
[----:B------:R-:W-:-:S10]  /*3b00*/  UISETP.GE.U32.AND UP2, UPT, UR12, 0x81, UPT ;  /* 0x000000810c00788c */ /* 0x000fd4000bf46070 */
[----:B------:R-:W-:Y:S02]  /*3b10*/  UIADD3 UR40, UPT, UPT, UR26, 0x1c0, URZ ;  /* 0x000001c01a287890 */ /* 0x000fe4000fffe0ff */
[----:B------:R-:W-:Y:S02]  /*3b20*/  UIADD3 UR41, UPT, UPT, UR26, 0x1c8, URZ ;  /* 0x000001c81a297890 */ /* 0x000fe4000fffe0ff */
[----:B------:R-:W-:Y:S02]  /*3b30*/  UIADD3 UR38, UPT, UPT, UR26, 0x1c4, URZ ;  /* 0x000001c41a267890 */ /* 0x000fe4000fffe0ff */
[----:B------:R-:W-:Y:S02]  /*3b40*/  UIADD3 UR39, UPT, UPT, UR26, 0x1d0, URZ ;  /* 0x000001d01a277890 */ /* 0x000fe4000fffe0ff */
[----:B------:R-:W-:Y:S02]  /*3b50*/  USHF.R.U32.HI UR6, URZ, 0x11, UR40 ;  /* 0x00000011ff067899 */ /* 0x000fe40008011628 */
[----:B------:R-:W-:-:S02]  /*3b60*/  USHF.R.U32.HI UR5, URZ, 0x1a, UR41 ;  /* 0x0000001aff057899 */ /* 0x000fc40008011629 */
[----:B------:R-:W-:Y:S02]  /*3b70*/  USHF.R.U32.HI UR4, URZ, 0x11, UR38 ;  /* 0x00000011ff047899 */ /* 0x000fe40008011626 */
[----:B------:R-:W-:Y:S02]  /*3b80*/  USHF.R.U32.HI UR7, URZ, 0x1a, UR39 ;  /* 0x0000001aff077899 */ /* 0x000fe40008011627 */
[----:B------:R-:W-:Y:S02]  /*3b90*/  ULOP3.LUT UR8, UR6, 0x6000, URZ, 0xc0, !UPT ;  /* 0x0000600006087892 */ /* 0x000fe4000f8ec0ff */
[----:B------:R-:W-:Y:S02]  /*3ba0*/  ULOP3.LUT UR6, UR5, 0x30, URZ, 0xc0, !UPT ;  /* 0x0000003005067892 */ /* 0x000fe4000f8ec0ff */
[----:B------:R-:W-:Y:S02]  /*3bb0*/  ULOP3.LUT UR5, UR4, 0x6000, URZ, 0xc0, !UPT ;  /* 0x0000600004057892 */ /* 0x000fe4000f8ec0ff */
[----:B------:R-:W-:-:S02]  /*3bc0*/  ULOP3.LUT UR4, UR7, 0x30, URZ, 0xc0, !UPT ;  /* 0x0000003007047892 */ /* 0x000fc4000f8ec0ff */
[----:B------:R-:W-:Y:S02]  /*3bd0*/  ULOP3.LUT UR8, UR8, 0x840, URZ, 0xfc, !UPT ;  /* 0x0000084008087892 */ /* 0x000fe4000f8efcff */
[----:B------:R-:W-:Y:S02]  /*3be0*/  ULOP3.LUT UR6, UR6, 0x480, URZ, 0xfc, !UPT ;  /* 0x0000048006067892 */ /* 0x000fe4000f8efcff */
[----:B------:R-:W-:Y:S02]  /*3bf0*/  ULOP3.LUT UR46, UR5, 0x840, URZ, 0xfc, !UPT ;  /* 0x00000840052e7892 */ /* 0x000fe4000f8efcff */
[----:B------:R-:W-:Y:S02]  /*3c00*/  ULOP3.LUT UR4, UR4, 0x480, URZ, 0xfc, !UPT ;  /* 0x0000048004047892 */ /* 0x000fe4000f8efcff */
[----:B------:R-:W-:Y:S02]  /*3c10*/  UPRMT UR49, UR6, 0x5410, UR8 ;  /* 0x0000541006317896 */ /* 0x000fe40008000008 */
[----:B------:R-:W-:Y:S01]  /*3c20*/  UPRMT UR47, UR4, 0x5410, UR46 ;  /* 0x00005410042f7896 */ /* 0x000fe2000800002e */
[----:B------:R-:W-:-:S02]  /*3c30*/  UMOV UR5, 0x1 ;  /* 0x0000000100057882 */ /* 0x000fc40000000000 */
[----:B------:R-:W-:Y:S02]  /*3c40*/  UMOV UR46, URZ ;  /* 0x000000ff002e7c82 */ /* 0x000fe40008000000 */
[----:B------:R-:W-:Y:S02]  /*3c50*/  UMOV UR37, UR49 ;  /* 0x0000003100257c82 */ /* 0x000fe40008000000 */
[----:B------:R-:W-:-:S05]  /*3c60*/  UMOV UR35, UR47 ;  /* 0x0000002f00237c82 */ /* 0x000fca0008000000 */
.L_x_76:
[C---:B------:R-:W-:Y:S02]  /*3c70*/  LEA R0, R9.reuse, UR31, 0x3 ;  /* 0x0000001f09007c11 */ /* 0x040fe4000f8e18ff */
[----:B------:R-:W-:Y:S02]  /*3c80*/  SHF.L.U32 R5, R8, 0x1f, RZ ;  /* 0x0000001f08057819 */ /* 0x000fe400000006ff */
[----:B------:R-:W-:Y:S02]  /*3c90*/  LEA R4, R9, UR31, 0x4 ;  /* 0x0000001f09047c11 */ /* 0x000fe4000f8e20ff */
[----:B------:R-:W1:Y:S02]  /*3ca0*/  SYNCS.PHASECHK.TRANS64.TRYWAIT P0, [R0+URZ+0xc0], R5 ;  /* 0x0000c005000075a7 */ /* 0x000e6400080011ff */
[----:B-12---:R-:W-:Y:S05]  /*3cb0*/  @!P0 BRA `(.L_x_67) ;  /* 0x000000f400408947 */ /* 0x006fea0003800000 */
.L_x_218:
[----:B-1----:R-:W1:Y:S01]  /*3cc0*/  LDS.128 R4, [R4+0x120] ;  /* 0x0001200004047984 */ /* 0x002e620000000c00 */
[----:B------:R-:W-:Y:S01]  /*3cd0*/  VIADD R0, R0, 0xd0 ;  /* 0x000000d000007836 */ /* 0x000fe20000000000 */
[----:B------:R-:W-:Y:S01]  /*3ce0*/  ULOP3.LUT UR45, UR5, 0x1, URZ, 0x3c, !UPT ;  /* 0x00000001052d7892 */ /* 0x000fe2000f8e3cff */
[----:B------:R-:W-:Y:S01]  /*3cf0*/  VIADD R9, R9, 0x1 ;  /* 0x0000000109097836 */ /* 0x000fe20000000000 */
[----:B------:R-:W-:Y:S01]  /*3d00*/  @!PT LDS RZ, [RZ] ;  /* 0x00000000fffff984 */ /* 0x000fe20000000800 */
[----:B------:R-:W-:Y:S01]  /*3d10*/  @!PT LDS RZ, [RZ] ;  /* 0x00000000fffff984 */ /* 0x000fe20000000800 */
[----:B------:R-:W-:Y:S01]  /*3d20*/  @!PT LDS RZ, [RZ] ;  /* 0x00000000fffff984 */ /* 0x000fe20000000800 */
[----:B------:R-:W-:Y:S01]  /*3d30*/  @!PT LDS RZ, [RZ] ;  /* 0x00000000fffff984 */ /* 0x000fe20000000800 */
[----:B------:R2:W-:Y:S06]  /*3d40*/  MEMBAR.ALL.CTA ;  /* 0x0000000000007992 */ /* 0x0005ec0000008000 */
[----:B--2---:R-:W2:Y:S01]  /*3d50*/  FENCE.VIEW.ASYNC.S ;  /* 0x00000000000073c6 */ /* 0x004ea20000000000 */
[----:B------:R-:W-:Y:S01]  /*3d60*/  UMOV UR6, 0x1 ;  /* 0x0000000100067882 */ /* 0x000fe20000000000 */
[----:B------:R-:W-:Y:S01]  /*3d70*/  PRMT R0, RZ, 0x654, R0 ;  /* 0x00000654ff007816 */ /* 0x000fe20000000000 */
[----:B------:R-:W-:Y:S01]  /*3d80*/  UIMAD UR32, UR45, 0xc0, UR26 ;  /* 0x000000c02d2078a4 */ /* 0x000fe2000f8e021a */
[----:B------:R-:W-:Y:S01]  /*3d90*/  UMOV UR7, UR50 ;  /* 0x0000003200077c82 */ /* 0x000fe20008000000 */
[----:B------:R-:W-:Y:S01]  /*3da0*/  UMOV UR13, URZ ;  /* 0x000000ff000d7c82 */ /* 0x000fe20008000000 */
[----:B--2---:R2:W-:Y:S01]  /*3db0*/  SYNCS.ARRIVE.TRANS64.RED.A1T0 RZ, [R0+URZ], RZ ;  /* 0x000000ff00ff79a7 */ /* 0x0045e200081004ff */
[----:B-1----:R-:W-:Y:S01]  /*3dc0*/  LOP3.LUT P2, RZ, R6, 0x1, RZ, 0xc0, !PT ;  /* 0x0000000106ff7812 */ /* 0x002fe2000784c0ff */
[----:B--2---:R-:W-:-:S12]  /*3dd0*/  BRA.U !UP3, `(.L_x_68) ;  /* 0x000000010bec7547 */ /* 0x004fd8000b800000 */
[----:B------:R-:W-:Y:S01]  /*3de0*/  ULEA UR7, UR28, UR31, 0x3 ;  /* 0x0000001f1c077291 */ /* 0x000fe2000f8e18ff */
[----:B------:R-:W-:-:S08]  /*3df0*/  SHF.L.U32 R5, R3, 0x1f, RZ ;  /* 0x0000001f03057819 */ /* 0x000fd000000006ff */
[----:B------:R-:W1:Y:S02]  /*3e00*/  SYNCS.PHASECHK.TRANS64.TRYWAIT P0, [UR7], R5 ;  /* 0x00000005ff0075a7 */ /* 0x000e640008001107 */
[----:B-1----:R-:W-:Y:S05]  /*3e10*/  @P0 BRA `(.L_x_69) ;  /* 0x0000000000080947 */ /* 0x002fea0003800000 */
[----:B------:R-:W1:Y:S02]  /*3e20*/  SYNCS.PHASECHK.TRANS64.TRYWAIT P0, [UR7], R5 ;  /* 0x00000005ff0075a7 */ /* 0x000e640008001107 */
[----:B-1----:R-:W-:Y:S05]  /*3e30*/  @!P0 BRA `(.L_x_70) ;  /* 0x000000f000f48947 */ /* 0x002fea0003800000 */
.L_x_69:
[----:B------:R-:W-:Y:S01]  /*3e40*/  UIADD3 UR4, UPT, UPT, UR28, 0x1, URZ ;  /* 0x000000011c047890 */ /* 0x000fe2000fffe0ff */
[----:B------:R-:W-:Y:S01]  /*3e50*/  PLOP3.LUT P1, PT, PT, PT, UP2, 0x80, 0x8 ;  /* 0x000000000008781c */ /* 0x000fe20003f2f028 */
[----:B------:R-:W-:Y:S01]  /*3e60*/  ULEA UR8, UR28, UR43, 0x6 ;  /* 0x0000002b1c087291 */ /* 0x000fe2000f8e30ff */
[----:B-1----:R-:W-:Y:S01]  /*3e70*/  IMAD.U32 R0, RZ, RZ, UR5 ;  /* 0x00000005ff007e24 */ /* 0x002fe2000f8e00ff */
[----:B------:R-:W-:Y:S02]  /*3e80*/  UISETP.NE.AND UP0, UPT, UR4, 0x7, UPT ;  /* 0x000000070400788c */ /* 0x000fe4000bf05270 */
[----:B------:R-:W-:Y:S02]  /*3e90*/  UIADD3 UR16, UPT, UPT, UR8, 0x20, URZ ;  /* 0x0000002008107890 */ /* 0x000fe4000fffe0ff */
[----:B------:R-:W-:Y:S01]  /*3ea0*/  USEL UR6, URZ, 0x1, UP0 ;  /* 0x00000001ff067887 */ /* 0x000fe20008000000 */
[----:B------:R-:W-:Y:S01]  /*3eb0*/  SHF.L.U32 R5, R0, 0x1f, RZ ;  /* 0x0000001f00057819 */ /* 0x000fe200000006ff */
[----:B------:R-:W-:-:S02]  /*3ec0*/  USEL UR18, UR4, URZ, UP0 ;  /* 0x000000ff04127287 */ /* 0x000fc40008000000 */
[----:B------:R-:W-:Y:S02]  /*3ed0*/  ULEA UR4, UR28, UR44, 0x7 ;  /* 0x0000002c1c047291 */ /* 0x000fe4000f8e38ff */
[----:B------:R-:W-:Y:S01]  /*3ee0*/  @UP2 ULEA UR9, UR18, UR31, 0x3 ;  /* 0x0000001f12092291 */ /* 0x000fe2000f8e18ff */
[----:B------:R-:W-:Y:S01]  /*3ef0*/  LOP3.LUT R3, R3, UR6, RZ, 0x3c, !PT ;  /* 0x0000000603037c12 */ /* 0x000fe2000f8e3cff */
[----:B------:R-:W-:Y:S02]  /*3f00*/  UIADD3 UR10, UPT, UPT, UR4, 0x20, URZ ;  /* 0x00000020040a7890 */ /* 0x000fe4000fffe0ff */
[----:B------:R-:W-:Y:S01]  /*3f10*/  UIADD3 UR12, UPT, UPT, UR4, 0x40, URZ ;  /* 0x00000040040c7890 */ /* 0x000fe2000fffe0ff */
[----:B------:R-:W-:Y:S01]  /*3f20*/  @P1 SHF.L.U32 R4, R3, 0x1f, RZ ;  /* 0x0000001f03041819 */ /* 0x000fe200000006ff */
[----:B------:R-:W-:Y:S01]  /*3f30*/  UIADD3 UR14, UPT, UPT, UR4, 0x60, URZ ;  /* 0x00000060040e7890 */ /* 0x000fe2000fffe0ff */
[----:B------:R-:W-:Y:S02]  /*3f40*/  UMOV UR17, 0x4008 ;  /* 0x0000400800117882 */ /* 0x000fe40000000000 */
[----:B------:R-:W1:Y:S01]  /*3f50*/  @P1 SYNCS.PHASECHK.TRANS64.TRYWAIT P0, [UR9], R4 ;  /* 0x00000004ff0015a7 */ /* 0x000e620008001109 */
[----:B------:R-:W-:Y:S01]  /*3f60*/  UMOV UR9, 0x4008 ;  /* 0x0000400800097882 */ /* 0x000fe20000000000 */
[----:B------:R-:W-:Y:S01]  /*3f70*/  UMOV UR5, 0x4008 ;  /* 0x0000400800057882 */ /* 0x000fe20000000000 */
[----:B------:R2:W-:Y:S01]  /*3f80*/  UTCCP.T.S.4x32dp128bit tmem[UR26+0x1c0], gdesc[UR8] ;  /* 0x0001c0081a0079e7 */ /* 0x0005e20009100000 */
[----:B------:R-:W-:Y:S01]  /*3f90*/  UMOV UR11, 0x4008 ;  /* 0x00004008000b7882 */ /* 0x000fe20000000000 */
[----:B------:R2:W-:Y:S01]  /*3fa0*/  UTCCP.T.S.4x32dp128bit tmem[UR26+0x1c4], gdesc[UR16] ;  /* 0x0001c4101a0079e7 */ /* 0x0005e20009100000 */
[----:B------:R-:W-:Y:S01]  /*3fb0*/  UMOV UR13, 0x4008 ;  /* 0x00004008000d7882 */ /* 0x000fe20000000000 */
[----:B------:R2:W-:Y:S01]  /*3fc0*/  UTCCP.T.S.4x32dp128bit tmem[UR26+0x1c8], gdesc[UR4] ;  /* 0x0001c8041a0079e7 */ /* 0x0005e20009100000 */
[----:B------:R-:W-:Y:S01]  /*3fd0*/  UMOV UR15, 0x4008 ;  /* 0x00004008000f7882 */ /* 0x000fe20000000000 */
[----:B------:R2:W-:Y:S01]  /*3fe0*/  UTCCP.T.S.4x32dp128bit tmem[UR26+0x1cc], gdesc[UR10] ;  /* 0x0001cc0a1a0079e7 */ /* 0x0005e20009100000 */
[----:B------:R2:W-:Y:S01]  /*3ff0*/  UTCCP.T.S.4x32dp128bit tmem[UR26+0x1d0], gdesc[UR12] ;  /* 0x0001d00c1a0079e7 */ /* 0x0005e20009100000 */
[----:B------:R2:W-:Y:S01]  /*4000*/  UTCCP.T.S.4x32dp128bit tmem[UR26+0x1d4], gdesc[UR14] ;  /* 0x0001d40e1a0079e7 */ /* 0x0005e20009100000 */
[----:B------:R-:W-:Y:S01]  /*4010*/  UMOV UR6, 0x1 ;  /* 0x0000000100067882 */ /* 0x000fe20000000000 */
[----:B------:R-:W3:Y:S01]  /*4020*/  SYNCS.PHASECHK.TRANS64.TRYWAIT P3, [UR31+0xe8], R5 ;  /* 0x0000e805ff0075a7 */ /* 0x000ee2000806111f */
[----:B-1----:R-:W-:Y:S01]  /*4030*/  @P1 VOTEU.ANY UP0, P0 ;  /* 0x0000000000ff1886 */ /* 0x002fe20000000100 */
[----:B------:R-:W-:Y:S01]  /*4040*/  @UP2 USEL UR6, URZ, 0x1, !UP0 ;  /* 0x00000001ff062887 */ /* 0x000fe2000c000000 */
[----:B--23--:R-:W-:Y:S11]  /*4050*/  @!P3 BRA `(.L_x_71) ;  /* 0x000000f00084b947 */ /* 0x00cff60003800000 */
.L_x_221:
[----:B------:R-:W-:Y:S01]  /*4060*/  ELECT P0, URZ, PT ;  /* 0x0000000000ff782f */ /* 0x000fe20003800000 */
[----:B------:R-:W-:Y:S02]  /*4070*/  ULEA UR8, UR28, UR42, 0xa ;  /* 0x0000002a1c087291 */ /* 0x000fe4000f8e50ff */
[----:B------:R-:W-:Y:S02]  /*4080*/  ULEA UR4, UR28, UR33, 0x9 ;  /* 0x000000211c047291 */ /* 0x000fe4000f8e48ff */
[----:B------:R-:W-:Y:S02]  /*4090*/  UIADD3 UR14, UPT, UPT, UR8, 0x2, URZ ;  /* 0x00000002080e7890 */ /* 0x000fe4000fffe0ff */
[----:B------:R-:W-:Y:S02]  /*40a0*/  UIADD3 UR10, UPT, UPT, UR4, 0x2, URZ ;  /* 0x00000002040a7890 */ /* 0x000fe4000fffe0ff */
[----:B------:R-:W-:Y:S01]  /*40b0*/  UIADD3 UR12, UPT, UPT, UR7, 0x38, URZ ;  /* 0x00000038070c7890 */ /* 0x000fe2000fffe0ff */
[----:B------:R-:W-:-:S03]  /*40c0*/  UMOV UR9, 0x80004020 ;  /* 0x8000402000097882 */ /* 0x000fc60000000000 */
[----:B-1----:R-:W-:Y:S01]  /*40d0*/  @P0 LOP3.LUT R0, R2, 0xffff, RZ, 0xc0, !PT ;  /* 0x0000ffff02000812 */ /* 0x002fe200078ec0ff */
[----:B------:R-:W-:Y:S01]  /*40e0*/  UMOV UR5, 0x80004020 ;  /* 0x8000402000057882 */ /* 0x000fe20000000000 */
[----:B------:R-:W-:Y:S01]  /*40f0*/  UMOV UR15, 0x80004020 ;  /* 0x80004020000f7882 */ /* 0x000fe20000000000 */
[----:B------:R-:W-:Y:S01]  /*4100*/  UMOV UR11, 0x80004020 ;  /* 0x80004020000b7882 */ /* 0x000fe20000000000 */
[----:B------:R-:W-:Y:S01]  /*4110*/  @P0 R2UR UR16, R0 ;  /* 0x00000000001002ca */ /* 0x000fe200000e0000 */
[----:B------:R1:W-:Y:S01]  /*4120*/  UTCOMMA.4X gdesc[UR4], gdesc[UR8], tmem[UR32], tmem[UR48], idesc[UR49], tmem[UR40], !UPT ;  /* 0x80283008040075ea */ /* 0x0003e2000f800020 */
[----:B------:R1:W-:Y:S01]  /*4130*/  UTCOMMA.4X gdesc[UR10], gdesc[UR14], tmem[UR32], tmem[UR46], idesc[UR47], tmem[UR38], UPT ;  /* 0x80262e0e0a0075ea */ /* 0x0003e2000b800020 */
[----:B------:R-:W-:Y:S01]  /*4140*/  UMOV UR13, 0x1 ;  /* 0x00000001000d7882 */ /* 0x000fe20000000000 */
[----:B------:R-:W-:Y:S01]  /*4150*/  UMOV UR7, UR51 ;  /* 0x0000003300077c82 */ /* 0x000fe20008000000 */
[----:B------:R-:W-:-:S08]  /*4160*/  UMOV UR28, UR18 ;  /* 0x00000012001c7c82 */ /* 0x000fd00008000000 */
[----:B------:R1:W-:Y:S01]  /*4170*/  UTCBAR.MULTICAST [UR12], URZ, UR16 ;  /* 0x000000ff0c0073e9 */ /* 0x0003e20008000810 */
[----:B------:R-:W-:Y:S01]  /*4180*/  NOP ;  /* 0x0000000000007918 */ /* 0x000fe20000000000 */
.L_x_68:
[----:B------:R-:W-:-:S09]  /*4190*/  UISETP.GE.AND UP0, UPT, UR7, 0x1, UPT ;  /* 0x000000010700788c */ /* 0x000fd2000bf06270 */
[----:B------:R-:W-:Y:S05]  /*41a0*/  BRA.U !UP0, `(.L_x_72) ;  /* 0x0000000108f87547 */ /* 0x000fea000b800000 */
[----:B------:R-:W-:Y:S01]  /*41b0*/  UIADD3 UR27, UPT, UPT, UR7, -0x1, URZ ;  /* 0xffffffff071b7890 */ /* 0x000fe2000fffe0ff */
[----:B-1----:R-:W-:-:S11]  /*41c0*/  UMOV UR5, UR28 ;  /* 0x0000001c00057c82 */ /* 0x002fd60008000000 */
.L_x_75:
[----:B------:R-:W-:Y:S02]  /*41d0*/  UISETP.NE.AND UP0, UPT, UR6, URZ, UPT ;  /* 0x000000ff0600728c */ /* 0x000fe4000bf05270 */
[----:B------:R-:W-:Y:S07]  /*41e0*/  ULEA UR7, UR5, UR31, 0x3 ;  /* 0x0000001f05077291 */ /* 0x000fee000f8e18ff */
[----:B------:R-:W-:Y:S05]  /*41f0*/  BRA.U UP0, `(.L_x_73) ;  /* 0x00000001000c7547 */ /* 0x000fea000b800000 */
[----:B------:R-:W-:Y:S04]  /*4200*/  SHF.L.U32 R5, R3, 0x1f, RZ ;  /* 0x0000001f03057819 */ /* 0x000fe800000006ff */
[----:B------:R-:W1:Y:S02]  /*4210*/  SYNCS.PHASECHK.TRANS64.TRYWAIT P0, [UR7], R5 ;  /* 0x00000005ff0075a7 */ /* 0x000e640008001107 */
[----:B-1----:R-:W-:Y:S05]  /*4220*/  @!P0 BRA `(.L_x_74) ;  /* 0x000000f000288947 */ /* 0x002fea0003800000 */
.L_x_73:
[----:B------:R-:W-:Y:S02]  /*4230*/  UISETP.NE.AND UP1, UPT, UR27, URZ, UPT ;  /* 0x000000ff1b00728c */ /* 0x000fe4000bf25270 */
[----:B------:R-:W-:Y:S01]  /*4240*/  UIADD3 UR4, UPT, UPT, UR5, 0x1, URZ ;  /* 0x0000000105047890 */ /* 0x000fe2000fffe0ff */
[----:B------:R-:W-:Y:S03]  /*4250*/  ELECT P3, URZ, PT ;  /* 0x0000000000ff782f */ /* 0x000fe60003860000 */
[----:B------:R-:W-:Y:S01]  /*4260*/  UISETP.NE.AND UP0, UPT, UR4, 0x7, UPT ;  /* 0x000000070400788c */ /* 0x000fe2000bf05270 */
[----:B------:R-:W-:Y:S01]  /*4270*/  PLOP3.LUT P1, PT, PT, PT, UP1, 0x80, 0x8 ;  /* 0x000000000008781c */ /* 0x000fe20003f2f018 */
[----:B------:R-:W-:Y:S02]  /*4280*/  ULEA UR12, UR5, UR43, 0x6 ;  /* 0x0000002b050c7291 */ /* 0x000fe4000f8e30ff */
[----:B------:R-:W-:Y:S02]  /*4290*/  USEL UR6, URZ, 0x1, UP0 ;  /* 0x00000001ff067887 */ /* 0x000fe40008000000 */
[----:B------:R-:W-:Y:S02]  /*42a0*/  USEL UR28, UR4, URZ, UP0 ;  /* 0x000000ff041c7287 */ /* 0x000fe40008000000 */
[----:B------:R-:W-:Y:S02]  /*42b0*/  UIADD3 UR24, UPT, UPT, UR12, 0x20, URZ ;  /* 0x000000200c187890 */ /* 0x000fe4000fffe0ff */
[----:B------:R-:W-:Y:S01]  /*42c0*/  @UP1 ULEA UR4, UR28, UR31, 0x3 ;  /* 0x0000001f1c041291 */ /* 0x000fe2000f8e18ff */
[----:B------:R-:W-:Y:S01]  /*42d0*/  LOP3.LUT R3, R3, UR6, RZ, 0x3c, !PT ;  /* 0x0000000603037c12 */ /* 0x000fe2000f8e3cff */
[----:B------:R-:W-:Y:S01]  /*42e0*/  ULEA UR10, UR5, UR42, 0xa ;  /* 0x0000002a050a7291 */ /* 0x000fe2000f8e50ff */
[----:B-1----:R-:W-:Y:S01]  /*42f0*/  @P3 LOP3.LUT R0, R2, 0xffff, RZ, 0xc0, !PT ;  /* 0x0000ffff02003812 */ /* 0x002fe200078ec0ff */
[----:B------:R-:W-:Y:S01]  /*4300*/  ULEA UR8, UR5, UR33, 0x9 ;  /* 0x0000002105087291 */ /* 0x000fe2000f8e48ff */
[----:B------:R-:W-:Y:S01]  /*4310*/  @P1 SHF.L.U32 R4, R3, 0x1f, RZ ;  /* 0x0000001f03041819 */ /* 0x000fe200000006ff */
[----:B------:R-:W-:Y:S01]  /*4320*/  UISETP.NE.U32.AND UP0, UPT, UR13, URZ, UPT ;  /* 0x000000ff0d00728c */ /* 0x000fe2000bf05070 */
[----:B------:R-:W-:Y:S01]  /*4330*/  @P3 R2UR UR29, R0 ;  /* 0x00000000001d32ca */ /* 0x000fe200000e0000 */
[----:B------:R-:W-:Y:S01]  /*4340*/  UIADD3 UR16, UPT, UPT, UR10, 0x2, URZ ;  /* 0x000000020a107890 */ /* 0x000fe2000fffe0ff */
[----:B------:R-:W1:Y:S01]  /*4350*/  @P1 SYNCS.PHASECHK.TRANS64.TRYWAIT P0, [UR4], R4 ;  /* 0x00000004ff0015a7 */ /* 0x000e620008001104 */
[----:B------:R-:W-:Y:S02]  /*4360*/  ULEA UR4, UR5, UR44, 0x7 ;  /* 0x0000002c05047291 */ /* 0x000fe4000f8e38ff */
[----:B------:R-:W-:Y:S02]  /*4370*/  UIADD3 UR14, UPT, UPT, UR8, 0x2, URZ ;  /* 0x00000002080e7890 */ /* 0x000fe4000fffe0ff */
[----:B------:R-:W-:Y:S02]  /*4380*/  UIADD3 UR18, UPT, UPT, UR4, 0x20, URZ ;  /* 0x0000002004127890 */ /* 0x000fe4000fffe0ff */
[----:B------:R-:W-:Y:S02]  /*4390*/  UIADD3 UR20, UPT, UPT, UR4, 0x40, URZ ;  /* 0x0000004004147890 */ /* 0x000fe4000fffe0ff */
[----:B------:R-:W-:Y:S02]  /*43a0*/  UIADD3 UR22, UPT, UPT, UR4, 0x60, URZ ;  /* 0x0000006004167890 */ /* 0x000fe4000fffe0ff */
[----:B------:R-:W-:Y:S02]  /*43b0*/  UIADD3 UR30, UPT, UPT, UR7, 0x38, URZ ;  /* 0x00000038071e7890 */ /* 0x000fe4000fffe0ff */
[----:B------:R-:W-:Y:S01]  /*43c0*/  UIADD3 UR7, UPT, UPT, UR27, 0x1, URZ ;  /* 0x000000011b077890 */ /* 0x000fe2000fffe0ff */
[----:B------:R-:W-:Y:S01]  /*43d0*/  UMOV UR13, 0x4008 ;  /* 0x00004008000d7882 */ /* 0x000fe20000000000 */
[----:B------:R-:W-:Y:S01]  /*43e0*/  UMOV UR25, 0x4008 ;  /* 0x0000400800197882 */ /* 0x000fe20000000000 */
[----:B------:R2:W-:Y:S01]  /*43f0*/  UTCCP.T.S.4x32dp128bit tmem[UR26+0x1c0], gdesc[UR12] ;  /* 0x0001c00c1a0079e7 */ /* 0x0005e20009100000 */
[----:B------:R-:W-:Y:S01]  /*4400*/  UTCCP.T.S.4x32dp128bit tmem[UR26+0x1c4], gdesc[UR24] ;  /* 0x0001c4181a0079e7 */ /* 0x000fe20009100000 */
[----:B------:R-:W-:Y:S01]  /*4410*/  UMOV UR5, 0x4008 ;  /* 0x0000400800057882 */ /* 0x000fe20000000000 */
[----:B------:R-:W-:Y:S01]  /*4420*/  UMOV UR19, 0x4008 ;  /* 0x0000400800137882 */ /* 0x000fe20000000000 */
[----:B------:R3:W-:Y:S01]  /*4430*/  UTCCP.T.S.4x32dp128bit tmem[UR26+0x1c8], gdesc[UR4] ;  /* 0x0001c8041a0079e7 */ /* 0x0007e20009100000 */
[----:B------:R4:W-:Y:S01]  /*4440*/  UTCCP.T.S.4x32dp128bit tmem[UR26+0x1cc], gdesc[UR18] ;  /* 0x0001cc121a0079e7 */ /* 0x0009e20009100000 */
[----:B------:R-:W-:Y:S01]  /*4450*/  UMOV UR21, 0x4008 ;  /* 0x0000400800157882 */ /* 0x000fe20000000000 */
[----:B------:R-:W-:Y:S01]  /*4460*/  UMOV UR23, 0x4008 ;  /* 0x0000400800177882 */ /* 0x000fe20000000000 */
[----:B------:R4:W-:Y:S01]  /*4470*/  UTCCP.T.S.4x32dp128bit tmem[UR26+0x1d0], gdesc[UR20] ;  /* 0x0001d0141a0079e7 */ /* 0x0009e20009100000 */
[----:B------:R4:W-:Y:S01]  /*4480*/  UTCCP.T.S.4x32dp128bit tmem[UR26+0x1d4], gdesc[UR22] ;  /* 0x0001d4161a0079e7 */ /* 0x0009e20009100000 */
[----:B------:R-:W-:Y:S01]  /*4490*/  UMOV UR11, 0x80004020 ;  /* 0x80004020000b7882 */ /* 0x000fe20000000000 */
[----:B------:R-:W-:Y:S01]  /*44a0*/  UMOV UR9, 0x80004020 ;  /* 0x8000402000097882 */ /* 0x000fe20000000000 */
[----:B------:R-:W-:Y:S01]  /*44b0*/  UMOV UR17, 0x80004020 ;  /* 0x8000402000117882 */ /* 0x000fe20000000000 */
[----:B------:R4:W-:Y:S01]  /*44c0*/  UTCOMMA.4X gdesc[UR8], gdesc[UR10], tmem[UR32], tmem[UR36], idesc[UR37], tmem[UR40], UP0 ;  /* 0x8028240a080075ea */ /* 0x0009e20008000020 */
[----:B------:R-:W-:Y:S01]  /*44d0*/  UMOV UR15, 0x80004020 ;  /* 0x80004020000f7882 */ /* 0x000fe20000000000 */
[----:B------:R-:W-:Y:S01]  /*44e0*/  UMOV UR6, 0x1 ;  /* 0x0000000100067882 */ /* 0x000fe20000000000 */
[----:B------:R4:W-:Y:S01]  /*44f0*/  UTCOMMA.4X gdesc[UR14], gdesc[UR16], tmem[UR32], tmem[UR34], idesc[UR35], tmem[UR38], UPT ;  /* 0x802622100e0075ea */ /* 0x0009e2000b800020 */
[----:B------:R4:W-:Y:S01]  /*4500*/  UTCBAR.MULTICAST [UR30], URZ, UR29 ;  /* 0x000000ff1e0073e9 */ /* 0x0009e2000800081d */
[----:B--2---:R-:W-:Y:S01]  /*4510*/  UIADD3 UR12, UPT, UPT, UR27, -0x1, URZ ;  /* 0xffffffff1b0c7890 */ /* 0x004fe2000fffe0ff */
[----:B------:R-:W-:Y:S01]  /*4520*/  UMOV UR13, 0x1 ;  /* 0x00000001000d7882 */ /* 0x000fe20000000000 */
[----:B---3--:R-:W-:Y:S05]  /*4530*/  UMOV UR5, UR28 ;  /* 0x0000001c00057c82 */ /* 0x008fea0008000000 */
[----:B------:R-:W-:Y:S01]  /*4540*/  UMOV UR27, UR12 ;  /* 0x0000000c001b7c82 */ /* 0x000fe20008000000 */
[----:B-1----:R-:W-:Y:S01]  /*4550*/  @P1 VOTEU.ANY UP0, P0 ;  /* 0x0000000000ff1886 */ /* 0x002fe20000000100 */
[----:B------:R-:W-:Y:S02]  /*4560*/  @UP1 USEL UR6, URZ, 0x1, !UP0 ;  /* 0x00000001ff061887 */ /* 0x000fe4000c000000 */
[----:B------:R-:W-:Y:S09]  /*4570*/  UISETP.GT.U32.AND UP0, UPT, UR7, 0x1, UPT ;  /* 0x000000010700788c */ /* 0x000ff2000bf04070 */
[----:B----4-:R-:W-:Y:S05]  /*4580*/  BRA.U UP0, `(.L_x_75) ;  /* 0xfffffffd00107547 */ /* 0x010fea000b83ffff */
.L_x_72:
[C---:B------:R-:W-:Y:S01]  /*4590*/  ISETP.NE.AND P0, PT, R9.reuse, 0x2, PT ;  /* 0x000000020900780c */ /* 0x040fe20003f05270 */
[----:B------:R2:W-:Y:S01]  /*45a0*/  UTCBAR [UR52], URZ ;  /* 0x000000ff340073e9 */ /* 0x0005e200080000ff */
[----:B-1----:R-:W-:Y:S02]  /*45b0*/  UMOV UR5, UR45 ;  /* 0x0000002d00057c82 */ /* 0x002fe40008000000 */
[----:B------:R-:W-:Y:S02]  /*45c0*/  SEL R5, RZ, 0x1, P0 ;  /* 0x00000001ff057807 */ /* 0x000fe40000000000 */
[----:B------:R-:W-:Y:S02]  /*45d0*/  SEL R9, R9, RZ, P0 ;  /* 0x000000ff09097207 */ /* 0x000fe40000000000 */
[----:B------:R-:W-:Y:S01]  /*45e0*/  LOP3.LUT R8, R8, R5, RZ, 0x3c, !PT ;  /* 0x0000000508087212 */ /* 0x000fe200078e3cff */
[----:B------:R-:W-:Y:S06]  /*45f0*/  @P2 BRA `(.L_x_76) ;  /* 0xfffffff4009c2947 */ /* 0x000fec000383ffff */
[----:B------:R-:W1:Y:S01]  /*4600*/  S2UR UR6, SR_CgaCtaId ;  /* 0x00000000000679c3 */ /* 0x000e620000008800 */
[----:B------:R-:W-:Y:S01]  /*4610*/  ELECT P0, URZ, PT ;  /* 0x0000000000ff782f */ /* 0x000fe20003800000 */
[----:B------:R-:W-:Y:S01]  /*4620*/  IMAD.MOV.U32 R0, RZ, RZ, 0x1 ;  /* 0x00000001ff007424 */ /* 0x000fe200078e00ff */
[----:B------:R-:W-:Y:S01]  /*4630*/  UMOV UR4, 0x40 ;  /* 0x0000004000047882 */ /* 0x000fe20000000000 */
[----:B------:R-:W-:-:S04]  /*4640*/  SHF.L.U32 R3, RZ, 0x1f, RZ ;  /* 0x0000001fff037819 */ /* 0x000fc800000006ff */
[----:B------:R-:W-:Y:S01]  /*4650*/  UVIRTCOUNT.DEALLOC.SMPOOL 0x80 ;  /* 0x000000800000784c */ /* 0x000fe20000000000 */
[----:B-1----:R-:W-:-:S09]  /*4660*/  ULEA UR6, UR6, UR4, 0x18 ;  /* 0x0000000406067291 */ /* 0x002fd2000f8ec0ff */
[----:B------:R1:W-:Y:S01]  /*4670*/  @P0 STS.U8 [UR6+0x1c], R0 ;  /* 0x00001c00ff000988 */ /* 0x0003e20008000006 */
[----:B------:R-:W3:Y:S02]  /*4680*/  SYNCS.PHASECHK.TRANS64.TRYWAIT P0, [UR31+0x110], R3 ;  /* 0x00011003ff0075a7 */ /* 0x000ee4000800111f */
[----:B-1-3--:R-:W-:Y:S05]  /*4690*/  @!P0 BRA `(.L_x_77) ;  /* 0x000000ec00248947 */ /* 0x00afea0003800000 */
.L_x_224:
[----:B------:R-:W-:Y:S01]  /*46a0*/  NOP ;  /* 0x0000000000007918 */ /* 0x000fe20000000000 */
[----:B-1----:R-:W1:Y:S01]  /*46b0*/  LDS R0, [UR6+0x14] ;  /* 0x00001406ff007984 */ /* 0x002e620008000800 */
[----:B------:R-:W-:Y:S01]  /*46c0*/  ULOP3.LUT UR4, UR26, 0xffff, URZ, 0xc0, !UPT ;  /* 0x0000ffff1a047892 */ /* 0x000fe2000f8ec0ff */
[----:B------:R-:W-:Y:S01]  /*46d0*/  UMOV UR5, 0xffff ;  /* 0x0000ffff00057882 */ /* 0x000fe20000000000 */
[----:B------:R-:W-:Y:S02]  /*46e0*/  UMOV UR7, 0x1 ;  /* 0x0000000100077882 */ /* 0x000fe40000000000 */
[----:B------:R-:W-:-:S04]  /*46f0*/  USHF.R.U32.HI UR4, URZ, 0x5, UR4 ;  /* 0x00000005ff047899 */ /* 0x000fc80008011604 */
[----:B------:R-:W-:Y:S02]  /*4700*/  USHF.L.U32 UR5, UR5, UR4, URZ ;  /* 0x0000000405057299 */ /* 0x000fe400080006ff */
[----:B------:R-:W-:-:S04]  /*4710*/  USHF.L.U32 UR4, UR7, UR4, URZ ;  /* 0x0000000407047299 */ /* 0x000fc800080006ff */
[----:B-1----:R-:W-:-:S04]  /*4720*/  LOP3.LUT R0, R0, UR5, RZ, 0xc0, !PT ;  /* 0x0000000500007c12 */ /* 0x002fc8000f8ec0ff */
[----:B------:R-:W-:-:S13]  /*4730*/  ISETP.NE.AND P0, PT, R0, UR5, PT ;  /* 0x0000000500007c0c */ /* 0x000fda000bf05270 */
[----:B------:R-:W-:Y:S05]  /*4740*/  @P0 BRA `(.L_x_78) ;  /* 0x0000000000580947 */ /* 0x000fea0003800000 */
[----:B------:R-:W1:Y:S02]  /*4750*/  LDS R0, [UR6+0x18] ;  /* 0x00001806ff007984 */ /* 0x000e640008000800 */
[----:B-1----:R-:W-:-:S04]  /*4760*/  LOP3.LUT R0, R0, UR4, RZ, 0xc0, !PT ;  /* 0x0000000400007c12 */ /* 0x002fc8000f8ec0ff */
[----:B------:R-:W-:-:S13]  /*4770*/  ISETP.NE.AND P0, PT, R0, UR4, PT ;  /* 0x0000000400007c0c */ /* 0x000fda000bf05270 */
[----:B------:R-:W-:Y:S05]  /*4780*/  @P0 BRA `(.L_x_79) ;  /* 0x00000000003c0947 */ /* 0x000fea0003800000 */
[----:B------:R-:W1:Y:S01]  /*4790*/  S2R R2, SR_LANEID ;  /* 0x0000000000027919 */ /* 0x000e620000000000 */
[----:B------:R-:W-:Y:S01]  /*47a0*/  ULOP3.LUT UR5, URZ, UR5, URZ, 0x33, !UPT ;  /* 0x00000005ff057292 */ /* 0x000fe2000f8e33ff */
[----:B------:R-:W-:Y:S01]  /*47b0*/  LOP3.LUT R4, RZ, UR4, RZ, 0x33, !PT ;  /* 0x00000004ff047c12 */ /* 0x000fe2000f8e33ff */
[----:B------:R-:W-:Y:S02]  /*47c0*/  VOTEU.ANY UR4, UPT, PT ;  /* 0x0000000000047886 */ /* 0x000fe400038e0100 */
[----:B------:R-:W-:Y:S01]  /*47d0*/  UFLO.U32 UR4, UR4 ;  /* 0x00000004000472bd */ /* 0x000fe200080e0000 */
[----:B------:R-:W3:Y:S01]  /*47e0*/  REDUX UR7, R4 ;  /* 0x00000000040773c4 */ /* 0x000ee20000000000 */
[----:B------:R-:W-:-:S06]  /*47f0*/  IMAD.U32 R0, RZ, RZ, UR5 ;  /* 0x00000005ff007e24 */ /* 0x000fcc000f8e00ff */
[----:B------:R4:W-:Y:S01]  /*4800*/  UTCATOMSWS.AND URZ, UR5 ;  /* 0x0000000500ff79e3 */ /* 0x0009e20008000000 */
[----:B------:R-:W2:Y:S01]  /*4810*/  REDUX UR8, R0 ;  /* 0x00000000000873c4 */ /* 0x000ea20000000000 */
[----:B-1----:R-:W-:Y:S01]  /*4820*/  ISETP.EQ.U32.AND P0, PT, R2, UR4, PT ;  /* 0x0000000402007c0c */ /* 0x002fe2000bf02070 */
[----:B---3--:R-:W-:Y:S01]  /*4830*/  IMAD.U32 R2, RZ, RZ, UR7 ;  /* 0x00000007ff027e24 */ /* 0x008fe2000f8e00ff */
[----:B--2---:R-:W-:-:S11]  /*4840*/  MOV R3, UR8 ;  /* 0x0000000800037c02 */ /* 0x004fd60008000f00 */
[----:B------:R4:W-:Y:S04]  /*4850*/  @P0 ATOMS.AND RZ, [UR6+0x14], R3 ;  /* 0x00001403ffff098c */ /* 0x0009e8000a800006 */
[----:B------:R4:W-:Y:S01]  /*4860*/  @P0 ATOMS.AND RZ, [UR6+0x18], R2 ;  /* 0x00001802ffff098c */ /* 0x0009e2000a800006 */
[----:B------:R-:W-:Y:S05]  /*4870*/  BRA `(.L_x_80) ;  /* 0x0000000000147947 */ /* 0x000fea0003800000 */
.L_x_79:
[----:B------:R-:W-:Y:S02]  /*4880*/  MOV R2, 0x48a0 ;  /* 0x000048a000027802 */ /* 0x000fe40000000f00 */
[----:B--2--5:R-:W-:Y:S05]  /*4890*/  CALL.REL.NOINC `($__internal_0_$__cuda_sm10x_tcgen05_guardrail_trap_col_being_dealloced_not_returned_by_alloc) ;  /* 0x000000f000c07944 */ /* 0x024fea0003c00000 */
[----:B------:R-:W-:Y:S05]  /*48a0*/  BRA `(.L_x_80) ;  /* 0x0000000000087947 */ /* 0x000fea0003800000 */
.L_x_78:
[----:B------:R-:W-:Y:S02]  /*48b0*/  MOV R2, 0x48d0 ;  /* 0x000048d000027802 */ /* 0x000fe40000000f00 */
[----:B--2--5:R-:W-:Y:S05]  /*48c0*/  CALL.REL.NOINC `($__internal_2_$__cuda_sm10x_tcgen05_guardrail_trap_unallocated_columns_being_dealloced) ;  /* 0x000000f000cc7944 */ /* 0x024fea0003c00000 */
.L_x_80:
[----:B------:R-:W-:Y:S01]  /*48d0*/  NOP ;  /* 0x0000000000007918 */ /* 0x000fe20000000000 */
[----:B----4-:R-:W-:Y:S05]  /*48e0*/  EXIT ;  /* 0x000000000000794d */ /* 0x010fea0003800000 */
.L_x_62:
[----:B------:R-:W-:-:S09]  /*48f0*/  UISETP.NE.OR UP0, UPT, UR21, 0x3, !UP3 ;  /* 0x000000031500788c */ /* 0x000fd2000df05670 */
[----:B------:R-:W-:Y:S05]  /*4900*/  BRA.U UP0, `(.L_x_81) ;  /* 0x0000001900bc7547 */ /* 0x000fea000b800000 */
[----:B------:R-:W2:Y:S01]  /*4910*/  S2UR UR10, SR_CgaCtaId ;  /* 0x00000000000a79c3 */ /* 0x000ea20000008800 */
[----:B------:R-:W3:Y:S01]  /*4920*/  LDCU UR54, c[0x0][0x370] ;  /* 0x00006e00ff3677ac */ /* 0x000ee20008000800 */
[----:B------:R-:W-:Y:S01]  /*4930*/  HFMA2 R14, -RZ, RZ, 0, 0 ;  /* 0x00000000ff0e7431 */ /* 0x000fe200000001ff */
[----:B------:R-:W-:Y:S01]  /*4940*/  MOV R13, RZ ;  /* 0x000000ff000d7202 */ /* 0x000fe20000000f00 */
[----:B------:R-:W-:Y:S01]  /*4950*/  HFMA2 R7, -RZ, RZ, 0, 0.0078125 ;  /* 0x00002000ff077431 */ /* 0x000fe200000001ff */
[----:B------:R-:W3:Y:S03]  /*4960*/  LDCU.128 UR64, c[0x0][0xf10] ;  /* 0x0001e200ff4077ac */ /* 0x000ee60008000c00 */
[----:B------:R-:W4:Y:S01]  /*4970*/  LDC.64 R16, c[0x0][0x348] ;  /* 0x0000d200ff107b82 */ /* 0x000f220000000a00 */
[----:B------:R-:W1:Y:S01]  /*4980*/  LDCU UR53, c[0x0][0x374] ;  /* 0x00006e80ff3577ac */ /* 0x000e620008000800 */
[----:B------:R-:W2:Y:S06]  /*4990*/  LDCU UR15, c[0x0][0xf0c] ;  /* 0x0001e180ff0f77ac */ /* 0x000eac0008000800 */
[----:B------:R-:W4:Y:S01]  /*49a0*/  LDC.64 R2, c[0x0][0xc88] ;  /* 0x00032200ff027b82 */ /* 0x000f220000000a00 */
[----:B------:R-:W4:Y:S01]  /*49b0*/  LDCU UR62, c[0x0][0xf20] ;  /* 0x0001e400ff3e77ac */ /* 0x000f220008000800 */
[----:B------:R-:W4:Y:S06]  /*49c0*/  LDCU UR4, c[0x0][0xf30] ;  /* 0x0001e600ff0477ac */ /* 0x000f2c0008000800 */
[----:B------:R-:W4:Y:S01]  /*49d0*/  LDC.64 R4, c[0x0][0xc90] ;  /* 0x00032400ff047b82 */ /* 0x000f220000000a00 */
[----:B------:R-:W-:Y:S01]  /*49e0*/  UMOV UR21, 0x400 ;  /* 0x0000040000157882 */ /* 0x000fe20000000000 */
[----:B---3--:R-:W-:-:S02]  /*49f0*/  UIMAD.WIDE.U32 UR6, UR54, UR64, URZ ;  /* 0x00000040360672a5 */ /* 0x008fc4000f8e00ff */
[----:B-1----:R-:W-:Y:S02]  /*4a00*/  UIMAD.WIDE.U32 UR8, UR53, UR67, URZ ;  /* 0x00000043350872a5 */ /* 0x002fe4000f8e00ff */
[----:B--2---:R-:W-:Y:S02]  /*4a10*/  ULEA UR21, UR10, UR21, 0x18 ;  /* 0x000000150a157291 */ /* 0x004fe4000f8ec0ff */
[----:B------:R-:W-:Y:S02]  /*4a20*/  UPLOP3.LUT UP1, UPT, UPT, UPT, UPT, 0x40, 0x4 ;  /* 0x000000000004789c */ /* 0x000fe40003f2e870 */
[----:B------:R-:W-:Y:S02]  /*4a30*/  UIADD3 UR57, UPT, UPT, UR21, 0x70, URZ ;  /* 0x0000007015397890 */ /* 0x000fe4000fffe0ff */
[----:B------:R-:W-:Y:S02]  /*4a40*/  UIADD3 UR49, UPT, UPT, UR21, 0x78, URZ ;  /* 0x0000007815317890 */ /* 0x000fe4000fffe0ff */
[----:B------:R-:W-:-:S02]  /*4a50*/  UIADD3 UR41, UPT, UPT, UR21, 0x80, URZ ;  /* 0x0000008015297890 */ /* 0x000fc4000fffe0ff */
[----:B------:R-:W-:Y:S01]  /*4a60*/  UIADD3 UR33, UPT, UPT, UR21, 0x88, URZ ;  /* 0x0000008815217890 */ /* 0x000fe2000fffe0ff */
[----:B------:R-:W-:Y:S01]  /*4a70*/  UMOV UR6, UR7 ;  /* 0x0000000700067c82 */ /* 0x000fe20008000000 */
[----:B------:R-:W-:Y:S01]  /*4a80*/  UMOV UR5, UR9 ;  /* 0x0000000900057c82 */ /* 0x000fe20008000000 */
[----:B------:R-:W-:Y:S02]  /*4a90*/  UISETP.GE.AND UP0, UPT, UR45, 0x1, UPT ;  /* 0x000000012d00788c */ /* 0x000fe4000bf06270 */
[----:B------:R-:W-:Y:S01]  /*4aa0*/  UISETP.NE.AND UP4, UPT, UR45, 0x1, UPT ;  /* 0x000000012d00788c */ /* 0x000fe2000bf85270 */
[----:B------:R-:W1:Y:S01]  /*4ab0*/  LDCU.64 UR22, c[0x0][0xf28] ;  /* 0x0001e500ff1677ac */ /* 0x000e620008000a00 */
[----:B------:R-:W-:Y:S02]  /*4ac0*/  UISETP.NE.AND UP6, UPT, UR15, 0x1, UPT ;  /* 0x000000010f00788c */ /* 0x000fe4000bfc5270 */
[----:B------:R-:W-:Y:S02]  /*4ad0*/  UISETP.NE.AND UP5, UPT, UR66, 0x1, UPT ;  /* 0x000000014200788c */ /* 0x000fe4000bfa5270 */
[----:B------:R-:W-:-:S02]  /*4ae0*/  USHF.R.U32.HI UR61, URZ, UR65, UR6 ;  /* 0x00000041ff3d7299 */ /* 0x000fc40008011606 */
[----:B------:R-:W-:Y:S02]  /*4af0*/  UPRMT UR46, UR10, 0x654, UR57 ;  /* 0x000006540a2e7896 */ /* 0x000fe40008000039 */
[----:B------:R-:W-:Y:S02]  /*4b00*/  UPRMT UR39, UR10, 0x654, UR49 ;  /* 0x000006540a277896 */ /* 0x000fe40008000031 */
[----:B------:R-:W-:Y:S02]  /*4b10*/  UPRMT UR38, UR10, 0x654, UR41 ;  /* 0x000006540a267896 */ /* 0x000fe40008000029 */
[----:B------:R-:W-:Y:S02]  /*4b20*/  UPRMT UR37, UR10, 0x654, UR33 ;  /* 0x000006540a257896 */ /* 0x000fe40008000021 */
[----:B----4-:R-:W-:Y:S02]  /*4b30*/  USHF.R.U32.HI UR55, URZ, UR62, UR5 ;  /* 0x0000003eff377299 */ /* 0x010fe40008011605 */
[----:B------:R-:W-:Y:S01]  /*4b40*/  UISETP.NE.AND UP3, UPT, UR4, 0x1, UPT ;  /* 0x000000010400788c */ /* 0x000fe2000bf65270 */
[----:B-1----:R-:W-:-:S10]  /*4b50*/  UMOV UR29, URZ ;  /* 0x000000ff001d7c82 */ /* 0x002fd40008000000 */
.L_x_96:
[C---:B------:R-:W-:Y:S02]  /*4b60*/  LEA R12, R14.reuse, UR21, 0x3 ;  /* 0x000000150e0c7c11 */ /* 0x040fe4000f8e18ff */
[----:B------:R-:W-:Y:S02]  /*4b70*/  SHF.L.U32 R9, R13, 0x1f, RZ ;  /* 0x0000001f0d097819 */ /* 0x000fe400000006ff */
[----:B------:R-:W-:Y:S02]  /*4b80*/  LEA R10, R14, UR21, 0x4 ;  /* 0x000000150e0a7c11 */ /* 0x000fe4000f8e20ff */
[----:B------:R-:W1:Y:S02]  /*4b90*/  SYNCS.PHASECHK.TRANS64.TRYWAIT P0, [R12+URZ+0xc0], R9 ;  /* 0x0000c0090c0075a7 */ /* 0x000e6400080011ff */
[----:B-12---:R-:W-:Y:S05]  /*4ba0*/  @!P0 BRA `(.L_x_82) ;  /* 0x000000e400f88947 */ /* 0x006fea0003800000 */
.L_x_225:
[----:B-1----:R-:W1:Y:S01]  /*4bb0*/  LDS.128 R8, [R10+0x120] ;  /* 0x000120000a087984 */ /* 0x002e620000000c00 */
[----:B------:R-:W-:Y:S01]  /*4bc0*/  UISETP.GE.AND UP0, UPT, UR45, 0x1, UPT ;  /* 0x000000012d00788c */ /* 0x000fe2000bf06270 */
[----:B------:R-:W-:Y:S01]  /*4bd0*/  @!PT LDS RZ, [RZ] ;  /* 0x00000000fffff984 */ /* 0x000fe20000000800 */
[----:B------:R-:W-:Y:S01]  /*4be0*/  @!PT LDS RZ, [RZ] ;  /* 0x00000000fffff984 */ /* 0x000fe20000000800 */
[----:B------:R-:W-:Y:S01]  /*4bf0*/  @!PT LDS RZ, [RZ] ;  /* 0x00000000fffff984 */ /* 0x000fe20000000800 */
[----:B------:R-:W-:Y:S01]  /*4c00*/  @!PT LDS RZ, [RZ] ;  /* 0x00000000fffff984 */ /* 0x000fe20000000800 */
[----:B------:R2:W-:Y:S06]  /*4c10*/  MEMBAR.ALL.CTA ;  /* 0x0000000000007992 */ /* 0x0005ec0000008000 */
[----:B--2---:R-:W2:Y:S01]  /*4c20*/  FENCE.VIEW.ASYNC.S ;  /* 0x00000000000073c6 */ /* 0x004ea20000000000 */
[----:B-1----:R-:W-:Y:S11]  /*4c30*/  LOP3.LUT P0, RZ, R10, 0x1, RZ, 0xc0, !PT ;  /* 0x000000010aff7812 */ /* 0x002ff6000780c0ff */
[----:B------:R-:W-:Y:S02]  /*4c40*/  @!UPT UIADD3 URZ, UPT, UPT, URZ, URZ, URZ ;  /* 0x000000fffffff290 */ /* 0x000fe4000fffe0ff */
[----:B--2---:R-:W-:Y:S01]  /*4c50*/  VOTEU.ANY UP2, P0 ;  /* 0x0000000000ff7886 */ /* 0x004fe20000040100 */
[----:B------:R-:W-:Y:S11]  /*4c60*/  PLOP3.LUT P0, PT, PT, PT, UP2, 0x80, 0x8 ;  /* 0x000000000008781c */ /* 0x000ff60003f0f028 */
[----:B------:R-:W-:Y:S02]  /*4c70*/  @!UPT UIADD3 URZ, UPT, UPT, URZ, URZ, URZ ;  /* 0x000000fffffff290 */ /* 0x000fe4000fffe0ff */
[----:B------:R-:W-:Y:S02]  /*4c80*/  @P0 SHF.R.U32.HI R0, RZ, 0x10, R9 ;  /* 0x00000010ff000819 */ /* 0x000fe40000011609 */
[----:B------:R-:W-:Y:S02]  /*4c90*/  @P0 MOV R6, R8 ;  /* 0x0000000800060202 */ /* 0x000fe40000000f00 */
[----:B------:R-:W-:Y:S01]  /*4ca0*/  @P0 R2UR UR4, R0 ;  /* 0x00000000000402ca */ /* 0x000fe200000e0000 */
[----:B------:R-:W-:Y:S01]  /*4cb0*/  VIADD R0, R12, 0xd0 ;  /* 0x000000d00c007836 */ /* 0x000fe20000000000 */
[----:B------:R-:W-:Y:S02]  /*4cc0*/  @P0 LOP3.LUT R8, R9, 0xffff, RZ, 0xc0, !PT ;  /* 0x0000ffff09080812 */ /* 0x000fe400078ec0ff */
[----:B------:R-:W-:Y:S02]  /*4cd0*/  @P0 R2UR UR6, R6 ;  /* 0x00000000060602ca */ /* 0x000fe400000e0000 */
[----:B------:R-:W-:Y:S02]  /*4ce0*/  PRMT R0, RZ, 0x654, R0 ;  /* 0x00000654ff007816 */ /* 0x000fe40000000000 */
[----:B------:R-:W-:Y:S02]  /*4cf0*/  @P0 R2UR UR5, R8 ;  /* 0x00000000080502ca */ /* 0x000fe400000e0000 */
[----:B------:R1:W-:Y:S03]  /*4d00*/  SYNCS.ARRIVE.TRANS64.RED.A1T0 RZ, [R0+URZ], RZ ;  /* 0x000000ff00ff79a7 */ /* 0x0003e600081004ff */
[----:B------:R-:W-:Y:S04]  /*4d10*/  @UP2 UMOV UR47, UR4 ;  /* 0x00000004002f2c82 */ /* 0x000fe80008000000 */
[----:B------:R-:W-:Y:S04]  /*4d20*/  @UP2 UMOV UR14, UR6 ;  /* 0x00000006000e2c82 */ /* 0x000fe80008000000 */
[----:B------:R-:W-:Y:S01]  /*4d30*/  @UP2 UMOV UR13, UR5 ;  /* 0x00000005000d2c82 */ /* 0x000fe20008000000 */
[----:B------:R-:W-:Y:S05]  /*4d40*/  BRA.U !UP0, `(.L_x_83) ;  /* 0x0000000108a47547 */ /* 0x000fea000b800000 */
[----:B------:R-:W-:Y:S02]  /*4d50*/  UIMAD.WIDE.U32 UR16, UR13, UR67, URZ ;  /* 0x000000430d1072a5 */ /* 0x000fe4000f8e00ff */
[----:B------:R-:W-:Y:S02]  /*4d60*/  UIMAD.WIDE.U32 UR18, UR14, UR64, URZ ;  /* 0x000000400e1272a5 */ /* 0x000fe4000f8e00ff */
[----:B------:R-:W-:Y:S02]  /*4d70*/  USEL UR4, UR53, UR55, !UP5 ;  /* 0x0000003735047287 */ /* 0x000fe4000e800000 */
[----:B------:R-:W-:Y:S02]  /*4d80*/  USEL UR7, UR54, UR61, !UP6 ;  /* 0x0000003d36077287 */ /* 0x000fe4000f000000 */
[----:B------:R-:W-:Y:S02]  /*4d90*/  UIMAD.WIDE.U32 UR8, UR4, UR22, URZ ;  /* 0x00000016040872a5 */ /* 0x000fe4000f8e00ff */
[----:B------:R-:W-:Y:S01]  /*4da0*/  UIMAD.WIDE.U32 UR10, UR7, UR22, URZ ;  /* 0x00000016070a72a5 */ /* 0x000fe2000f8e00ff */
[----:B------:R-:W-:Y:S02]  /*4db0*/  UMOV UR5, UR17 ;  /* 0x0000001100057c82 */ /* 0x000fe40008000000 */
[----:B------:R-:W-:Y:S03]  /*4dc0*/  USHF.R.U32.HI UR6, URZ, UR62, UR5 ;  /* 0x0000003eff067299 */ /* 0x000fe60008011605 */
[----:B------:R-:W-:Y:S01]  /*4dd0*/  UMOV UR5, UR19 ;  /* 0x0000001300057c82 */ /* 0x000fe20008000000 */
[----:B------:R-:W-:Y:S02]  /*4de0*/  USEL UR6, UR13, UR6, !UP5 ;  /* 0x000000060d067287 */ /* 0x000fe4000e800000 */
[----:B------:R-:W-:Y:S03]  /*4df0*/  USHF.R.U32.HI UR12, URZ, UR65, UR5 ;  /* 0x00000041ff0c7299 */ /* 0x000fe60008011605 */
[----:B------:R-:W-:Y:S02]  /*4e00*/  UMOV UR5, UR9 ;  /* 0x0000000900057c82 */ /* 0x000fe40008000000 */
[----:B------:R-:W-:Y:S03]  /*4e10*/  @UP4 USHF.R.U32.HI UR4, URZ, UR23, UR5 ;  /* 0x00000017ff044299 */ /* 0x000fe60008011605 */
[----:B------:R-:W-:Y:S01]  /*4e20*/  UMOV UR5, UR11 ;  /* 0x0000000b00057c82 */ /* 0x000fe20008000000 */
[----:B------:R-:W-:Y:S02]  /*4e30*/  UIMAD UR4, UR45, UR4, URZ ;  /* 0x000000042d0472a4 */ /* 0x000fe4000f8e02ff */
[----:B------:R-:W-:Y:S02]  /*4e40*/  @UP4 USHF.R.U32.HI UR7, URZ, UR23, UR5 ;  /* 0x00000017ff074299 */ /* 0x000fe40008011605 */
[----:B------:R-:W-:Y:S02]  /*4e50*/  UIMAD.WIDE.U32 UR10, UR6, UR22, URZ ;  /* 0x00000016060a72a5 */ /* 0x000fe4000f8e00ff */
[----:B------:R-:W-:Y:S02]  /*4e60*/  USEL UR5, UR14, UR12, !UP6 ;  /* 0x0000000c0e057287 */ /* 0x000fe4000f000000 */
[----:B------:R-:W-:Y:S02]  /*4e70*/  UIMAD UR8, UR45, UR7, URZ ;  /* 0x000000072d0872a4 */ /* 0x000fe4000f8e02ff */
[----:B------:R-:W-:Y:S03]  /*4e80*/  UISETP.GE.AND UP0, UPT, UR6, UR4, UPT ;  /* 0x000000040600728c */ /* 0x000fe6000bf06270 */
[----:B------:R-:W-:Y:S01]  /*4e90*/  UMOV UR4, UR11 ;  /* 0x0000000b00047c82 */ /* 0x000fe20008000000 */
[----:B------:R-:W-:Y:S02]  /*4ea0*/  UISETP.GE.OR UP0, UPT, UR5, UR8, UP0 ;  /* 0x000000080500728c */ /* 0x000fe40008706670 */
[----:B------:R-:W-:Y:S02]  /*4eb0*/  USHF.R.U32.HI UR4, URZ, UR23, UR4 ;  /* 0x00000017ff047299 */ /* 0x000fe40008011604 */
[----:B------:R-:W-:Y:S02]  /*4ec0*/  UIMAD.WIDE.U32 UR8, UR5, UR22, URZ ;  /* 0x00000016050872a5 */ /* 0x000fe4000f8e00ff */
[----:B------:R-:W-:Y:S04]  /*4ed0*/  USEL UR10, UR6, UR4, !UP4 ;  /* 0x00000004060a7287 */ /* 0x000fe8000e000000 */
[----:B------:R-:W-:Y:S01]  /*4ee0*/  UIADD3 UR11, UPT, UPT, -UR10, URZ, URZ ;  /* 0x000000ff0a0b7290 */ /* 0x000fe2000fffe1ff */
[----:B------:R-:W-:Y:S02]  /*4ef0*/  @!UP0 UMOV UR4, UR9 ;  /* 0x0000000900048c82 */ /* 0x000fe40008000000 */
[----:B------:R-:W-:Y:S02]  /*4f00*/  @!UP0 USHF.R.U32.HI UR4, URZ, UR23, UR4 ;  /* 0x00000017ff048299 */ /* 0x000fe40008011604 */
[----:B------:R-:W-:Y:S02]  /*4f10*/  UIMAD UR8, UR45, UR11, UR6 ;  /* 0x0000000b2d0872a4 */ /* 0x000fe4000f8e0206 */
[----:B------:R-:W-:Y:S04]  /*4f20*/  @!UP0 USEL UR4, UR5, UR4, !UP4 ;  /* 0x0000000405048287 */ /* 0x000fe8000e000000 */
[----:B------:R-:W-:Y:S02]  /*4f30*/  @!UP0 UIMAD UR7, UR7, UR8, UR4 ;  /* 0x00000008070782a4 */ /* 0x000fe4000f8e0204 */
[----:B------:R-:W-:Y:S02]  /*4f40*/  @!UP0 UIADD3 UR9, UPT, UPT, UR10, -UR4, URZ ;  /* 0x800000040a098290 */ /* 0x000fe4000fffe0ff */
[----:B------:R-:W-:Y:S02]  /*4f50*/  UIADD3 UR8, UPT, UPT, -UR6, URZ, URZ ;  /* 0x000000ff06087290 */ /* 0x000fe4000fffe1ff */
[----:B------:R-:W-:Y:S02]  /*4f60*/  UIADD3 UR4, UPT, UPT, -UR5, URZ, URZ ;  /* 0x000000ff05047290 */ /* 0x000fe4000fffe1ff */
[----:B------:R-:W-:Y:S03]  /*4f70*/  @!UP0 UIMAD UR6, UR9, UR45, UR5 ;  /* 0x0000002d090682a4 */ /* 0x000fe6000f8e0205 */
[----:B------:R-:W-:Y:S01]  /*4f80*/  @!UP0 UMOV UR5, UR7 ;  /* 0x0000000700058c82 */ /* 0x000fe20008000000 */
[----:B------:R-:W-:Y:S02]  /*4f90*/  UIMAD UR7, UR15, UR4, UR14 ;  /* 0x000000040f0772a4 */ /* 0x000fe4000f8e020e */
[----:B------:R-:W-:Y:S02]  /*4fa0*/  UIMAD UR4, UR66, UR8, UR13 ;  /* 0x00000008420472a4 */ /* 0x000fe4000f8e020d */
[----:B------:R-:W-:Y:S02]  /*4fb0*/  UIMAD UR14, UR5, UR15, UR7 ;  /* 0x0000000f050e72a4 */ /* 0x000fe4000f8e0207 */
[----:B------:R-:W-:Y:S11]  /*4fc0*/  UIMAD UR13, UR6, UR66, UR4 ;  /* 0x00000042060d72a4 */ /* 0x000ff6000f8e0204 */
[----:B------:R-:W-:Y:S01]  /*4fd0*/  @!UPT UIADD3 URZ, UPT, UPT, URZ, URZ, URZ ;  /* 0x000000fffffff290 */ /* 0x000fe2000fffe0ff */
.L_x_83:
[----:B------:R-:W2:Y:S01]  /*4fe0*/  @!UP3 LDCU.128 UR8, c[0x0][0xf10] ;  /* 0x0001e200ff08b7ac */ /* 0x000ea20008000c00 */
[----:B------:R-:W-:Y:S01]  /*4ff0*/  IMAD.MOV.U32 R10, RZ, RZ, 0x1 ;  /* 0x00000001ff0a7424 */ /* 0x000fe200078e00ff */
[C---:B------:R-:W-:Y:S02]  /*5000*/  ISETP.NE.U32.AND P1, PT, R4.reuse, RZ, PT ;  /* 0x000000ff0400720c */ /* 0x040fe40003f25070 */
[----:B------:R-:W-:Y:S02]  /*5010*/  ISETP.NE.U32.AND P0, PT, R4, RZ, PT ;  /* 0x000000ff0400720c */ /* 0x000fe40003f05070 */
[C---:B------:R-:W-:Y:S01]  /*5020*/  ISETP.NE.AND.EX P1, PT, R5.reuse, RZ, PT, P1 ;  /* 0x000000ff0500720c */ /* 0x040fe20003f25310 */
[----:B------:R-:W3:Y:S01]  /*5030*/  @!UP3 LDCU UR5, c[0x0][0xf0c] ;  /* 0x0001e180ff05b7ac */ /* 0x000ee20008000800 */
[----:B------:R-:W-:Y:S02]  /*5040*/  ISETP.NE.AND.EX P0, PT, R5, RZ, PT, P0 ;  /* 0x000000ff0500720c */ /* 0x000fe40003f05300 */
[----:B------:R-:W-:Y:S01]  /*5050*/  SHF.L.U32 R10, R10, 0x1f, RZ ;  /* 0x0000001f0a0a7819 */ /* 0x000fe200000006ff */
[----:B------:R-:W4:Y:S01]  /*5060*/  @!UP3 LDCU UR4, c[0x0][0xf20] ;  /* 0x0001e400ff04b7ac */ /* 0x000f220008000800 */
[----:B------:R-:W-:Y:S02]  /*5070*/  USHF.L.U32 UR17, UR24, 0x8, URZ ;  /* 0x0000000818117899 */ /* 0x000fe400080006ff */
[----:B--2---:R-:W-:Y:S02]  /*5080*/  UIMAD.WIDE.U32 UR6, UR14, UR8, URZ ;  /* 0x000000080e0672a5 */ /* 0x004fe4000f8e00ff */
[----:B------:R-:W-:Y:S02]  /*5090*/  USHF.L.U32 UR59, UR20, 0x7, URZ ;  /* 0x00000007143b7899 */ /* 0x000fe400080006ff */
[----:B------:R-:W-:Y:S02]  /*50a0*/  @!UP3 USHF.R.U32.HI UR7, URZ, UR9, UR7 ;  /* 0x00000009ff07b299 */ /* 0x000fe40008011607 */
[----:B------:R-:W-:Y:S02]  /*50b0*/  UIMAD.WIDE.U32 UR8, UR13, UR11, URZ ;  /* 0x0000000b0d0872a5 */ /* 0x000fe4000f8e00ff */
[----:B---3--:R-:W-:Y:S04]  /*50c0*/  @!UP3 UISETP.NE.AND UP0, UPT, UR5, 0x1, UPT ;  /* 0x000000010500b88c */ /* 0x008fe8000bf05270 */
[----:B------:R-:W-:Y:S02]  /*50d0*/  @!UP3 USEL UR7, UR14, UR7, !UP0 ;  /* 0x000000070e07b287 */ /* 0x000fe4000c000000 */
[----:B------:R-:W-:Y:S01]  /*50e0*/  @!UP3 UISETP.NE.AND UP0, UPT, UR10, 0x1, UPT ;  /* 0x000000010a00b88c */ /* 0x000fe2000bf05270 */
[----:B------:R-:W-:Y:S02]  /*50f0*/  @!UP3 UMOV UR6, UR9 ;  /* 0x000000090006bc82 */ /* 0x000fe40008000000 */
[----:B----4-:R-:W-:Y:S04]  /*5100*/  @!UP3 USHF.R.U32.HI UR6, URZ, UR4, UR6 ;  /* 0x00000004ff06b299 */ /* 0x010fe80008011606 */
[----:B------:R-:W-:Y:S04]  /*5110*/  @!UP3 USEL UR6, UR13, UR6, !UP0 ;  /* 0x000000060d06b287 */ /* 0x000fe8000c000000 */
[----:B------:R-:W-:Y:S02]  /*5120*/  @!UP3 UIADD3 UR4, UPT, UPT, -UR7, UR6, URZ ;  /* 0x000000060704b290 */ /* 0x000fe4000fffe1ff */
[----:B------:R-:W-:Y:S02]  /*5130*/  @!UP3 UIADD3 UR6, UPT, UPT, UR7, -UR6, URZ ;  /* 0x800000060706b290 */ /* 0x000fe4000fffe0ff */
[----:B------:R-:W-:Y:S02]  /*5140*/  @!UP3 UIMAD UR14, UR4, UR5, UR14 ;  /* 0x00000005040eb2a4 */ /* 0x000fe4000f8e020e */
[----:B------:R-:W-:Y:S01]  /*5150*/  @!UP3 UIMAD UR13, UR6, UR10, UR13 ;  /* 0x0000000a060db2a4 */ /* 0x000fe2000f8e020d */
[----:B------:R-:W-:Y:S11]  /*5160*/  BRA.U UP1, `(.L_x_84) ;  /* 0x0000000101107547 */ /* 0x000ff6000b800000 */
[----:B-1----:R-:W-:Y:S04]  /*5170*/  MOV R0, UR63 ;  /* 0x0000003f00007c02 */ /* 0x002fe80008000f00 */
[----:B------:R-:W-:Y:S04]  /*5180*/  SHF.L.U32 R9, R0, 0x1f, RZ ;  /* 0x0000001f00097819 */ /* 0x000fe800000006ff */
[----:B------:R-:W1:Y:S02]  /*5190*/  SYNCS.PHASECHK.TRANS64.TRYWAIT P2, [UR21+0xb8], R9 ;  /* 0x0000b809ff0075a7 */ /* 0x000e640008041115 */
[----:B-1----:R-:W-:Y:S05]  /*51a0*/  @!P2 BRA `(.L_x_85) ;  /* 0x000000e0008ca947 */ /* 0x002fea0003800000 */
.L_x_84:
[----:B------:R-:W-:Y:S05]  /*51b0*/  @!P1 BRA `(.L_x_86) ;  /* 0x0000000000309947 */ /* 0x000fea0003800000 */
[----:B------:R-:W-:Y:S01]  /*51c0*/  ISETP.NE.U32.AND P1, PT, R2, RZ, PT ;  /* 0x000000ff0200720c */ /* 0x000fe20003f25070 */
[----:B------:R-:W2:Y:S01]  /*51d0*/  LDCU.64 UR4, c[0x0][0x358] ;  /* 0x00006b00ff0477ac */ /* 0x000ea20008000a00 */
[----:B------:R-:W-:Y:S02]  /*51e0*/  IMAD.MOV.U32 R176, RZ, RZ, 0x1 ;  /* 0x00000001ffb07424 */ /* 0x000fe400078e00ff */
[----:B------:R-:W-:Y:S11]  /*51f0*/  ISETP.NE.AND.EX P1, PT, R3, RZ, PT, P1 ;  /* 0x000000ff0300720c */ /* 0x000ff60003f25310 */
[----:B------:R-:W-:Y:S02]  /*5200*/  @!UPT UIADD3 URZ, UPT, UPT, URZ, URZ, URZ ;  /* 0x000000fffffff290 */ /* 0x000fe4000fffe0ff */
[----:B-1----:R-:W1:Y:S01]  /*5210*/  @P1 LDC.64 R8, c[0x0][0xc88] ;  /* 0x00032200ff081b82 */ /* 0x002e620000000a00 */
[----:B------:R-:W-:Y:S04]  /*5220*/  @P1 IMAD R0, R4, UR36, RZ ;  /* 0x0000002404001c24 */ /* 0x000fe8000f8e02ff */
[----:B-1----:R-:W-:Y:S04]  /*5230*/  @P1 IMAD.WIDE R8, R0, 0x4, R8 ;  /* 0x0000000400081825 */ /* 0x002fe800078e0208 */
[----:B------:R-:W-:Y:S01]  /*5240*/  HFMA2 R0, -RZ, RZ, 0, 5.9604644775390625e-08 ;  /* 0x00000001ff007431 */ /* 0x000fe200000001ff */
[----:B--2--5:R2:W5:Y:S04]  /*5250*/  @P1 LDG.E R133, desc[UR4][R8.64] ;  /* 0x0000000408851981 */ /* 0x024568000c1e1900 */
[----:B------:R-:W-:Y:S01]  /*5260*/  @!P1 PRMT R176, R0, 0x7610, R176 ;  /* 0x0000761000b09816 */ /* 0x000fe200000000b0 */
[----:B--2---:R-:W3:Y:S06]  /*5270*/  @!P1 LDC R133, c[0x0][0xc80] ;  /* 0x00032000ff859b82 */ /* 0x004eec0000000800 */
.L_x_86:
[----:B---3-5:R-:W-:Y:S01]  /*5280*/  @!P0 FSETP.EQ.AND P1, PT, R133, RZ, PT ;  /* 0x000000ff8500820b */ /* 0x028fe20003f22000 */
[----:B------:R-:W-:Y:S01]  /*5290*/  @!UPT UIADD3 URZ, UPT, UPT, URZ, URZ, URZ ;  /* 0x000000fffffff290 */ /* 0x000fe2000fffe0ff */
[----:B------:R-:W-:Y:S11]  /*52a0*/  @!P0 BRA `(.L_x_87) ;  /* 0x0000000000188947 */ /* 0x000ff60003800000 */
[----:B------:R-:W-:Y:S02]  /*52b0*/  LOP3.LUT P0, RZ, R176, 0xff, RZ, 0xc0, !PT ;  /* 0x000000ffb0ff7812 */ /* 0x000fe4000780c0ff */
[----:B------:R-:W-:Y:S04]  /*52c0*/  ISETP.NE.U32.AND P1, PT, R2, RZ, PT ;  /* 0x000000ff0200720c */ /* 0x000fe80003f25070 */
[----:B------:R-:W-:Y:S04]  /*52d0*/  ISETP.NE.AND.EX P1, PT, R3, RZ, PT, P1 ;  /* 0x000000ff0300720c */ /* 0x000fe80003f25310 */
[----:B------:R-:W-:Y:S03]  /*52e0*/  PLOP3.LUT P1, PT, P1, PT, PT, 0x8, 0x80 ;  /* 0x000000000080781c */ /* 0x000fe60000f2e170 */
[----:B------:R-:W-:Y:S11]  /*52f0*/  @P0 FSETP.EQ.AND P1, PT, R133, RZ, PT ;  /* 0x000000ff8500020b */ /* 0x000ff60003f22000 */
[----:B------:R-:W-:Y:S02]  /*5300*/  @!UPT UIADD3 URZ, UPT, UPT, URZ, URZ, URZ ;  /* 0x000000fffffff290 */ /* 0x000fe4000fffe0ff */
.L_x_87:
[----:B------:R-:W2:Y:S01]  /*5310*/  SYNCS.PHASECHK.TRANS64.TRYWAIT P2, [UR21+0x90], R10 ;  /* 0x0000900aff0075a7 */ /* 0x000ea20008041115 */
[----:B------:R-:W-:Y:S01]  /*5320*/  ELECT P0, URZ, PT ;  /* 0x0000000000ff782f */ /* 0x000fe20003800000 */
[----:B------:R-:W-:Y:S02]  /*5330*/  ULOP3.LUT UP0, UR19, UR29, 0x1, URZ, 0xc0, !UPT ;  /* 0x000000011d137892 */ /* 0x000fe4000f80c0ff */
[----:B------:R-:W-:Y:S01]  /*5340*/  UIADD3 UR18, UPT, UPT, UR17, 0x60, URZ ;  /* 0x0000006011127890 */ /* 0x000fe2000fffe0ff */
[----:B------:R-:W-:Y:S06]  /*5350*/  PLOP3.LUT P1, PT, P1, P0, PT, 0xf2, 0x2f ;  /* 0x00000000002f781c */ /* 0x000fec0000f21e72 */
[----:B------:R-:W-:Y:S02]  /*5360*/  UMOV UR58, UR18 ;  /* 0x00000012003a7c82 */ /* 0x000fe40008000000 */
[----:B------:R-:W-:Y:S05]  /*5370*/  @UP0 UIADD3 UR58, UPT, UPT, UR17, URZ, URZ ;  /* 0x000000ff113a0290 */ /* 0x000fea000fffe0ff */
[----:B------:R-:W-:Y:S05]  /*5380*/  @!P1 IADD3 R6, P0, PT, R16, 0x980, RZ ;  /* 0x0000098010069810 */ /* 0x000fea0007f1e0ff */
[----:B-1----:R-:W-:Y:S01]  /*5390*/  @!P1 IMAD.X R0, RZ, RZ, R17, P0 ;  /* 0x000000ffff009224 */ /* 0x002fe200000e0611 */
[----:B--2---:R-:W-:Y:S07]  /*53a0*/  @!P2 BRA `(.L_x_88) ;  /* 0x000000e00024a947 */ /* 0x004fee0003800000 */
.L_x_228:
[----:B------:R-:W-:Y:S01]  /*53b0*/  @!P1 R2UR UR5, R6 ;  /* 0x00000000060592ca */ /* 0x000fe200000e0000 */
[----:B------:R-:W-:Y:S01]  /*53c0*/  VOTEU.ALL UP0, P1 ;  /* 0x0000000000ff7886 */ /* 0x000fe20000800000 */
[----:B------:R-:W-:Y:S01]  /*53d0*/  @!P1 R2UR UR4, R0 ;  /* 0x00000000000492ca */ /* 0x000fe200000e0000 */
[----:B------:R-:W-:Y:S01]  /*53e0*/  UMOV UR6, 0x0 ;  /* 0x0000000000067882 */ /* 0x000fe20000000000 */
[----:B------:R-:W-:Y:S01]  /*53f0*/  UMOV UR7, 0x10000000 ;  /* 0x1000000000077882 */ /* 0x000fe20000000000 */
[----:B------:R-:W-:Y:S01]  /*5400*/  UMOV UR60, UR36 ;  /* 0x00000024003c7c82 */ /* 0x000fe20008000000 */
[----:B------:R-:W-:Y:S01]  /*5410*/  @!UP0 UIADD3 UR56, UPT, UPT, UR21, 0x200, URZ ;  /* 0x0000020015388890 */ /* 0x000fe2000fffe0ff */
[----:B------:R-:W-:Y:S01]  /*5420*/  @!P1 IMAD.MOV.U32 R0, RZ, RZ, 0x2000 ;  /* 0x00002000ff009424 */ /* 0x000fe200078e00ff */
[----:B------:R-:W-:Y:S01]  /*5430*/  @!UP0 UIADD3 UR10, UPT, UPT, UR58, 0x80, URZ ;  /* 0x000000803a0a8890 */ /* 0x000fe2000fffe0ff */
[----:B------:R-:W-:Y:S01]  /*5440*/  @!P1 IADD3 R6, P0, PT, R16, 0x980, RZ ;  /* 0x0000098010069810 */ /* 0x000fe20007f1e0ff */
[----:B------:R-:W-:Y:S01]  /*5450*/  @!UP0 UIADD3 UR8, UPT, UPT, UR21, 0x1200, URZ ;  /* 0x0000120015088890 */ /* 0x000fe2000fffe0ff */
[----:B------:R-:W-:Y:S02]  /*5460*/  VOTEU.ALL UP0, P1 ;  /* 0x0000000000ff7886 */ /* 0x000fe40000800000 */
[----:B------:R-:W-:Y:S01]  /*5470*/  IMAD.U32 R8, RZ, RZ, UR5 ;  /* 0x00000005ff087e24 */ /* 0x000fe2000f8e00ff */
[----:B------:R-:W-:Y:S01]  /*5480*/  UMOV UR9, UR57 ;  /* 0x0000003900097c82 */ /* 0x000fe20008000000 */
[----:B-1----:R-:W-:Y:S01]  /*5490*/  IMAD.U32 R9, RZ, RZ, UR4 ;  /* 0x00000004ff097e24 */ /* 0x002fe2000f8e00ff */
[----:B------:R-:W-:Y:S01]  /*54a0*/  UMOV UR11, UR59 ;  /* 0x0000003b000b7c82 */ /* 0x000fe20008000000 */
[----:B------:R-:W-:Y:S01]  /*54b0*/  UMOV UR12, UR36 ;  /* 0x00000024000c7c82 */ /* 0x000fe20008000000 */
[----:B------:R-:W-:Y:S02]  /*54c0*/  @!P1 R2UR UR4, R8 ;  /* 0x00000000080492ca */ /* 0x000fe400000e0000 */
[----:B------:R-:W-:Y:S11]  /*54d0*/  @!P1 R2UR UR5, R9 ;  /* 0x00000000090592ca */ /* 0x000ff600000e0000 */
[----:B------:R-:W-:Y:S02]  /*54e0*/  @!UPT UIADD3 URZ, UPT, UPT, URZ, URZ, URZ ;  /* 0x000000fffffff290 */ /* 0x000fe4000fffe0ff */
[----:B------:R1:W-:Y:S01]  /*54f0*/  @!UP0 UTMALDG.3D [UR56], [UR4], desc[UR6] ;  /* 0x00000638040085b4 */ /* 0x0003e20008011000 */
[----:B------:R-:W-:Y:S05]  /*5500*/  VOTEU.ALL UP0, P1 ;  /* 0x0000000000ff7886 */ /* 0x000fea0000800000 */
[----:B------:R1:W-:Y:S01]  /*5510*/  @!UP0 UTMALDG.3D [UR8], [UR4], desc[UR6] ;  /* 0x00000608040085b4 */ /* 0x0003e20008011000 */
[----:B------:R2:W-:Y:S01]  /*5520*/  @!P1 SYNCS.ARRIVE.TRANS64.RED.A0TR RZ, [UR21+0x70], R0 ;  /* 0x00007000ffff99a7 */ /* 0x0005e20008300415 */
[----:B------:R-:W-:Y:S01]  /*5530*/  SYNCS.ARRIVE.TRANS64.RED.A1T0 RZ, [UR46], RZ ;  /* 0x000000ffffff79a7 */ /* 0x000fe2000810042e */
[----:B--2---:R-:W-:Y:S01]  /*5540*/  @!P1 IMAD.X R0, RZ, RZ, R17, P0 ;  /* 0x000000ffff009224 */ /* 0x004fe200000e0611 */
[----:B------:R-:W2:Y:S02]  /*5550*/  SYNCS.PHASECHK.TRANS64.TRYWAIT P2, [UR21+0x98], R10 ;  /* 0x0000980aff0075a7 */ /* 0x000ea40008041115 */
[----:B-12---:R-:W-:Y:S05]  /*5560*/  @!P2 BRA `(.L_x_89) ;  /* 0x000000dc00cca947 */ /* 0x006fea0003800000 */
.L_x_230:
        /* <DEDUP_REMOVED lines=10> */
[----:B------:R-:W-:Y:S02]  /*5610*/  @!UP0 UIADD3 UR10, UPT, UPT, UR58, 0x80, URZ ;  /* 0x000000803a0a8890 */ /* 0x000fe4000fffe0ff */
[----:B------:R-:W-:Y:S01]  /*5620*/  @!UP0 UIADD3 UR8, UPT, UPT, UR21, 0x3200, URZ ;  /* 0x0000320015088890 */ /* 0x000fe2000fffe0ff */
[----:B------:R-:W-:Y:S01]  /*5630*/  IMAD.U32 R8, RZ, RZ, UR5 ;  /* 0x00000005ff087e24 */ /* 0x000fe2000f8e00ff */
[----:B------:R-:W-:Y:S01]  /*5640*/  VOTEU.ALL UP0, P1 ;  /* 0x0000000000ff7886 */ /* 0x000fe20000800000 */
[----:B-1----:R-:W-:Y:S01]  /*5650*/  IMAD.U32 R9, RZ, RZ, UR4 ;  /* 0x00000004ff097e24 */ /* 0x002fe2000f8e00ff */
[----:B------:R-:W-:Y:S01]  /*5660*/  UMOV UR52, UR36 ;  /* 0x0000002400347c82 */ /* 0x000fe20008000000 */
[----:B------:R-:W-:Y:S01]  /*5670*/  UMOV UR9, UR49 ;  /* 0x0000003100097c82 */ /* 0x000fe20008000000 */
[----:B------:R-:W-:Y:S01]  /*5680*/  @!P1 R2UR UR4, R8 ;  /* 0x00000000080492ca */ /* 0x000fe200000e0000 */
[----:B------:R-:W-:Y:S01]  /*5690*/  UMOV UR12, UR36 ;  /* 0x00000024000c7c82 */ /* 0x000fe20008000000 */
[----:B------:R-:W-:Y:S01]  /*56a0*/  @!P1 R2UR UR5, R9 ;  /* 0x00000000090592ca */ /* 0x000fe200000e0000 */
[----:B------:R-:W-:Y:S11]  /*56b0*/  UMOV UR11, UR51 ;  /* 0x00000033000b7c82 */ /* 0x000ff60008000000 */
[----:B------:R-:W-:Y:S01]  /*56c0*/  @!UPT UIADD3 URZ, UPT, UPT, URZ, URZ, URZ ;  /* 0x000000fffffff290 */ /* 0x000fe2000fffe0ff */
        /* <DEDUP_REMOVED lines=8> */
.L_x_232:
[----:B------:R-:W-:Y:S01]  /*5750*/  @!P1 R2UR UR4, R0 ;  /* 0x00000000000492ca */ /* 0x000fe200000e0000 */
[----:B------:R-:W-:Y:S01]  /*5760*/  USHF.L.U32 UR16, UR19, 0x5, URZ ;  /* 0x0000000513107899 */ /* 0x000fe200080006ff */
[----:B------:R-:W-:Y:S01]  /*5770*/  @!P1 R2UR UR5, R6 ;  /* 0x00000000060592ca */ /* 0x000fe200000e0000 */
[----:B------:R-:W-:Y:S01]  /*5780*/  VOTEU.ALL UP0, P1 ;  /* 0x0000000000ff7886 */ /* 0x000fe20000800000 */
[----:B------:R-:W-:Y:S01]  /*5790*/  UMOV UR24, 0x0 ;  /* 0x0000000000187882 */ /* 0x000fe20000000000 */
[----:B------:R-:W-:Y:S01]  /*57a0*/  UMOV UR25, 0x10000000 ;  /* 0x1000000000197882 */ /* 0x000fe20000000000 */
[----:B------:R-:W-:Y:S01]  /*57b0*/  UMOV UR43, UR59 ;  /* 0x0000003b002b7c82 */ /* 0x000fe20008000000 */
[----:B------:R-:W-:Y:S01]  /*57c0*/  UMOV UR44, UR36 ;  /* 0x00000024002c7c82 */ /* 0x000fe20008000000 */
[----:B------:R-:W-:Y:S01]  /*57d0*/  @!UP0 UIADD3 UR40, UPT, UPT, UR21, 0x4200, URZ ;  /* 0x0000420015288890 */ /* 0x000fe2000fffe0ff */
[----:B------:R-:W-:Y:S01]  /*57e0*/  @!P1 IMAD.MOV.U32 R0, RZ, RZ, 0x2000 ;  /* 0x00002000ff009424 */ /* 0x000fe200078e00ff */
[----:B------:R-:W-:Y:S01]  /*57f0*/  @!UP0 UIADD3 UR8, UPT, UPT, UR21, 0x5200, URZ ;  /* 0x0000520015088890 */ /* 0x000fe2000fffe0ff */
[----:B------:R-:W-:Y:S01]  /*5800*/  @!P1 IADD3 R6, P0, PT, R16, 0x980, RZ ;  /* 0x0000098010069810 */ /* 0x000fe20007f1e0ff */
[----:B------:R-:W-:Y:S01]  /*5810*/  UMOV UR9, UR41 ;  /* 0x0000002900097c82 */ /* 0x000fe20008000000 */
[----:B-1----:R-:W-:Y:S01]  /*5820*/  IMAD.U32 R9, RZ, RZ, UR4 ;  /* 0x00000004ff097e24 */ /* 0x002fe2000f8e00ff */
[----:B------:R-:W-:Y:S01]  /*5830*/  UIADD3 UR4, UPT, UPT, UR17, -UR16, URZ ;  /* 0x8000001011047290 */ /* 0x000fe2000fffe0ff */
[----:B------:R-:W-:Y:S01]  /*5840*/  IMAD.U32 R8, RZ, RZ, UR5 ;  /* 0x00000005ff087e24 */ /* 0x000fe2000f8e00ff */
[----:B------:R-:W-:Y:S01]  /*5850*/  UMOV UR11, UR59 ;  /* 0x0000003b000b7c82 */ /* 0x000fe20008000000 */
[----:B------:R-:W-:Y:S01]  /*5860*/  UMOV UR12, UR36 ;  /* 0x00000024000c7c82 */ /* 0x000fe20008000000 */
[----:B------:R-:W-:Y:S01]  /*5870*/  @!P1 R2UR UR7, R9 ;  /* 0x00000000090792ca */ /* 0x000fe200000e0000 */
[----:B------:R-:W-:Y:S01]  /*5880*/  UIADD3 UR42, UPT, UPT, UR4, 0x40, URZ ;  /* 0x00000040042a7890 */ /* 0x000fe2000fffe0ff */
[----:B------:R-:W-:Y:S01]  /*5890*/  @!P1 R2UR UR6, R8 ;  /* 0x00000000080692ca */ /* 0x000fe200000e0000 */
[----:B------:R-:W-:Y:S01]  /*58a0*/  @!UP0 UIADD3 UR10, UPT, UPT, UR4, 0xc0, URZ ;  /* 0x000000c0040a8890 */ /* 0x000fe2000fffe0ff */
[----:B------:R-:W-:Y:S11]  /*58b0*/  VOTEU.ALL UP0, P1 ;  /* 0x0000000000ff7886 */ /* 0x000ff60000800000 */
        /* <DEDUP_REMOVED lines=8> */
.L_x_234:
[----:B------:R-:W-:Y:S01]  /*5940*/  @!P1 R2UR UR6, R6 ;  /* 0x00000000060692ca */ /* 0x000fe200000e0000 */
[----:B------:R-:W-:Y:S01]  /*5950*/  VOTEU.ALL UP0, P1 ;  /* 0x0000000000ff7886 */ /* 0x000fe20000800000 */
[----:B------:R-:W-:Y:S01]  /*5960*/  @!P1 R2UR UR5, R0 ;  /* 0x00000000000592ca */ /* 0x000fe200000e0000 */
[----:B------:R-:W-:Y:S01]  /*5970*/  UMOV UR34, UR42 ;  /* 0x0000002a00227c82 */ /* 0x000fe20008000000 */
[----:B------:R-:W-:Y:S01]  /*5980*/  @!P1 IMAD.MOV.U32 R0, RZ, RZ, 0x2000 ;  /* 0x00002000ff009424 */ /* 0x000fe200078e00ff */
[----:B------:R-:W-:Y:S01]  /*5990*/  UMOV UR9, UR33 ;  /* 0x0000002100097c82 */ /* 0x000fe20008000000 */
[----:B------:R-:W-:Y:S01]  /*59a0*/  @!UP0 UIADD3 UR35, UPT, UPT, UR59, 0x40, URZ ;  /* 0x000000403b238890 */ /* 0x000fe2000fffe0ff */
[----:B-1----:R-:W-:Y:S01]  /*59b0*/  SHF.L.U32 R9, RZ, 0x1f, RZ ;  /* 0x0000001fff097819 */ /* 0x002fe200000006ff */
[----:B------:R-:W-:Y:S01]  /*59c0*/  @!UP0 UIADD3 UR32, UPT, UPT, UR21, 0x6200, URZ ;  /* 0x0000620015208890 */ /* 0x000fe2000fffe0ff */
[----:B------:R-:W-:Y:S01]  /*59d0*/  @!P1 IADD3 R8, P0, PT, R16, 0x980, RZ ;  /* 0x0000098010089810 */ /* 0x000fe20007f1e0ff */
[----:B------:R-:W-:Y:S02]  /*59e0*/  @!UP0 UIADD3 UR10, UPT, UPT, UR4, 0xc0, URZ ;  /* 0x000000c0040a8890 */ /* 0x000fe4000fffe0ff */
[----:B------:R-:W-:Y:S01]  /*59f0*/  @!UP0 UIADD3 UR8, UPT, UPT, UR21, 0x7200, URZ ;  /* 0x0000720015088890 */ /* 0x000fe2000fffe0ff */
[----:B------:R-:W-:Y:S01]  /*5a00*/  IMAD.U32 R18, RZ, RZ, UR6 ;  /* 0x00000006ff127e24 */ /* 0x000fe2000f8e00ff */
[----:B------:R-:W-:Y:S01]  /*5a10*/  VOTEU.ALL UP0, P1 ;  /* 0x0000000000ff7886 */ /* 0x000fe20000800000 */
[----:B------:R-:W-:Y:S01]  /*5a20*/  IMAD.U32 R19, RZ, RZ, UR5 ;  /* 0x00000005ff137e24 */ /* 0x000fe2000f8e00ff */
[----:B------:R-:W-:Y:S01]  /*5a30*/  UMOV UR4, 0x0 ;  /* 0x0000000000047882 */ /* 0x000fe20000000000 */
[----:B------:R-:W-:Y:S01]  /*5a40*/  UMOV UR5, 0x10000000 ;  /* 0x1000000000057882 */ /* 0x000fe20000000000 */
[----:B------:R-:W-:Y:S01]  /*5a50*/  @!P1 R2UR UR6, R18 ;  /* 0x00000000120692ca */ /* 0x000fe200000e0000 */
[----:B------:R-:W-:Y:S01]  /*5a60*/  UMOV UR12, UR36 ;  /* 0x00000024000c7c82 */ /* 0x000fe20008000000 */
[----:B------:R-:W-:Y:S01]  /*5a70*/  @!P1 R2UR UR7, R19 ;  /* 0x00000000130792ca */ /* 0x000fe200000e0000 */
[----:B------:R-:W-:Y:S01]  /*5a80*/  UMOV UR11, UR35 ;  /* 0x00000023000b7c82 */ /* 0x000fe20008000000 */
[----:B------:R-:W-:Y:S11]  /*5a90*/  @!P1 IMAD.X R6, RZ, RZ, R17, P0 ;  /* 0x000000ffff069224 */ /* 0x000ff600000e0611 */
[----:B------:R-:W-:Y:S01]  /*5aa0*/  @!UP0 UTMALDG.3D [UR32], [UR6], desc[UR4] ;  /* 0x00000420060085b4 */ /* 0x000fe20008011000 */
[----:B------:R-:W-:Y:S05]  /*5ab0*/  VOTEU.ALL UP0, P1 ;  /* 0x0000000000ff7886 */ /* 0x000fea0000800000 */
[----:B------:R1:W-:Y:S01]  /*5ac0*/  @!UP0 UTMALDG.3D [UR8], [UR6], desc[UR4] ;  /* 0x00000408060085b4 */ /* 0x0003e20008011000 */
[----:B------:R2:W-:Y:S01]  /*5ad0*/  @!P1 SYNCS.ARRIVE.TRANS64.RED.A0TR RZ, [UR21+0x88], R0 ;  /* 0x00008800ffff99a7 */ /* 0x0005e20008300415 */
[----:B------:R-:W-:Y:S01]  /*5ae0*/  SYNCS.ARRIVE.TRANS64.RED.A1T0 RZ, [UR37], RZ ;  /* 0x000000ffffff79a7 */ /* 0x000fe20008100425 */
[----:B------:R-:W3:Y:S01]  /*5af0*/  SYNCS.PHASECHK.TRANS64.TRYWAIT P2, [UR21+0x90], R9 ;  /* 0x00009009ff0075a7 */ /* 0x000ee20008041115 */
[----:B-1----:R-:W-:Y:S01]  /*5b00*/  UIADD3 UR4, UPT, UPT, UR17, UR16, URZ ;  /* 0x0000001011047290 */ /* 0x002fe2000fffe0ff */
[----:B--23--:R-:W-:Y:S11]  /*5b10*/  @!P2 BRA `(.L_x_92) ;  /* 0x000000d800a8a947 */ /* 0x00cff60003800000 */
.L_x_236:
[----:B------:R-:W-:Y:S01]  /*5b20*/  @!P1 R2UR UR6, R8 ;  /* 0x00000000080692ca */ /* 0x000fe200000e0000 */
[----:B------:R-:W-:Y:S01]  /*5b30*/  VOTEU.ALL UP0, P1 ;  /* 0x0000000000ff7886 */ /* 0x000fe20000800000 */
[----:B------:R-:W-:Y:S01]  /*5b40*/  @!P1 R2UR UR5, R6 ;  /* 0x00000000060592ca */ /* 0x000fe200000e0000 */
[----:B------:R-:W-:Y:S01]  /*5b50*/  UIADD3 UR26, UPT, UPT, UR4, 0x20, URZ ;  /* 0x00000020041a7890 */ /* 0x000fe2000fffe0ff */
[----:B-1----:R-:W-:Y:S01]  /*5b60*/  @!P1 IMAD.MOV.U32 R0, RZ, RZ, 0x2000 ;  /* 0x00002000ff009424 */ /* 0x002fe200078e00ff */
[----:B------:R-:W-:Y:S01]  /*5b70*/  UMOV UR30, 0x0 ;  /* 0x00000000001e7882 */ /* 0x000fe20000000000 */
[----:B------:R-:W-:Y:S01]  /*5b80*/  @!UP0 UIADD3 UR24, UPT, UPT, UR21, 0x200, URZ ;  /* 0x0000020015188890 */ /* 0x000fe2000fffe0ff */
[----:B------:R-:W-:Y:S01]  /*5b90*/  @!P1 IADD3 R8, P0, PT, R16, 0x980, RZ ;  /* 0x0000098010089810 */ /* 0x000fe20007f1e0ff */
[----:B------:R-:W-:Y:S02]  /*5ba0*/  @!UP0 UIADD3 UR10, UPT, UPT, UR4, 0xa0, URZ ;  /* 0x000000a0040a8890 */ /* 0x000fe4000fffe0ff */
[----:B------:R-:W-:Y:S01]  /*5bb0*/  @!UP0 UIADD3 UR8, UPT, UPT, UR21, 0x1200, URZ ;  /* 0x0000120015088890 */ /* 0x000fe2000fffe0ff */
[----:B------:R-:W-:Y:S02]  /*5bc0*/  VOTEU.ALL UP0, P1 ;  /* 0x0000000000ff7886 */ /* 0x000fe40000800000 */
[----:B------:R-:W-:Y:S01]  /*5bd0*/  IMAD.U32 R18, RZ, RZ, UR6 ;  /* 0x00000006ff127e24 */ /* 0x000fe2000f8e00ff */
[----:B------:R-:W-:Y:S01]  /*5be0*/  UMOV UR31, 0x10000000 ;  /* 0x10000000001f7882 */ /* 0x000fe20000000000 */
[----:B------:R-:W-:Y:S01]  /*5bf0*/  IMAD.U32 R19, RZ, RZ, UR5 ;  /* 0x00000005ff137e24 */ /* 0x000fe2000f8e00ff */
[----:B------:R-:W-:Y:S01]  /*5c00*/  UMOV UR25, UR57 ;  /* 0x0000003900197c82 */ /* 0x000fe20008000000 */
[----:B------:R-:W-:Y:S01]  /*5c10*/  UMOV UR27, UR59 ;  /* 0x0000003b001b7c82 */ /* 0x000fe20008000000 */
[----:B------:R-:W-:Y:S01]  /*5c20*/  @!P1 R2UR UR6, R18 ;  /* 0x00000000120692ca */ /* 0x000fe200000e0000 */
[----:B------:R-:W-:Y:S01]  /*5c30*/  UMOV UR28, UR36 ;  /* 0x00000024001c7c82 */ /* 0x000fe20008000000 */
[----:B------:R-:W-:Y:S01]  /*5c40*/  @!P1 R2UR UR7, R19 ;  /* 0x00000000130792ca */ /* 0x000fe200000e0000 */
[----:B------:R-:W-:Y:S01]  /*5c50*/  UMOV UR9, UR57 ;  /* 0x0000003900097c82 */ /* 0x000fe20008000000 */
[----:B------:R-:W-:Y:S01]  /*5c60*/  UMOV UR11, UR59 ;  /* 0x0000003b000b7c82 */ /* 0x000fe20008000000 */
[----:B------:R-:W-:Y:S01]  /*5c70*/  UMOV UR12, UR36 ;  /* 0x00000024000c7c82 */ /* 0x000fe20008000000 */
[----:B------:R-:W-:Y:S09]  /*5c80*/  @!P1 IMAD.X R6, RZ, RZ, R17, P0 ;  /* 0x000000ffff069224 */ /* 0x000ff200000e0611 */
[----:B------:R1:W-:Y:S01]  /*5c90*/  @!UP0 UTMALDG.3D [UR24], [UR6], desc[UR30] ;  /* 0x00001e18060085b4 */ /* 0x0003e20008011000 */
[----:B------:R-:W-:Y:S05]  /*5ca0*/  VOTEU.ALL UP0, P1 ;  /* 0x0000000000ff7886 */ /* 0x000fea0000800000 */
[----:B------:R1:W-:Y:S01]  /*5cb0*/  @!UP0 UTMALDG.3D [UR8], [UR6], desc[UR30] ;  /* 0x00001e08060085b4 */ /* 0x0003e20008011000 */
[----:B------:R1:W-:Y:S01]  /*5cc0*/  @!P1 SYNCS.ARRIVE.TRANS64.RED.A0TR RZ, [UR21+0x70], R0 ;  /* 0x00007000ffff99a7 */ /* 0x0003e20008300415 */
[----:B------:R-:W-:Y:S01]  /*5cd0*/  SYNCS.ARRIVE.TRANS64.RED.A1T0 RZ, [UR46], RZ ;  /* 0x000000ffffff79a7 */ /* 0x000fe2000810042e */
[----:B------:R-:W2:Y:S02]  /*5ce0*/  SYNCS.PHASECHK.TRANS64.TRYWAIT P2, [UR21+0x98], R9 ;  /* 0x00009809ff0075a7 */ /* 0x000ea40008041115 */
[----:B-12---:R-:W-:Y:S05]  /*5cf0*/  @!P2 BRA `(.L_x_93) ;  /* 0x000000d80048a947 */ /* 0x006fea0003800000 */
.L_x_238:
[----:B------:R-:W-:Y:S01]  /*5d00*/  @!P1 R2UR UR6, R8 ;  /* 0x00000000080692ca */ /* 0x000fe200000e0000 */
[----:B------:R-:W-:Y:S01]  /*5d10*/  VOTEU.ALL UP0, P1 ;  /* 0x0000000000ff7886 */ /* 0x000fe20000800000 */
[----:B------:R-:W-:Y:S01]  /*5d20*/  @!P1 R2UR UR5, R6 ;  /* 0x00000000060592ca */ /* 0x000fe200000e0000 */
[----:B------:R-:W-:Y:S01]  /*5d30*/  UMOV UR30, 0x0 ;  /* 0x00000000001e7882 */ /* 0x000fe20000000000 */
[----:B------:R-:W-:Y:S01]  /*5d40*/  UMOV UR31, 0x10000000 ;  /* 0x10000000001f7882 */ /* 0x000fe20000000000 */
[----:B------:R-:W-:Y:S01]  /*5d50*/  UMOV UR25, UR49 ;  /* 0x0000003100197c82 */ /* 0x000fe20008000000 */
[----:B------:R-:W-:Y:S01]  /*5d60*/  @!UP0 UIADD3 UR27, UPT, UPT, UR59, 0x40, URZ ;  /* 0x000000403b1b8890 */ /* 0x000fe2000fffe0ff */
[----:B-1----:R-:W-:Y:S01]  /*5d70*/  @!P1 IMAD.MOV.U32 R0, RZ, RZ, 0x2000 ;  /* 0x00002000ff009424 */ /* 0x002fe200078e00ff */
[----:B------:R-:W-:Y:S01]  /*5d80*/  @!UP0 UIADD3 UR24, UPT, UPT, UR21, 0x2200, URZ ;  /* 0x0000220015188890 */ /* 0x000fe2000fffe0ff */
[----:B------:R-:W-:Y:S01]  /*5d90*/  @!P1 IADD3 R8, P0, PT, R16, 0x980, RZ ;  /* 0x0000098010089810 */ /* 0x000fe20007f1e0ff */
[----:B------:R-:W-:Y:S02]  /*5da0*/  @!UP0 UIADD3 UR10, UPT, UPT, UR4, 0xa0, URZ ;  /* 0x000000a0040a8890 */ /* 0x000fe4000fffe0ff */
[----:B------:R-:W-:Y:S01]  /*5db0*/  @!UP0 UIADD3 UR8, UPT, UPT, UR21, 0x3200, URZ ;  /* 0x0000320015088890 */ /* 0x000fe2000fffe0ff */
[----:B------:R-:W-:Y:S01]  /*5dc0*/  IMAD.U32 R18, RZ, RZ, UR6 ;  /* 0x00000006ff127e24 */ /* 0x000fe2000f8e00ff */
[----:B------:R-:W-:Y:S01]  /*5dd0*/  VOTEU.ALL UP0, P1 ;  /* 0x0000000000ff7886 */ /* 0x000fe20000800000 */
[----:B------:R-:W-:Y:S01]  /*5de0*/  IMAD.U32 R19, RZ, RZ, UR5 ;  /* 0x00000005ff137e24 */ /* 0x000fe2000f8e00ff */
[----:B------:R-:W-:Y:S01]  /*5df0*/  UMOV UR28, UR36 ;  /* 0x00000024001c7c82 */ /* 0x000fe20008000000 */
[----:B------:R-:W-:Y:S01]  /*5e00*/  UMOV UR9, UR49 ;  /* 0x0000003100097c82 */ /* 0x000fe20008000000 */
[----:B------:R-:W-:Y:S01]  /*5e10*/  @!P1 R2UR UR6, R18 ;  /* 0x00000000120692ca */ /* 0x000fe200000e0000 */
[----:B------:R-:W-:Y:S01]  /*5e20*/  UMOV UR12, UR36 ;  /* 0x00000024000c7c82 */ /* 0x000fe20008000000 */
[----:B------:R-:W-:Y:S01]  /*5e30*/  @!P1 R2UR UR7, R19 ;  /* 0x00000000130792ca */ /* 0x000fe200000e0000 */
[----:B------:R-:W-:Y:S01]  /*5e40*/  UMOV UR11, UR27 ;  /* 0x0000001b000b7c82 */ /* 0x000fe20008000000 */
[----:B------:R-:W-:Y:S11]  /*5e50*/  @!P1 IMAD.X R6, RZ, RZ, R17, P0 ;  /* 0x000000ffff069224 */ /* 0x000ff600000e0611 */
[----:B------:R1:W-:Y:S01]  /*5e60*/  @!UP0 UTMALDG.3D [UR24], [UR6], desc[UR30] ;  /* 0x00001e18060085b4 */ /* 0x0003e20008011000 */
[----:B------:R-:W-:Y:S05]  /*5e70*/  VOTEU.ALL UP0, P1 ;  /* 0x0000000000ff7886 */ /* 0x000fea0000800000 */
[----:B------:R1:W-:Y:S01]  /*5e80*/  @!UP0 UTMALDG.3D [UR8], [UR6], desc[UR30] ;  /* 0x00001e08060085b4 */ /* 0x0003e20008011000 */
[----:B------:R1:W-:Y:S01]  /*5e90*/  @!P1 SYNCS.ARRIVE.TRANS64.RED.A0TR RZ, [UR21+0x78], R0 ;  /* 0x00007800ffff99a7 */ /* 0x0003e20008300415 */
[----:B------:R-:W-:Y:S11]  /*5ea0*/  UISETP.NE.AND UP0, UPT, UR19, URZ, UPT ;  /* 0x000000ff1300728c */ /* 0x000ff6000bf05270 */
[----:B------:R-:W-:Y:S01]  /*5eb0*/  @!UP0 UIADD3 UR18, UPT, UPT, UR17, URZ, URZ ;  /* 0x000000ff11128290 */ /* 0x000fe2000fffe0ff */
[----:B------:R-:W-:Y:S01]  /*5ec0*/  SYNCS.ARRIVE.TRANS64.RED.A1T0 RZ, [UR39], RZ ;  /* 0x000000ffffff79a7 */ /* 0x000fe20008100427 */
[----:B------:R-:W2:Y:S02]  /*5ed0*/  SYNCS.PHASECHK.TRANS64.TRYWAIT P2, [UR21+0xa0], R9 ;  /* 0x0000a009ff0075a7 */ /* 0x000ea40008041115 */
[----:B-12---:R-:W-:Y:S08]  /*5ee0*/  @!P2 BRA `(.L_x_94) ;  /* 0x000000d400e4a947 */ /* 0x006ff00003800000 */
.L_x_240:
        /* <DEDUP_REMOVED lines=9> */
[----:B------:R-:W-:Y:S01]  /*5f80*/  VIADD R14, R14, 0x1 ;  /* 0x000000010e0e7836 */ /* 0x000fe20000000000 */
[----:B------:R-:W-:Y:S01]  /*5f90*/  @!UP0 UIADD3 UR8, UPT, UPT, UR21, 0x5200, URZ ;  /* 0x0000520015088890 */ /* 0x000fe2000fffe0ff */
[----:B------:R-:W-:Y:S02]  /*5fa0*/  VOTEU.ALL UP0, P1 ;  /* 0x0000000000ff7886 */ /* 0x000fe40000800000 */
[----:B------:R-:W-:Y:S01]  /*5fb0*/  IMAD.U32 R18, RZ, RZ, UR5 ;  /* 0x00000005ff127e24 */ /* 0x000fe2000f8e00ff */
[----:B------:R-:W-:Y:S01]  /*5fc0*/  UMOV UR19, UR59 ;  /* 0x0000003b00137c82 */ /* 0x000fe20008000000 */
[----:B------:R-:W-:Y:S01]  /*5fd0*/  IMAD.U32 R19, RZ, RZ, UR4 ;  /* 0x00000004ff137e24 */ /* 0x000fe2000f8e00ff */
        /* <DEDUP_REMOVED lines=12> */
[----:B------:R-:W2:Y:S02]  /*60a0*/  SYNCS.PHASECHK.TRANS64.TRYWAIT P0, [UR21+0xa8], R9 ;  /* 0x0000a809ff0075a7 */ /* 0x000ea40008001115 */
[----:B-12---:R-:W-:Y:S05]  /*60b0*/  @!P0 BRA `(.L_x_95) ;  /* 0x000000d400888947 */ /* 0x006fea0003800000 */
.L_x_242:
[----:B------:R-:W-:Y:S01]  /*60c0*/  UIADD3 UR29, UPT, UPT, UR29, 0x1, URZ ;  /* 0x000000011d1d7890 */ /* 0x000fe2000fffe0ff */
[----:B------:R-:W-:Y:S01]  /*60d0*/  @!P1 IADD3 R6, P0, PT, R16, 0x980, RZ ;  /* 0x0000098010069810 */ /* 0x000fe20007f1e0ff */
[----:B------:R-:W-:Y:S01]  /*60e0*/  UPLOP3.LUT UP1, UPT, UPT, UPT, UPT, 0x80, 0x8 ;  /* 0x000000000008789c */ /* 0x000fe20003f2f070 */
[----:B------:R-:W-:Y:S01]  /*60f0*/  R2UR UR24, R178 ;  /* 0x00000000b21872ca */ /* 0x000fe200000e0000 */
[----:B------:R-:W-:Y:S01]  /*6100*/  VOTEU.ALL UP0, P1 ;  /* 0x0000000000ff7886 */ /* 0x000fe20000800000 */
[----:B------:R-:W-:Y:S01]  /*6110*/  @!P1 R2UR UR5, R6 ;  /* 0x00000000060592ca */ /* 0x000fe200000e0000 */
[----:B-1----:R-:W-:Y:S01]  /*6120*/  @!P1 IMAD.X R0, RZ, RZ, R17, P0 ;  /* 0x000000ffff009224 */ /* 0x002fe200000e0611 */
[----:B------:R-:W-:Y:S01]  /*6130*/  UMOV UR6, 0x0 ;  /* 0x0000000000067882 */ /* 0x000fe20000000000 */
[----:B------:R-:W-:Y:S01]  /*6140*/  UMOV UR7, 0x10000000 ;  /* 0x1000000000077882 */ /* 0x000fe20000000000 */
[----:B------:R-:W-:Y:S01]  /*6150*/  @!UP0 UIADD3 UR19, UPT, UPT, UR59, 0x40, URZ ;  /* 0x000000403b138890 */ /* 0x000fe2000fffe0ff */
[----:B------:R-:W-:Y:S01]  /*6160*/  R2UR UR25, R179 ;  /* 0x00000000b31972ca */ /* 0x000fe200000e0000 */
[----:B------:R-:W-:Y:S01]  /*6170*/  @!UP0 UIADD3 UR16, UPT, UPT, UR21, 0x6200, URZ ;  /* 0x0000620015108890 */ /* 0x000fe2000fffe0ff */
[----:B------:R-:W-:Y:S01]  /*6180*/  @!P1 R2UR UR4, R0 ;  /* 0x00000000000492ca */ /* 0x000fe200000e0000 */
[----:B------:R-:W-:Y:S01]  /*6190*/  @!UP0 UIADD3 UR10, UPT, UPT, UR18, 0x80, URZ ;  /* 0x00000080120a8890 */ /* 0x000fe2000fffe0ff */
[----:B------:R-:W-:Y:S01]  /*61a0*/  ISETP.NE.AND P0, PT, R14, 0x2, PT ;  /* 0x000000020e00780c */ /* 0x000fe20003f05270 */
[----:B------:R-:W-:Y:S01]  /*61b0*/  @!UP0 UIADD3 UR8, UPT, UPT, UR21, 0x7200, URZ ;  /* 0x0000720015088890 */ /* 0x000fe2000fffe0ff */
[----:B------:R-:W-:Y:S02]  /*61c0*/  VOTEU.ALL UP0, P1 ;  /* 0x0000000000ff7886 */ /* 0x000fe40000800000 */
[----:B------:R-:W-:Y:S01]  /*61d0*/  IMAD.U32 R8, RZ, RZ, UR5 ;  /* 0x00000005ff087e24 */ /* 0x000fe2000f8e00ff */
[----:B------:R-:W-:Y:S01]  /*61e0*/  UMOV UR17, UR33 ;  /* 0x0000002100117c82 */ /* 0x000fe20008000000 */
[----:B------:R-:W-:Y:S01]  /*61f0*/  UMOV UR20, UR36 ;  /* 0x0000002400147c82 */ /* 0x000fe20008000000 */
[----:B------:R-:W-:Y:S01]  /*6200*/  UMOV UR9, UR33 ;  /* 0x0000002100097c82 */ /* 0x000fe20008000000 */
[----:B------:R-:W-:Y:S01]  /*6210*/  UMOV UR12, UR36 ;  /* 0x00000024000c7c82 */ /* 0x000fe20008000000 */
[----:B------:R-:W-:Y:S01]  /*6220*/  UMOV UR11, UR19 ;  /* 0x00000013000b7c82 */ /* 0x000fe20008000000 */
[----:B------:R-:W-:Y:S01]  /*6230*/  SEL R0, RZ, 0x1, P0 ;  /* 0x00000001ff007807 */ /* 0x000fe20000000000 */
[----:B------:R-:W-:Y:S01]  /*6240*/  IMAD.U32 R9, RZ, RZ, UR4 ;  /* 0x00000004ff097e24 */ /* 0x000fe2000f8e00ff */
[----:B------:R-:W-:Y:S01]  /*6250*/  @!P1 R2UR UR4, R8 ;  /* 0x00000000080492ca */ /* 0x000fe200000e0000 */
[----:B------:R-:W-:Y:S01]  /*6260*/  UIADD3 UR24, UPT, UPT, UR13, UR24, URZ ;  /* 0x000000180d187290 */ /* 0x000fe2000fffe0ff */
[----:B------:R-:W-:Y:S01]  /*6270*/  LOP3.LUT R13, R13, R0, RZ, 0x3c, !PT ;  /* 0x000000000d0d7212 */ /* 0x000fe200078e3cff */
[----:B------:R-:W-:Y:S01]  /*6280*/  UMOV UR36, UR47 ;  /* 0x0000002f00247c82 */ /* 0x000fe20008000000 */
[----:B------:R-:W-:Y:S02]  /*6290*/  @!P1 R2UR UR5, R9 ;  /* 0x00000000090592ca */ /* 0x000fe400000e0000 */
[----:B------:R-:W-:Y:S11]  /*62a0*/  SEL R14, R14, RZ, P0 ;  /* 0x000000ff0e0e7207 */ /* 0x000ff60000000000 */
[----:B------:R1:W-:Y:S01]  /*62b0*/  @!UP0 UTMALDG.3D [UR16], [UR4], desc[UR6] ;  /* 0x00000610040085b4 */ /* 0x0003e20008011000 */
[----:B------:R-:W-:Y:S05]  /*62c0*/  VOTEU.ALL UP0, P1 ;  /* 0x0000000000ff7886 */ /* 0x000fea0000800000 */
[----:B------:R2:W-:Y:S01]  /*62d0*/  @!UP0 UTMALDG.3D [UR8], [UR4], desc[UR6] ;  /* 0x00000608040085b4 */ /* 0x0005e20008011000 */
[----:B------:R2:W-:Y:S01]  /*62e0*/  @!P1 SYNCS.ARRIVE.TRANS64.RED.A0TR RZ, [UR21+0x88], R7 ;  /* 0x00008807ffff99a7 */ /* 0x0005e20008300415 */
[----:B------:R-:W-:Y:S01]  /*62f0*/  SYNCS.ARRIVE.TRANS64.RED.A1T0 RZ, [UR37], RZ ;  /* 0x000000ffffff79a7 */ /* 0x000fe20008100425 */
[----:B-1----:R-:W-:Y:S01]  /*6300*/  UIADD3 UR20, UPT, UPT, UR14, UR25, URZ ;  /* 0x000000190e147290 */ /* 0x002fe2000fffe0ff */
[----:B------:R-:W-:Y:S11]  /*6310*/  BRA.U UP2, `(.L_x_96) ;  /* 0xffffffe902107547 */ /* 0x000ff6000b83ffff */
[----:B------:R-:W1:Y:S02]  /*6320*/  SYNCS.PHASECHK.TRANS64.TRYWAIT P0, [UR21+0x90], R10 ;  /* 0x0000900aff0075a7 */ /* 0x000e640008001115 */
[----:B-1----:R-:W-:Y:S05]  /*6330*/  @!P0 BRA `(.L_x_97) ;  /* 0x000000d400008947 */ /* 0x002fea0003800000 */
.L_x_244:
[----:B------:R-:W3:Y:S02]  /*6340*/  SYNCS.PHASECHK.TRANS64.TRYWAIT P0, [UR21+0x98], R10 ;  /* 0x0000980aff0075a7 */ /* 0x000ee40008001115 */
[----:B---3--:R-:W-:Y:S05]  /*6350*/  @!P0 BRA `(.L_x_98) ;  /* 0x000000d400108947 */ /* 0x008fea0003800000 */
.L_x_246:
[----:B------:R-:W3:Y:S01]  /*6360*/  SYNCS.PHASECHK.TRANS64.TRYWAIT P0, [UR21+0xa0], R10 ;  /* 0x0000a00aff0075a7 */ /* 0x000ee20008001115 */
[----:B------:R-:W-:Y:S01]  /*6370*/  HFMA2 R0, -RZ, RZ, 0, 5.9604644775390625e-08 ;  /* 0x00000001ff007431 */ /* 0x000fe200000001ff */
[----:B---3--:R-:W-:Y:S06]  /*6380*/  @!P0 BRA `(.L_x_99) ;  /* 0x000000d4001c8947 */ /* 0x008fec0003800000 */
.L_x_248:
[----:B------:R-:W-:Y:S02]  /*6390*/  MOV R2, UR21 ;  /* 0x0000001500027c02 */ /* 0x000fe40008000f00 */
[----:B-1----:R-:W-:-:S07]  /*63a0*/  SHF.L.U32 R3, R0, 0x1f, RZ ;  /* 0x0000001f00037819 */ /* 0x002fce00000006ff */
.L_x_100:
[----:B-1----:R1:W3:Y:S02]  /*63b0*/  SYNCS.PHASECHK.TRANS64.TRYWAIT P0, [R2+URZ+0xa8], R3 ;  /* 0x0000a803020075a7 */ /* 0x0022e400080011ff */
[----:B---3--:R-:W-:Y:S05]  /*63c0*/  @!P0 NANOSLEEP.SYNCS 0x989680 ;  /* 0x009896800000895d */ /* 0x008fea0003900000 */
[----:B------:R-:W3:Y:S02]  /*63d0*/  @!P0 SYNCS.PHASECHK.TRANS64 P0, [R2+URZ+0xa8], R3 ;  /* 0x0000a803020085a7 */ /* 0x000ee400080010ff */
[----:B--23--:R-:W-:Y:S05]  /*63e0*/  @P0 EXIT ;  /* 0x000000000000094d */ /* 0x00cfea0003800000 */
[----:B------:R-:W-:Y:S05]  /*63f0*/  BRA `(.L_x_100) ;  /* 0xfffffffc00ec7947 */ /* 0x000fea000383ffff */
.L_x_81:
[----:B------:R-:W-:-:S06]  /*6400*/  UISETP.GE.AND UP0, UPT, UR21, 0x4, UPT ;  /* 0x000000041500788c */ /* 0x000fcc000bf06270 */
[----:B------:R-:W-:-:S13]  /*6410*/  PLOP3.LUT P0, PT, PT, PT, UP0, 0x80, 0x8 ;  /* 0x000000000008781c */ /* 0x000fda0003f0f008 */
[----:B-1----:R-:W-:Y:S05]  /*6420*/  @!P0 EXIT ;  /* 0x000000000000894d */ /* 0x002fea0003800000 */
[----:B------:R-:W1:Y:S08]  /*6430*/  S2UR UR4, SR_CgaCtaId ;  /* 0x00000000000479c3 */ /* 0x000e700000008800 */
[----:B------:R-:W-:Y:S01]  /*6440*/  BAR.SYNC.DEFER_BLOCKING 0x6, 0xa0 ;  /* 0x0182800000007b1d */ /* 0x000fe20000010000 */
[C---:B------:R-:W-:Y:S01]  /*6450*/  IMAD.SHL.U32 R5, R184.reuse, 0x20, RZ ;  /* 0x00000020b8057824 */ /* 0x040fe200078e00ff */
[----:B------:R-:W-:Y:S01]  /*6460*/  LOP3.LUT R185, R184, 0x2, RZ, 0xc0, !PT ;  /* 0x00000002b8b97812 */ /* 0x000fe200078ec0ff */
[----:B------:R-:W-:-:S02]  /*6470*/  IMAD.SHL.U32 R188, R177, 0x400, RZ ;  /* 0x00000400b1bc7824 */ /* 0x000fc400078e00ff */
[----:B------:R-:W-:Y:S02]  /*6480*/  HFMA2 R186, -RZ, RZ, 0, 0 ;  /* 0x00000000ffba7431 */ /* 0x000fe400000001ff */
[C---:B------:R-:W-:Y:S01]  /*6490*/  IMAD.SHL.U32 R0, R184.reuse, 0x4, RZ ;  /* 0x00000004b8007824 */ /* 0x040fe200078e00ff */
[----:B------:R-:W-:Y:S01]  /*64a0*/  UMOV UR44, 0x400 ;  /* 0x00000400002c7882 */ /* 0x000fe20000000000 */
[----:B------:R-:W2:Y:S01]  /*64b0*/  LDC.64 R174, c[0x0][0xcb0] ;  /* 0x00032c00ffae7b82 */ /* 0x000ea20000000a00 */
[C---:B------:R-:W-:Y:S01]  /*64c0*/  LOP3.LUT R7, R5.reuse, 0x320, RZ, 0xc0, !PT ;  /* 0x0000032005077812 */ /* 0x040fe200078ec0ff */
[C---:B------:R-:W-:Y:S01]  /*64d0*/  IMAD.U32 R2, R184.reuse, 0x10000, RZ ;  /* 0x00010000b8027824 */ /* 0x040fe200078e00ff */
[----:B------:R-:W-:Y:S01]  /*64e0*/  LOP3.LUT R5, R5, 0xc0, RZ, 0xc0, !PT ;  /* 0x000000c005057812 */ /* 0x000fe200078ec0ff */
[----:B------:R-:W-:Y:S01]  /*64f0*/  IMAD.MOV.U32 R183, RZ, RZ, RZ ;  /* 0x000000ffffb77224 */ /* 0x000fe200078e00ff */
[----:B------:R-:W-:Y:S01]  /*6500*/  LOP3.LUT R188, R7, 0x400, R188, 0xf8, !PT ;  /* 0x0000040007bc7812 */ /* 0x000fe200078ef8bc */
[----:B------:R-:W-:Y:S01]  /*6510*/  IMAD.MOV R185, RZ, RZ, -R185 ;  /* 0x000000ffffb97224 */ /* 0x000fe200078e0ab9 */
[----:B------:R-:W-:Y:S01]  /*6520*/  LOP3.LUT R5, R5, 0x18, R0, 0xf8, !PT ;  /* 0x0000001805057812 */ /* 0x000fe200078ef800 */
[----:B------:R-:W3:Y:S01]  /*6530*/  LDC.64 R172, c[0x0][0xca8] ;  /* 0x00032a00ffac7b82 */ /* 0x000ee20000000a00 */
[----:B------:R-:W-:Y:S01]  /*6540*/  LOP3.LUT R184, R184, 0x4, RZ, 0xc0, !PT ;  /* 0x00000004b8b87812 */ /* 0x000fe200078ec0ff */
[----:B------:R-:W4:Y:S01]  /*6550*/  LDCU UR63, c[0x0][0x370] ;  /* 0x00006e00ff3f77ac */ /* 0x000f220008000800 */
[----:B------:R-:W-:-:S02]  /*6560*/  LOP3.LUT R188, R188, R5, RZ, 0xfc, !PT ;  /* 0x00000005bcbc7212 */ /* 0x000fc400078efcff */
[----:B------:R-:W-:Y:S01]  /*6570*/  LOP3.LUT R2, R2, 0x200000, RZ, 0xc0, !PT ;  /* 0x0020000002027812 */ /* 0x000fe200078ec0ff */
[----:B------:R-:W2:Y:S01]  /*6580*/  LDCU.64 UR54, c[0x0][0x348] ;  /* 0x00006900ff3677ac */ /* 0x000ea20008000a00 */
[----:B------:R-:W-:Y:S01]  /*6590*/  IADD3 R187, PT, PT, -R184, 0x2, RZ ;  /* 0x00000002b8bb7810 */ /* 0x000fe20007ffe1ff */
[----:B------:R-:W-:Y:S01]  /*65a0*/  IMAD.MOV R184, RZ, RZ, -R184 ;  /* 0x000000ffffb87224 */ /* 0x000fe200078e0ab8 */
[----:B------:R-:W-:Y:S01]  /*65b0*/  LOP3.LUT R189, R177, 0x3, RZ, 0xc0, !PT ;  /* 0x00000003b1bd7812 */ /* 0x000fe200078ec0ff */
[----:B-1----:R-:W-:Y:S01]  /*65c0*/  ULEA UR44, UR4, UR44, 0x18 ;  /* 0x0000002c042c7291 */ /* 0x002fe2000f8ec0ff */
[----:B------:R-:W-:Y:S01]  /*65d0*/  SHF.L.U32 R187, R187, 0x4, RZ ;  /* 0x00000004bbbb7819 */ /* 0x000fe200000006ff */
[----:B------:R-:W1:Y:S01]  /*65e0*/  LDCU.64 UR4, c[0x0][0xc90] ;  /* 0x00019200ff0477ac */ /* 0x000e620008000a00 */
[----:B------:R-:W2:Y:S06]  /*65f0*/  LDCU UR42, c[0x0][0xf0c] ;  /* 0x0001e180ff2a77ac */ /* 0x000eac0008000800 */
[----:B------:R-:W4:Y:S01]  /*6600*/  LDS R3, [UR44+0x140] ;  /* 0x0001402cff037984 */ /* 0x000f220008000800 */
[----:B------:R-:W2:Y:S01]  /*6610*/  LDCU UR39, c[0x0][0xf30] ;  /* 0x0001e600ff2777ac */ /* 0x000ea20008000800 */
[----:B------:R-:W2:Y:S01]  /*6620*/  LDCU.64 UR60, c[0x0][0xc88] ;  /* 0x00019100ff3c77ac */ /* 0x000ea20008000a00 */
[----:B------:R-:W2:Y:S01]  /*6630*/  LDCU.64 UR40, c[0x0][0xf28] ;  /* 0x0001e500ff2877ac */ /* 0x000ea20008000a00 */
[----:B-1----:R-:W-:Y:S01]  /*6640*/  IMAD.U32 R191, RZ, RZ, UR4 ;  /* 0x00000004ffbf7e24 */ /* 0x002fe2000f8e00ff */
[----:B------:R-:W-:Y:S01]  /*6650*/  UIADD3 UR4, UPT, UPT, UR44, 0x200, URZ ;  /* 0x000002002c047890 */ /* 0x000fe2000fffe0ff */
[----:B------:R-:W-:Y:S01]  /*6660*/  IMAD.U32 R190, RZ, RZ, UR5 ;  /* 0x00000005ffbe7e24 */ /* 0x000fe2000f8e00ff */
[----:B------:R-:W1:Y:S04]  /*6670*/  LDCU.128 UR56, c[0x0][0xf10] ;  /* 0x0001e200ff3877ac */ /* 0x000e680008000c00 */
[----:B------:R-:W-:Y:S01]  /*6680*/  IMAD.U32 R181, RZ, RZ, UR4 ;  /* 0x00000004ffb57e24 */ /* 0x000fe2000f8e00ff */
[----:B------:R-:W1:Y:S03]  /*6690*/  LDCU UR62, c[0x0][0x374] ;  /* 0x00006e80ff3e77ac */ /* 0x000e660008000800 */
[----:B------:R-:W-:Y:S01]  /*66a0*/  IMAD R188, R188, 0x2, R181 ;  /* 0x00000002bcbc7824 */ /* 0x000fe200078e02b5 */
[----:B------:R-:W-:Y:S01]  /*66b0*/  UMOV UR43, URZ ;  /* 0x000000ff002b7c82 */ /* 0x000fe20008000000 */
[----:B------:R-:W-:Y:S01]  /*66c0*/  UMOV UR53, URZ ;  /* 0x000000ff00357c82 */ /* 0x000fe20008000000 */
[----:B------:R-:W-:Y:S01]  /*66d0*/  UMOV UR47, URZ ;  /* 0x000000ff002f7c82 */ /* 0x000fe20008000000 */
[----:B-1234-:R-:W-:-:S07]  /*66e0*/  IADD3 R2, PT, PT, R3, R2, RZ ;  /* 0x0000000203027210 */ /* 0x01efce0007ffe0ff */
.L_x_192:
[C---:B------:R-:W-:Y:S02]  /*66f0*/  LEA R0, R183.reuse, UR44, 0x3 ;  /* 0x0000002cb7007c11 */ /* 0x040fe4000f8e18ff */
[----:B------:R-:W-:Y:S02]  /*6700*/  SHF.L.U32 R3, R186, 0x1f, RZ ;  /* 0x0000001fba037819 */ /* 0x000fe400000006ff */
[----:B--2---:R-:W-:Y:S02]  /*6710*/  LEA R5, R183, UR44, 0x4 ;  /* 0x0000002cb7057c11 */ /* 0x004fe4000f8e20ff */
[----:B------:R-:W1:Y:S02]  /*6720*/  SYNCS.PHASECHK.TRANS64.TRYWAIT P0, [R0+URZ+0xc0], R3 ;  /* 0x0000c003000075a7 */ /* 0x000e6400080011ff */
[----:B-1-3--:R-:W-:Y:S05]  /*6730*/  @!P0 BRA `(.L_x_101) ;  /* 0x000000d000488947 */ /* 0x00afea0003800000 */
.L_x_249:
[----:B------:R-:W-:Y:S01]  /*6740*/  R2UR UR7, R192 ;  /* 0x00000000c00772ca */ /* 0x000fe200000e0000 */
[----:B------:R-:W2:Y:S01]  /*6750*/  LDS.128 R4, [R5+0x120] ;  /* 0x0001200005047984 */ /* 0x000ea20000000c00 */
[----:B-1----:R-:W-:Y:S01]  /*6760*/  VIADD R0, R0, 0xd0 ;  /* 0x000000d000007836 */ /* 0x002fe20000000000 */
[----:B------:R-:W-:Y:S04]  /*6770*/  UISETP.GE.AND UP0, UPT, UR45, 0x1, UPT ;  /* 0x000000012d00788c */ /* 0x000fe8000bf06270 */
[----:B------:R-:W-:Y:S01]  /*6780*/  PRMT R0, RZ, 0x654, R0 ;  /* 0x00000654ff007816 */ /* 0x000fe20000000000 */
[----:B------:R-:W-:Y:S01]  /*6790*/  @!PT LDS RZ, [RZ] ;  /* 0x00000000fffff984 */ /* 0x000fe20000000800 */
[----:B------:R-:W-:Y:S01]  /*67a0*/  @!PT LDS RZ, [RZ] ;  /* 0x00000000fffff984 */ /* 0x000fe20000000800 */
[----:B------:R-:W-:Y:S01]  /*67b0*/  @!PT LDS RZ, [RZ] ;  /* 0x00000000fffff984 */ /* 0x000fe20000000800 */
[----:B------:R-:W-:Y:S01]  /*67c0*/  @!PT LDS RZ, [RZ] ;  /* 0x00000000fffff984 */ /* 0x000fe20000000800 */
[----:B------:R1:W-:Y:S06]  /*67d0*/  MEMBAR.ALL.CTA ;  /* 0x0000000000007992 */ /* 0x0003ec0000008000 */
[----:B-1----:R-:W1:Y:S02]  /*67e0*/  FENCE.VIEW.ASYNC.S ;  /* 0x00000000000073c6 */ /* 0x002e640000000000 */
[----:B-1----:R1:W-:Y:S01]  /*67f0*/  SYNCS.ARRIVE.TRANS64.RED.A1T0 RZ, [R0+URZ], RZ ;  /* 0x000000ff00ff79a7 */ /* 0x0023e200081004ff */
[----:B--2---:R-:W-:Y:S11]  /*6800*/  LOP3.LUT P0, RZ, R6, 0x1, RZ, 0xc0, !PT ;  /* 0x0000000106ff7812 */ /* 0x004ff6000780c0ff */
[----:B------:R-:W-:Y:S02]  /*6810*/  @!UPT UIADD3 URZ, UPT, UPT, URZ, URZ, URZ ;  /* 0x000000fffffff290 */ /* 0x000fe4000fffe0ff */
[----:B------:R-:W-:Y:S01]  /*6820*/  VOTEU.ANY UP1, P0 ;  /* 0x0000000000ff7886 */ /* 0x000fe20000020100 */
[----:B------:R-:W-:Y:S01]  /*6830*/  PLOP3.LUT P0, PT, PT, PT, UP1, 0x80, 0x8 ;  /* 0x000000000008781c */ /* 0x000fe20003f0f018 */
[----:B------:R-:W-:Y:S06]  /*6840*/  UP2UR UR4, UPR, URZ, 0x2 ;  /* 0x00000002ff047883 */ /* 0x000fec0008000000 */
[----:B------:R-:W-:Y:S06]  /*6850*/  IMAD.U32 R193, RZ, RZ, UR4 ;  /* 0x00000004ffc17e24 */ /* 0x000fec000f8e00ff */
[----:B------:R-:W-:Y:S02]  /*6860*/  @P0 SHF.R.U32.HI R3, RZ, 0x10, R5 ;  /* 0x00000010ff030819 */ /* 0x000fe40000011605 */
[----:B------:R-:W-:Y:S02]  /*6870*/  @P0 MOV R8, R4 ;  /* 0x0000000400080202 */ /* 0x000fe40000000f00 */
[----:B------:R-:W-:Y:S02]  /*6880*/  @P0 R2UR UR4, R3 ;  /* 0x00000000030402ca */ /* 0x000fe400000e0000 */
[----:B------:R-:W-:Y:S02]  /*6890*/  @P0 LOP3.LUT R4, R5, 0xffff, RZ, 0xc0, !PT ;  /* 0x0000ffff05040812 */ /* 0x000fe400078ec0ff */
[----:B------:R-:W-:Y:S02]  /*68a0*/  @P0 R2UR UR6, R8 ;  /* 0x00000000080602ca */ /* 0x000fe400000e0000 */
[----:B------:R-:W-:Y:S07]  /*68b0*/  @P0 R2UR UR5, R4 ;  /* 0x00000000040502ca */ /* 0x000fee00000e0000 */
[----:B------:R-:W-:Y:S02]  /*68c0*/  @UP1 UMOV UR7, UR4 ;  /* 0x0000000400071c82 */ /* 0x000fe40008000000 */
[----:B------:R-:W-:Y:S02]  /*68d0*/  IMAD.U32 R192, RZ, RZ, UR7 ;  /* 0x00000007ffc07e24 */ /* 0x000fe4000f8e00ff */
[----:B------:R-:W-:Y:S02]  /*68e0*/  @UP1 UMOV UR38, UR6 ;  /* 0x0000000600261c82 */ /* 0x000fe40008000000 */
[----:B------:R-:W-:Y:S01]  /*68f0*/  @UP1 UMOV UR37, UR5 ;  /* 0x0000000500251c82 */ /* 0x000fe20008000000 */
[----:B-1----:R-:W-:Y:S05]  /*6900*/  BRA.U !UP0, `(.L_x_102) ;  /* 0x0000000108cc7547 */ /* 0x002fea000b800000 */
[----:B------:R-:W1:Y:S01]  /*6910*/  LDCU UR12, c[0x0][0xf20] ;  /* 0x0001e400ff0c77ac */ /* 0x000e620008000800 */
[----:B------:R-:W-:Y:S02]  /*6920*/  UIMAD.WIDE.U32 UR4, UR62, UR59, URZ ;  /* 0x0000003b3e0472a5 */ /* 0x000fe4000f8e00ff */
[----:B------:R-:W-:Y:S02]  /*6930*/  UIMAD.WIDE.U32 UR6, UR63, UR56, URZ ;  /* 0x000000383f0672a5 */ /* 0x000fe4000f8e00ff */
[----:B------:R-:W-:Y:S02]  /*6940*/  UISETP.NE.AND UP0, UPT, UR58, 0x1, UPT ;  /* 0x000000013a00788c */ /* 0x000fe4000bf05270 */
[----:B------:R-:W-:Y:S02]  /*6950*/  UIMAD.WIDE.U32 UR8, UR37, UR59, URZ ;  /* 0x0000003b250872a5 */ /* 0x000fe4000f8e00ff */
[----:B------:R-:W-:Y:S02]  /*6960*/  UISETP.NE.AND UP1, UPT, UR42, 0x1, UPT ;  /* 0x000000012a00788c */ /* 0x000fe4000bf25270 */
[----:B------:R-:W-:Y:S02]  /*6970*/  UIMAD.WIDE.U32 UR10, UR38, UR56, URZ ;  /* 0x00000038260a72a5 */ /* 0x000fe4000f8e00ff */
[----:B------:R-:W-:Y:S01]  /*6980*/  UISETP.NE.AND UP2, UPT, UR45, 0x1, UPT ;  /* 0x000000012d00788c */ /* 0x000fe2000bf45270 */
[----:B------:R-:W-:Y:S02]  /*6990*/  UMOV UR4, UR5 ;  /* 0x0000000500047c82 */ /* 0x000fe40008000000 */
[----:B-1----:R-:W-:Y:S03]  /*69a0*/  USHF.R.U32.HI UR5, URZ, UR12, UR4 ;  /* 0x0000000cff057299 */ /* 0x002fe60008011604 */
[----:B------:R-:W-:Y:S02]  /*69b0*/  UMOV UR4, UR7 ;  /* 0x0000000700047c82 */ /* 0x000fe40008000000 */
[----:B------:R-:W-:Y:S02]  /*69c0*/  USHF.R.U32.HI UR7, URZ, UR57, UR4 ;  /* 0x00000039ff077299 */ /* 0x000fe40008011604 */
[----:B------:R-:W-:Y:S02]  /*69d0*/  USEL UR4, UR62, UR5, !UP0 ;  /* 0x000000053e047287 */ /* 0x000fe4000c000000 */
[----:B------:R-:W-:Y:S01]  /*69e0*/  USEL UR7, UR63, UR7, !UP1 ;  /* 0x000000073f077287 */ /* 0x000fe2000c800000 */
[----:B------:R-:W-:Y:S01]  /*69f0*/  UMOV UR5, UR9 ;  /* 0x0000000900057c82 */ /* 0x000fe20008000000 */
[----:B------:R-:W-:Y:S02]  /*6a00*/  UIMAD.WIDE.U32 UR8, UR4, UR40, URZ ;  /* 0x00000028040872a5 */ /* 0x000fe4000f8e00ff */
[----:B------:R-:W-:Y:S03]  /*6a10*/  USHF.R.U32.HI UR6, URZ, UR12, UR5 ;  /* 0x0000000cff067299 */ /* 0x000fe60008011605 */
[----:B------:R-:W-:Y:S01]  /*6a20*/  UMOV UR5, UR11 ;  /* 0x0000000b00057c82 */ /* 0x000fe20008000000 */
[----:B------:R-:W-:Y:S02]  /*6a30*/  UIMAD.WIDE.U32 UR10, UR7, UR40, URZ ;  /* 0x00000028070a72a5 */ /* 0x000fe4000f8e00ff */
[----:B------:R-:W-:Y:S02]  /*6a40*/  USEL UR6, UR37, UR6, !UP0 ;  /* 0x0000000625067287 */ /* 0x000fe4000c000000 */
[----:B------:R-:W-:Y:S01]  /*6a50*/  USHF.R.U32.HI UR5, URZ, UR57, UR5 ;  /* 0x00000039ff057299 */ /* 0x000fe20008011605 */
[----:B------:R-:W-:Y:S02]  /*6a60*/  UMOV UR8, UR9 ;  /* 0x0000000900087c82 */ /* 0x000fe40008000000 */
[----:B------:R-:W-:Y:S01]  /*6a70*/  UMOV UR10, UR11 ;  /* 0x0000000b000a7c82 */ /* 0x000fe20008000000 */
[----:B------:R-:W-:Y:S02]  /*6a80*/  @UP2 USHF.R.U32.HI UR4, URZ, UR41, UR8 ;  /* 0x00000029ff042299 */ /* 0x000fe40008011608 */
[----:B------:R-:W-:Y:S02]  /*6a90*/  @UP2 USHF.R.U32.HI UR7, URZ, UR41, UR10 ;  /* 0x00000029ff072299 */ /* 0x000fe4000801160a */
[----:B------:R-:W-:Y:S02]  /*6aa0*/  UIMAD UR4, UR45, UR4, URZ ;  /* 0x000000042d0472a4 */ /* 0x000fe4000f8e02ff */
        /* <DEDUP_REMOVED lines=8> */
[----:B------:R-:W-:Y:S02]  /*6b30*/  USEL UR11, UR6, UR4, !UP2 ;  /* 0x00000004060b7287 */ /* 0x000fe4000d000000 */
[----:B------:R-:W-:Y:S02]  /*6b40*/  UIADD3 UR8, UPT, UPT, -UR5, URZ, URZ ;  /* 0x000000ff05087290 */ /* 0x000fe4000fffe1ff */
[----:B------:R-:W-:Y:S01]  /*6b50*/  UIADD3 UR10, UPT, UPT, -UR11, URZ, URZ ;  /* 0x000000ff0b0a7290 */ /* 0x000fe2000fffe1ff */
[----:B------:R-:W-:Y:S01]  /*6b60*/  @!UP0 UMOV UR4, UR9 ;  /* 0x0000000900048c82 */ /* 0x000fe20008000000 */
[----:B------:R-:W-:Y:S02]  /*6b70*/  UIADD3 UR9, UPT, UPT, -UR6, URZ, URZ ;  /* 0x000000ff06097290 */ /* 0x000fe4000fffe1ff */
[----:B------:R-:W-:Y:S02]  /*6b80*/  @!UP0 USHF.R.U32.HI UR4, URZ, UR41, UR4 ;  /* 0x00000029ff048299 */ /* 0x000fe40008011604 */
[----:B------:R-:W-:Y:S02]  /*6b90*/  UIMAD UR10, UR45, UR10, UR6 ;  /* 0x0000000a2d0a72a4 */ /* 0x000fe4000f8e0206 */
[----:B------:R-:W-:Y:S04]  /*6ba0*/  @!UP0 USEL UR4, UR5, UR4, !UP2 ;  /* 0x0000000405048287 */ /* 0x000fe8000d000000 */
[----:B------:R-:W-:Y:S02]  /*6bb0*/  @!UP0 UIMAD UR10, UR7, UR10, UR4 ;  /* 0x0000000a070a82a4 */ /* 0x000fe4000f8e0204 */
[----:B------:R-:W-:Y:S02]  /*6bc0*/  @!UP0 UIADD3 UR11, UPT, UPT, UR11, -UR4, URZ ;  /* 0x800000040b0b8290 */ /* 0x000fe4000fffe0ff */
[----:B------:R-:W-:Y:S02]  /*6bd0*/  UIMAD UR7, UR42, UR8, UR38 ;  /* 0x000000082a0772a4 */ /* 0x000fe4000f8e0226 */
[----:B------:R-:W-:Y:S02]  /*6be0*/  @!UP0 UIMAD UR6, UR11, UR45, UR5 ;  /* 0x0000002d0b0682a4 */ /* 0x000fe4000f8e0205 */
[----:B------:R-:W-:Y:S01]  /*6bf0*/  UIMAD UR4, UR58, UR9, UR37 ;  /* 0x000000093a0472a4 */ /* 0x000fe2000f8e0225 */
[----:B------:R-:W-:Y:S02]  /*6c00*/  @!UP0 UMOV UR5, UR10 ;  /* 0x0000000a00058c82 */ /* 0x000fe40008000000 */
[----:B------:R-:W-:Y:S02]  /*6c10*/  UIMAD UR38, UR5, UR42, UR7 ;  /* 0x0000002a052672a4 */ /* 0x000fe4000f8e0207 */
[----:B------:R-:W-:Y:S11]  /*6c20*/  UIMAD UR37, UR6, UR58, UR4 ;  /* 0x0000003a062572a4 */ /* 0x000ff6000f8e0204 */
[----:B------:R-:W-:Y:S01]  /*6c30*/  @!UPT UIADD3 URZ, UPT, UPT, URZ, URZ, URZ ;  /* 0x000000fffffff290 */ /* 0x000fe2000fffe0ff */
.L_x_102:
[----:B------:R-:W-:Y:S01]  /*6c40*/  UISETP.NE.AND UP0, UPT, UR39, 0x1, UPT ;  /* 0x000000012700788c */ /* 0x000fe2000bf05270 */
[----:B------:R-:W-:Y:S01]  /*6c50*/  LOP3.LUT P0, RZ, R181, 0x1b0, RZ, 0xc0, !PT ;  /* 0x000001b0b5ff7812 */ /* 0x000fe2000780c0ff */
[----:B------:R-:W-:Y:S01]  /*6c60*/  USHF.L.U32 UR50, UR20, 0x7, URZ ;  /* 0x0000000714327899 */ /* 0x000fe200080006ff */
[----:B------:R-:W-:Y:S01]  /*6c70*/  BSSY.RECONVERGENT B6, `(.L_x_103) ;  /* 0x0000034000067945 */ /* 0x000fe20003800200 */
[----:B------:R-:W-:Y:S01]  /*6c80*/  USHF.L.U32 UR52, UR24, 0x8, URZ ;  /* 0x0000000818347899 */ /* 0x000fe200080006ff */
[----:B------:R-:W-:Y:S06]  /*6c90*/  IADD3 R183, PT, PT, R183, 0x1, RZ ;  /* 0x00000001b7b77810 */ /* 0x000fec0007ffe0ff */
[----:B------:R-:W1:Y:S01]  /*6ca0*/  @!UP0 LDCU.128 UR12, c[0x0][0xf10] ;  /* 0x0001e200ff0c87ac */ /* 0x000e620008000c00 */
[----:B------:R-:W2:Y:S01]  /*6cb0*/  @!UP0 LDCU UR5, c[0x0][0xf0c] ;  /* 0x0001e180ff0587ac */ /* 0x000ea20008000800 */
[----:B------:R-:W3:Y:S01]  /*6cc0*/  @!UP0 LDCU UR10, c[0x0][0xf20] ;  /* 0x0001e400ff0a87ac */ /* 0x000ee20008000800 */
[----:B-1----:R-:W-:Y:S02]  /*6cd0*/  UIMAD.WIDE.U32 UR8, UR38, UR12, URZ ;  /* 0x0000000c260872a5 */ /* 0x002fe4000f8e00ff */
[----:B------:R-:W-:Y:S02]  /*6ce0*/  UIMAD.WIDE.U32 UR6, UR37, UR15, URZ ;  /* 0x0000000f250672a5 */ /* 0x000fe4000f8e00ff */
[----:B------:R-:W-:Y:S03]  /*6cf0*/  @!UP0 UISETP.NE.AND UP1, UPT, UR14, 0x1, UPT ;  /* 0x000000010e00888c */ /* 0x000fe6000bf25270 */
[----:B------:R-:W-:Y:S01]  /*6d00*/  @!UP0 UMOV UR4, UR9 ;  /* 0x0000000900048c82 */ /* 0x000fe20008000000 */
[----:B--2---:R-:W-:Y:S02]  /*6d10*/  @!UP0 UISETP.NE.AND UP2, UPT, UR5, 0x1, UPT ;  /* 0x000000010500888c */ /* 0x004fe4000bf45270 */
[----:B------:R-:W-:Y:S01]  /*6d20*/  @!UP0 USHF.R.U32.HI UR4, URZ, UR13, UR4 ;  /* 0x0000000dff048299 */ /* 0x000fe20008011604 */
[----:B------:R-:W-:Y:S02]  /*6d30*/  @!UP0 UMOV UR6, UR7 ;  /* 0x0000000700068c82 */ /* 0x000fe40008000000 */
[----:B---3--:R-:W-:Y:S02]  /*6d40*/  @!UP0 USHF.R.U32.HI UR6, URZ, UR10, UR6 ;  /* 0x0000000aff068299 */ /* 0x008fe40008011606 */
[----:B------:R-:W-:Y:S02]  /*6d50*/  @!UP0 USEL UR7, UR38, UR4, !UP2 ;  /* 0x0000000426078287 */ /* 0x000fe4000d000000 */
[----:B------:R-:W-:Y:S04]  /*6d60*/  @!UP0 USEL UR6, UR37, UR6, !UP1 ;  /* 0x0000000625068287 */ /* 0x000fe8000c800000 */
[----:B------:R-:W-:Y:S02]  /*6d70*/  @!UP0 UIADD3 UR4, UPT, UPT, -UR7, UR6, URZ ;  /* 0x0000000607048290 */ /* 0x000fe4000fffe1ff */
[----:B------:R-:W-:Y:S02]  /*6d80*/  @!UP0 UIADD3 UR6, UPT, UPT, UR7, -UR6, URZ ;  /* 0x8000000607068290 */ /* 0x000fe4000fffe0ff */
[----:B------:R-:W-:Y:S02]  /*6d90*/  @!UP0 UIMAD UR38, UR4, UR5, UR38 ;  /* 0x00000005042682a4 */ /* 0x000fe4000f8e0226 */
[----:B------:R-:W-:Y:S01]  /*6da0*/  @!UP0 UIMAD UR37, UR6, UR14, UR37 ;  /* 0x0000000e062582a4 */ /* 0x000fe2000f8e0225 */
[----:B------:R-:W-:Y:S11]  /*6db0*/  @!P0 BRA `(.L_x_104) ;  /* 0x00000000007c8947 */ /* 0x000ff60003800000 */
[----:B------:R-:W1:Y:S01]  /*6dc0*/  LDCU.64 UR8, c[0x4][0x80] ;  /* 0x01001000ff0877ac */ /* 0x000e620008000a00 */
[----:B------:R-:W-:Y:S01]  /*6dd0*/  MOV R16, 0x0 ;  /* 0x0000000000107802 */ /* 0x000fe20000000f00 */
[----:B------:R-:W-:Y:S02]  /*6de0*/  HFMA2 R12, -RZ, RZ, 0, 5.9604644775390625e-08 ;  /* 0x00000001ff0c7431 */ /* 0x000fe400000001ff */
[----:B------:R-:W-:Y:S01]  /*6df0*/  IMAD.MOV.U32 R8, RZ, RZ, 0x70 ;  /* 0x00000070ff087424 */ /* 0x000fe200078e00ff */
[----:B------:R2:W3:Y:S01]  /*6e00*/  LDC.64 R14, c[0x4][R16] ;  /* 0x01000000100e7b82 */ /* 0x0004e20000000a00 */
[----:B------:R-:W4:Y:S01]  /*6e10*/  LDCU.64 UR6, c[0x4][0x88] ;  /* 0x01001100ff0677ac */ /* 0x000f220008000a00 */
[----:B------:R-:W-:Y:S01]  /*6e20*/  IMAD.MOV.U32 R13, RZ, RZ, RZ ;  /* 0x000000ffff0d7224 */ /* 0x000fe200078e00ff */
[----:B------:R-:W2:Y:S01]  /*6e30*/  LDCU.64 UR4, c[0x4][0x8] ;  /* 0x01000100ff0477ac */ /* 0x000ea20008000a00 */
[----:B-1----:R-:W-:Y:S01]  /*6e40*/  MOV R5, UR9 ;  /* 0x0000000900057c02 */ /* 0x002fe20008000f00 */
[----:B------:R-:W-:Y:S01]  /*6e50*/  IMAD.U32 R4, RZ, RZ, UR8 ;  /* 0x00000008ff047e24 */ /* 0x000fe2000f8e00ff */
[----:B----4-:R-:W-:Y:S01]  /*6e60*/  MOV R7, UR7 ;  /* 0x0000000700077c02 */ /* 0x010fe20008000f00 */
[----:B------:R-:W-:Y:S01]  /*6e70*/  IMAD.U32 R6, RZ, RZ, UR6 ;  /* 0x00000006ff067e24 */ /* 0x000fe2000f8e00ff */
[----:B--2---:R-:W-:Y:S01]  /*6e80*/  MOV R11, UR5 ;  /* 0x00000005000b7c02 */ /* 0x004fe20008000f00 */
[----:B------:R-:W-:Y:S02]  /*6e90*/  IMAD.U32 R10, RZ, RZ, UR4 ;  /* 0x00000004ff0a7e24 */ /* 0x000fe4000f8e00ff */
[----:B------:R-:W-:Y:S07]  /*6ea0*/  LEPC R20, `(.L_x_105) ;  /* 0x000000001014794e */ /* 0x000fee0000000000 */
[----:B---3-5:R-:W-:Y:S05]  /*6eb0*/  CALL.ABS.NOINC R14 ;  /* 0x000000000e007343 */ /* 0x028fea0003c00000 */
.L_x_105:
[----:B------:R-:W1:Y:S01]  /*6ec0*/  LDCU.64 UR8, c[0x4][0x80] ;  /* 0x01001000ff0877ac */ /* 0x000e620008000a00 */
[----:B------:R-:W2:Y:S01]  /*6ed0*/  LDC.64 R16, c[0x4][R16] ;  /* 0x0100000010107b82 */ /* 0x000ea20000000a00 */
[----:B------:R-:W-:Y:S02]  /*6ee0*/  HFMA2 R12, -RZ, RZ, 0, 5.9604644775390625e-08 ;  /* 0x00000001ff0c7431 */ /* 0x000fe400000001ff */
[----:B------:R-:W-:Y:S02]  /*6ef0*/  IMAD.MOV.U32 R8, RZ, RZ, 0x70 ;  /* 0x00000070ff087424 */ /* 0x000fe400078e00ff */
[----:B------:R-:W-:Y:S01]  /*6f00*/  IMAD.MOV.U32 R13, RZ, RZ, RZ ;  /* 0x000000ffff0d7224 */ /* 0x000fe200078e00ff */
[----:B------:R-:W3:Y:S01]  /*6f10*/  LDCU.64 UR6, c[0x4][0x88] ;  /* 0x01001100ff0677ac */ /* 0x000ee20008000a00 */
[----:B------:R-:W4:Y:S01]  /*6f20*/  LDCU.64 UR4, c[0x4][0x8] ;  /* 0x01000100ff0477ac */ /* 0x000f220008000a00 */
[----:B-1----:R-:W-:Y:S02]  /*6f30*/  MOV R4, UR8 ;  /* 0x0000000800047c02 */ /* 0x002fe40008000f00 */
[----:B------:R-:W-:Y:S02]  /*6f40*/  MOV R5, UR9 ;  /* 0x0000000900057c02 */ /* 0x000fe40008000f00 */
[----:B---3--:R-:W-:Y:S01]  /*6f50*/  MOV R7, UR7 ;  /* 0x0000000700077c02 */ /* 0x008fe20008000f00 */
[----:B------:R-:W-:Y:S01]  /*6f60*/  IMAD.U32 R6, RZ, RZ, UR6 ;  /* 0x00000006ff067e24 */ /* 0x000fe2000f8e00ff */
[----:B----4-:R-:W-:Y:S01]  /*6f70*/  MOV R11, UR5 ;  /* 0x00000005000b7c02 */ /* 0x010fe20008000f00 */
[----:B------:R-:W-:Y:S02]  /*6f80*/  IMAD.U32 R10, RZ, RZ, UR4 ;  /* 0x00000004ff0a7e24 */ /* 0x000fe4000f8e00ff */
[----:B------:R-:W-:Y:S07]  /*6f90*/  LEPC R20, `(.L_x_104) ;  /* 0x000000001014794e */ /* 0x000fee0000000000 */
[----:B--2---:R-:W-:Y:S05]  /*6fa0*/  CALL.ABS.NOINC R16 ;  /* 0x0000000010007343 */ /* 0x004fea0003c00000 */
.L_x_104:
[----:B------:R-:W-:Y:S05]  /*6fb0*/  BSYNC.RECONVERGENT B6 ;  /* 0x0000000000067941 */ /* 0x000fea0003800200 */
.L_x_103:
[----:B------:R-:W-:Y:S02]  /*6fc0*/  R2UR UR6, R180 ;  /* 0x00000000b40672ca */ /* 0x000fe400000e0000 */
[----:B------:R-:W-:Y:S02]  /*6fd0*/  R2UR UR5, R191 ;  /* 0x00000000bf0572ca */ /* 0x000fe400000e0000 */
[----:B------:R-:W-:Y:S02]  /*6fe0*/  R2UR UR4, R190 ;  /* 0x00000000be0472ca */ /* 0x000fe400000e0000 */
[----:B------:R-:W-:Y:S02]  /*6ff0*/  ISETP.NE.U32.AND P4, PT, R174, RZ, PT ;  /* 0x000000ffae00720c */ /* 0x000fe40003f85070 */
[----:B------:R-:W-:Y:S02]  /*7000*/  ISETP.NE.U32.AND P2, PT, RZ, UR60, PT ;  /* 0x0000003cff007c0c */ /* 0x000fe4000bf45070 */
[----:B------:R-:W-:Y:S02]  /*7010*/  ISETP.NE.AND.EX P4, PT, R175, RZ, PT, P4 ;  /* 0x000000ffaf00720c */ /* 0x000fe40003f85340 */
[----:B------:R-:W-:Y:S01]  /*7020*/  ISETP.NE.AND.EX P2, PT, RZ, UR61, PT, P2 ;  /* 0x0000003dff007c0c */ /* 0x000fe2000bf45320 */
[----:B------:R-:W-:Y:S02]  /*7030*/  UISETP.NE.AND UP2, UPT, UR6, URZ, UPT ;  /* 0x000000ff0600728c */ /* 0x000fe4000bf45270 */
[----:B------:R-:W-:Y:S04]  /*7040*/  UISETP.NE.U32.AND UP0, UPT, UR5, URZ, UPT ;  /* 0x000000ff0500728c */ /* 0x000fe8000bf05070 */
[----:B------:R-:W-:Y:S01]  /*7050*/  UISETP.NE.AND.EX UP1, UPT, UR4, URZ, UPT, UP0 ;  /* 0x000000ff0400728c */ /* 0x000fe2000bf25300 */
[----:B------:R-:W-:Y:S01]  /*7060*/  PLOP3.LUT P1, PT, PT, PT, UP2, 0x80, 0x8 ;  /* 0x000000000008781c */ /* 0x000fe20003f2f028 */
[----:B------:R-:W-:Y:S03]  /*7070*/  UPLOP3.LUT UP0, UPT, UPT, UPT, UPT, 0x40, 0x4 ;  /* 0x000000000004789c */ /* 0x000fe60003f0e870 */
[----:B------:R-:W-:Y:S06]  /*7080*/  @UP2 UPLOP3.LUT UP0, UPT, UPT, UPT, UP1, 0x80, 0x8 ;  /* 0x000000000008289c */ /* 0x000fec0003f0f010 */
[----:B------:R-:W-:Y:S01]  /*7090*/  PLOP3.LUT P0, PT, PT, PT, UP0, 0x80, 0x8 ;  /* 0x000000000008781c */ /* 0x000fe20003f0f008 */
[----:B------:R-:W-:Y:S01]  /*70a0*/  @!UPT UIADD3 URZ, UPT, UPT, URZ, URZ, URZ ;  /* 0x000000fffffff290 */ /* 0x000fe2000fffe0ff */
[----:B------:R-:W-:Y:S11]  /*70b0*/  BRA.U !UP1, `(.L_x_106) ;  /* 0x0000000109407547 */ /* 0x000ff6000b800000 */
[----:B------:R-:W-:Y:S01]  /*70c0*/  UISETP.NE.U32.AND UP0, UPT, UR60, URZ, UPT ;  /* 0x000000ff3c00728c */ /* 0x000fe2000bf05070 */
[----:B------:R-:W-:Y:S01]  /*70d0*/  R2UR UR6, R191 ;  /* 0x00000000bf0672ca */ /* 0x000fe200000e0000 */
[----:B------:R-:W1:Y:S01]  /*70e0*/  LDCU.64 UR8, c[0x0][0x358] ;  /* 0x00006b00ff0877ac */ /* 0x000e620008000a00 */
[----:B------:R-:W-:Y:S02]  /*70f0*/  HFMA2 R176, -RZ, RZ, 0, 5.9604644775390625e-08 ;  /* 0x00000001ffb07431 */ /* 0x000fe400000001ff */
[----:B------:R-:W-:Y:S01]  /*7100*/  IMAD.MOV.U32 R0, RZ, RZ, 0x1 ;  /* 0x00000001ff007424 */ /* 0x000fe200078e00ff */
[----:B------:R-:W-:Y:S06]  /*7110*/  UISETP.NE.AND.EX UP0, UPT, UR61, URZ, UPT, UP0 ;  /* 0x000000ff3d00728c */ /* 0x000fec000bf05300 */
[----:B------:R-:W-:Y:S05]  /*7120*/  PLOP3.LUT P3, PT, PT, PT, UP0, 0x80, 0x8 ;  /* 0x000000000008781c */ /* 0x000fea0003f6f008 */
[----:B------:R-:W2:Y:S01]  /*7130*/  @UP0 LDCU.64 UR4, c[0x0][0xc88] ;  /* 0x00019100ff0407ac */ /* 0x000ea20008000a00 */
[----:B------:R-:W-:Y:S07]  /*7140*/  @UP0 UIMAD UR6, UR36, UR6, URZ ;  /* 0x00000006240602a4 */ /* 0x000fee000f8e02ff */
[----:B------:R-:W-:Y:S01]  /*7150*/  @!P3 PRMT R176, R0, 0x7610, R176 ;  /* 0x0000761000b0b816 */ /* 0x000fe200000000b0 */
[----:B--2---:R-:W-:Y:S06]  /*7160*/  @UP0 UIMAD.WIDE UR4, UR6, 0x4, UR4 ;  /* 0x00000004060408a5 */ /* 0x004fec000f8e0204 */
[----:B------:R-:W-:Y:S02]  /*7170*/  IMAD.U32 R4, RZ, RZ, UR4 ;  /* 0x00000004ff047e24 */ /* 0x000fe4000f8e00ff */
[----:B------:R-:W-:Y:S03]  /*7180*/  IMAD.U32 R5, RZ, RZ, UR5 ;  /* 0x00000005ff057e24 */ /* 0x000fe6000f8e00ff */
[----:B------:R-:W2:Y:S02]  /*7190*/  @!UP0 LDCU UR4, c[0x0][0xc80] ;  /* 0x00019000ff0487ac */ /* 0x000ea40008000800 */
[----:B-1---5:R1:W5:Y:S02]  /*71a0*/  @P3 LDG.E R133, desc[UR8][R4.64] ;  /* 0x0000000804853981 */ /* 0x022364000c1e1900 */
[----:B-12---:R-:W-:Y:S02]  /*71b0*/  @!P3 MOV R133, UR4 ;  /* 0x000000040085bc02 */ /* 0x006fe40008000f00 */
.L_x_106:
[----:B------:R-:W-:Y:S05]  /*71c0*/  @!P4 BRA `(.L_x_107) ;  /* 0x000000000024c947 */ /* 0x000fea0003800000 */
[----:B------:R-:W-:Y:S01]  /*71d0*/  ISETP.NE.U32.AND P3, PT, R172, RZ, PT ;  /* 0x000000ffac00720c */ /* 0x000fe20003f65070 */
[----:B------:R-:W1:Y:S03]  /*71e0*/  LDCU.64 UR4, c[0x0][0x358] ;  /* 0x00006b00ff0477ac */ /* 0x000e660008000a00 */
[----:B------:R-:W-:Y:S11]  /*71f0*/  ISETP.NE.AND.EX P3, PT, R173, RZ, PT, P3 ;  /* 0x000000ffad00720c */ /* 0x000ff60003f65330 */
[----:B------:R-:W-:Y:S02]  /*7200*/  @!UPT UIADD3 URZ, UPT, UPT, URZ, URZ, URZ ;  /* 0x000000fffffff290 */ /* 0x000fe4000fffe0ff */
[----:B------:R-:W2:Y:S01]  /*7210*/  @P3 LDC.64 R4, c[0x0][0xca8] ;  /* 0x00032a00ff043b82 */ /* 0x000ea20000000a00 */
[----:B------:R-:W-:Y:S04]  /*7220*/  @P3 IMAD R0, R174, UR36, RZ ;  /* 0x00000024ae003c24 */ /* 0x000fe8000f8e02ff */
[----:B--2---:R-:W-:Y:S05]  /*7230*/  @P3 IMAD.WIDE R4, R0, 0x4, R4 ;  /* 0x0000000400043825 */ /* 0x004fea00078e0204 */
[----:B-1---5:R1:W5:Y:S02]  /*7240*/  @P3 LDG.E R130, desc[UR4][R4.64] ;  /* 0x0000000404823981 */ /* 0x022364000c1e1900 */
[----:B-1----:R-:W2:Y:S02]  /*7250*/  @!P3 LDC R130, c[0x0][0xca0] ;  /* 0x00032800ff82bb82 */ /* 0x002ea40000000800 */
.L_x_107:
[----:B-----5:R-:W-:Y:S01]  /*7260*/  FSETP.NEU.AND P3, PT, R133, RZ, PT ;  /* 0x000000ff8500720b */ /* 0x020fe20003f6d000 */
[----:B------:R-:W-:Y:S01]  /*7270*/  IMAD.U32 R3, RZ, RZ, UR43 ;  /* 0x0000002bff037e24 */ /* 0x000fe2000f8e00ff */
[----:B------:R-:W-:Y:S01]  /*7280*/  SEL R5, RZ, 0xffffffff, P2 ;  /* 0xffffffffff057807 */ /* 0x000fe20001000000 */
[----:B------:R-:W-:Y:S01]  /*7290*/  IMAD.SHL.U32 R197, R185, 0x10, RZ ;  /* 0x00000010b9c57824 */ /* 0x000fe200078e00ff */
[----:B------:R-:W-:Y:S01]  /*72a0*/  @P1 LOP3.LUT P2, RZ, R176, 0xff, RZ, 0xc0, !PT ;  /* 0x000000ffb0ff1812 */ /* 0x000fe2000784c0ff */
[----:B------:R-:W-:Y:S01]  /*72b0*/  IMAD R131, R3, 0xc0, R2 ;  /* 0x000000c003837824 */ /* 0x000fe200078e0202 */
[----:B------:R-:W-:Y:S01]  /*72c0*/  @P1 SEL R0, RZ, 0xffffffff, P3 ;  /* 0xffffffffff001807 */ /* 0x000fe20001800000 */
[----:B------:R-:W-:Y:S01]  /*72d0*/  IMAD.SHL.U32 R139, R184, 0x10, RZ ;  /* 0x00000010b88b7824 */ /* 0x000fe200078e00ff */
[----:B------:R-:W-:Y:S01]  /*72e0*/  LOP3.LUT P4, R182, R176, 0xff, RZ, 0xc0, !PT ;  /* 0x000000ffb0b67812 */ /* 0x000fe2000788c0ff */
[----:B------:R-:W-:Y:S01]  /*72f0*/  IMAD.IADD R198, R188, 0x1, R197 ;  /* 0x00000001bcc67824 */ /* 0x000fe200078e02c5 */
[C---:B------:R-:W-:Y:S01]  /*7300*/  @P0 SEL R0, R5.reuse, R0, !P2 ;  /* 0x0000000005000207 */ /* 0x040fe20005000000 */
[----:B------:R-:W-:Y:S01]  /*7310*/  BSSY B1, `(.L_x_108) ;  /* 0x000004d000017945 */ /* 0x000fe20003800000 */
[----:B------:R-:W-:Y:S01]  /*7320*/  PLOP3.LUT P2, PT, PT, PT, UP1, 0x80, 0x8 ;  /* 0x000000000008781c */ /* 0x000fe20003f4f018 */
[----:B------:R-:W-:Y:S01]  /*7330*/  IMAD.MOV.U32 R138, RZ, RZ, 0x1 ;  /* 0x00000001ff8a7424 */ /* 0x000fe200078e00ff */
[----:B------:R-:W-:Y:S01]  /*7340*/  @P1 LOP3.LUT R0, R0, 0x1, RZ, 0xc0, !PT ;  /* 0x0000000100001812 */ /* 0x000fe200078ec0ff */
[----:B------:R-:W-:Y:S01]  /*7350*/  IMAD.MOV.U32 R137, RZ, RZ, RZ ;  /* 0x000000ffff897224 */ /* 0x000fe200078e00ff */
[----:B------:R-:W-:Y:S02]  /*7360*/  CS2R R146, SRZ ;  /* 0x0000000000927805 */ /* 0x000fe4000001ff00 */
[----:B------:R-:W-:Y:S02]  /*7370*/  CS2R R144, SRZ ;  /* 0x0000000000907805 */ /* 0x000fe4000001ff00 */
[----:B------:R-:W-:Y:S01]  /*7380*/  ISETP.NE.U32.OR P5, PT, R0, 0x1, !P1 ;  /* 0x000000010000780c */ /* 0x000fe20004fa5470 */
[----:B------:R-:W-:Y:S01]  /*7390*/  IMAD.U32 R0, RZ, RZ, UR43 ;  /* 0x0000002bff007e24 */ /* 0x000fe2000f8e00ff */
[----:B------:R-:W-:Y:S02]  /*73a0*/  CS2R R142, SRZ ;  /* 0x00000000008e7805 */ /* 0x000fe4000001ff00 */
[----:B------:R-:W-:Y:S02]  /*73b0*/  CS2R R140, SRZ ;  /* 0x00000000008c7805 */ /* 0x000fe4000001ff00 */
[----:B------:R-:W-:Y:S02]  /*73c0*/  P2R R194, PR, RZ, 0x20 ;  /* 0x00000020ffc27803 */ /* 0x000fe40000000000 */
[----:B------:R-:W-:Y:S02]  /*73d0*/  CS2R R150, SRZ ;  /* 0x0000000000967805 */ /* 0x000fe4000001ff00 */
[----:B------:R-:W-:Y:S02]  /*73e0*/  SHF.L.U32 R4, R0, 0x1f, RZ ;  /* 0x0000001f00047819 */ /* 0x000fe400000006ff */
[----:B------:R-:W-:Y:S02]  /*73f0*/  CS2R R148, SRZ ;  /* 0x0000000000947805 */ /* 0x000fe4000001ff00 */
[----:B------:R-:W-:Y:S02]  /*7400*/  SEL R0, RZ, 0xffffffff, P3 ;  /* 0xffffffffff007807 */ /* 0x000fe40001800000 */
[----:B------:R-:W-:Y:S02]  /*7410*/  CS2R R154, SRZ ;  /* 0x00000000009a7805 */ /* 0x000fe4000001ff00 */
[----:B------:R-:W-:Y:S02]  /*7420*/  CS2R R152, SRZ ;  /* 0x0000000000987805 */ /* 0x000fe4000001ff00 */
[----:B------:R-:W-:Y:S02]  /*7430*/  CS2R R158, SRZ ;  /* 0x00000000009e7805 */ /* 0x000fe4000001ff00 */
[----:B------:R-:W-:Y:S02]  /*7440*/  @P2 SEL R0, R5, R0, !P4 ;  /* 0x0000000005002207 */ /* 0x000fe40006000000 */
[----:B------:R-:W-:Y:S02]  /*7450*/  CS2R R156, SRZ ;  /* 0x00000000009c7805 */ /* 0x000fe4000001ff00 */
[----:B------:R-:W-:Y:S02]  /*7460*/  @P5 SHF.L.U32 R6, RZ, 0x1f, RZ ;  /* 0x0000001fff065819 */ /* 0x000fe400000006ff */
[----:B------:R-:W-:Y:S02]  /*7470*/  CS2R R162, SRZ ;  /* 0x0000000000a27805 */ /* 0x000fe4000001ff00 */
[----:B------:R-:W-:Y:S02]  /*7480*/  ISETP.NE.AND P2, PT, RZ, UR43, PT ;  /* 0x0000002bff007c0c */ /* 0x000fe4000bf45270 */
[----:B------:R-:W-:Y:S01]  /*7490*/  CS2R R160, SRZ ;  /* 0x0000000000a07805 */ /* 0x000fe2000001ff00 */
[----:B------:R-:W1:Y:S01]  /*74a0*/  @P5 SYNCS.PHASECHK.TRANS64.TRYWAIT P1, [UR44+0x70], R6 ;  /* 0x00007006ff0055a7 */ /* 0x000e62000802112c */
[----:B------:R-:W-:Y:S02]  /*74b0*/  LOP3.LUT R0, R0, 0x1, RZ, 0xc0, !PT ;  /* 0x0000000100007812 */ /* 0x000fe400078ec0ff */
[----:B------:R-:W-:Y:S02]  /*74c0*/  CS2R R166, SRZ ;  /* 0x0000000000a67805 */ /* 0x000fe4000001ff00 */
[----:B------:R-:W-:Y:S02]  /*74d0*/  SEL R212, RZ, 0x60, P2 ;  /* 0x00000060ffd47807 */ /* 0x000fe40001000000 */
[----:B------:R-:W-:Y:S02]  /*74e0*/  CS2R R164, SRZ ;  /* 0x0000000000a47805 */ /* 0x000fe4000001ff00 */
[----:B------:R-:W-:Y:S02]  /*74f0*/  ISETP.NE.U32.AND P3, PT, R0, 0x1, PT ;  /* 0x000000010000780c */ /* 0x000fe40003f65070 */
[----:B------:R-:W-:Y:S02]  /*7500*/  CS2R R170, SRZ ;  /* 0x0000000000aa7805 */ /* 0x000fe4000001ff00 */
[----:B------:R-:W-:Y:S01]  /*7510*/  CS2R R168, SRZ ;  /* 0x0000000000a87805 */ /* 0x000fe2000001ff00 */
[----:B------:R-:W-:Y:S01]  /*7520*/  IMAD.IADD R213, R131, 0x1, R212 ;  /* 0x0000000183d57824 */ /* 0x000fe200078e02d4 */
[----:B------:R-:W-:Y:S01]  /*7530*/  P2R R199, PR, RZ, 0x8 ;  /* 0x00000008ffc77803 */ /* 0x000fe20000000000 */
[----:B------:R-:W-:Y:S02]  /*7540*/  IMAD.IADD R196, R188, 0x1, R139 ;  /* 0x00000001bcc47824 */ /* 0x000fe400078e028b */
[----:B------:R-:W-:Y:S01]  /*7550*/  VIADD R212, R212, UR52 ;  /* 0x00000034d4d47c36 */ /* 0x000fe20008000000 */
[----:B------:R-:W-:Y:S01]  /*7560*/  SHF.R.U32.HI R0, RZ, 0x15, R213 ;  /* 0x00000015ff007819 */ /* 0x000fe200000116d5 */
[----:B------:R-:W-:Y:S01]  /*7570*/  IMAD.IADD R195, R187, 0x1, R198 ;  /* 0x00000001bbc37824 */ /* 0x000fe200078e02c6 */
[----:B------:R3:W4:Y:S02]  /*7580*/  SYNCS.PHASECHK.TRANS64.TRYWAIT P0, [UR44+0xe0], R4 ;  /* 0x0000e004ff0075a7 */ /* 0x000724000800112c */
[----:B------:R-:W-:Y:S02]  /*7590*/  LOP3.LUT R200, R0, 0x3, RZ, 0xc0, !PT ;  /* 0x0000000300c87812 */ /* 0x000fe400078ec0ff */
[----:B-1----:R-:W-:Y:S01]  /*75a0*/  @P5 SEL R138, RZ, 0x1, !P1 ;  /* 0x00000001ff8a5807 */ /* 0x002fe20004800000 */
[----:B---3--:R-:W-:Y:S06]  /*75b0*/  @!P5 BRA `(.L_x_109) ;  /* 0x000000000088d947 */ /* 0x008fec0003800000 */
[----:B------:R-:W-:Y:S01]  /*75c0*/  IMAD.MOV.U32 R147, RZ, RZ, RZ ;  /* 0x000000ffff937224 */ /* 0x000fe200078e00ff */
[----:B------:R-:W-:Y:S01]  /*75d0*/  ISETP.NE.AND P1, PT, R138, RZ, PT ;  /* 0x000000ff8a00720c */ /* 0x000fe20003f25270 */
[----:B------:R-:W-:Y:S01]  /*75e0*/  BSSY B0, `(.L_x_110) ;  /* 0x0000014000007945 */ /* 0x000fe20003800000 */
[----:B------:R-:W-:Y:S02]  /*75f0*/  CS2R R170, SRZ ;  /* 0x0000000000aa7805 */ /* 0x000fe4000001ff00 */
        /* <DEDUP_REMOVED lines=13> */
[----:B------:R-:W-:Y:S01]  /*76d0*/  CS2R R144, SRZ ;  /* 0x0000000000907805 */ /* 0x000fe2000001ff00 */
[----:B------:R-:W-:Y:S06]  /*76e0*/  @P1 BRA `(.L_x_111) ;  /* 0x00000000000c1947 */ /* 0x000fec0003800000 */
[----:B------:R-:W-:Y:S04]  /*76f0*/  SHF.L.U32 R6, RZ, 0x1f, RZ ;  /* 0x0000001fff067819 */ /* 0x000fe800000006ff */
[----:B------:R-:W1:Y:S02]  /*7700*/  SYNCS.PHASECHK.TRANS64.TRYWAIT P1, [UR44+0x70], R6 ;  /* 0x00007006ff0075a7 */ /* 0x000e64000802112c */
[----:B-1----:R-:W-:Y:S05]  /*7710*/  @!P1 BRA `(.L_x_112) ;  /* 0x000000c000649947 */ /* 0x002fea0003800000 */
.L_x_111:
[----:B------:R-:W-:Y:S05]  /*7720*/  BSYNC B0 ;  /* 0x0000000000007941 */ /* 0x000fea0003800000 */
.L_x_110:
[----:B------:R-:W-:Y:S01]  /*7730*/  ISETP.NE.AND P1, PT, R199, RZ, PT ;  /* 0x000000ffc700720c */ /* 0x000fe20003f25270 */
[----:B------:R-:W-:Y:S11]  /*7740*/  HFMA2 R137, -RZ, RZ, 0, 5.9604644775390625e-08 ;  /* 0x00000001ff897431 */ /* 0x000ff600000001ff */
[----:B------:R-:W-:Y:S01]  /*7750*/  @!UPT UIADD3 URZ, UPT, UPT, URZ, URZ, URZ ;  /* 0x000000fffffff290 */ /* 0x000fe2000fffe0ff */
[----:B------:R3:W1:Y:S04]  /*7760*/  @P1 LDS.128 R168, [R188] ;  /* 0x00000000bca81984 */ /* 0x0006680000000c00 */
[----:B------:R3:W1:Y:S04]  /*7770*/  @P1 LDS.128 R164, [R198+0x10] ;  /* 0x00001000c6a41984 */ /* 0x0006680000000c00 */
[----:B------:R3:W1:Y:S04]  /*7780*/  @P1 LDS.128 R160, [R196+0x20] ;  /* 0x00002000c4a01984 */ /* 0x0006680000000c00 */
[----:B------:R3:W1:Y:S04]  /*7790*/  @P1 LDS.128 R156, [R195+0x10] ;  /* 0x00001000c39c1984 */ /* 0x0006680000000c00 */
[----:B------:R3:W1:Y:S04]  /*77a0*/  @P1 LDS.128 R152, [R188+0x1000] ;  /* 0x00100000bc981984 */ /* 0x0006680000000c00 */
[----:B------:R3:W1:Y:S04]  /*77b0*/  @P1 LDS.128 R148, [R198+0x1010] ;  /* 0x00101000c6941984 */ /* 0x0006680000000c00 */
[----:B------:R3:W1:Y:S04]  /*77c0*/  @P1 LDS.128 R140, [R196+0x1020] ;  /* 0x00102000c48c1984 */ /* 0x0006680000000c00 */
[----:B------:R3:W1:Y:S02]  /*77d0*/  @P1 LDS.128 R144, [R195+0x1010] ;  /* 0x00101000c3901984 */ /* 0x0006640000000c00 */
.L_x_109:
[----:B------:R-:W-:Y:S05]  /*77e0*/  BSYNC B1 ;  /* 0x0000000000017941 */ /* 0x000fea0003800000 */
.L_x_108:
[----:B------:R-:W-:Y:S02]  /*77f0*/  ISETP.NE.AND P1, PT, R189, R200, PT ;  /* 0x000000c8bd00720c */ /* 0x000fe40003f25270 */
[----:B------:R-:W-:Y:S01]  /*7800*/  MOV R55, RZ ;  /* 0x000000ff00377202 */ /* 0x000fe20000000f00 */
[----:B----4-:R-:W-:Y:S10]  /*7810*/  @P0 BRA `(.L_x_113) ;  /* 0x0000000000080947 */ /* 0x010ff40003800000 */
[----:B------:R-:W4:Y:S02]  /*7820*/  SYNCS.PHASECHK.TRANS64.TRYWAIT P0, [UR44+0xe0], R4 ;  /* 0x0000e004ff0075a7 */ /* 0x000f24000800112c */
[----:B----4-:R-:W-:Y:S05]  /*7830*/  @!P0 BRA `(.L_x_114) ;  /* 0x000000c000348947 */ /* 0x010fea0003800000 */
.L_x_113:
[----:B------:R-:W-:Y:S01]  /*7840*/  IMAD.MOV.U32 R54, RZ, RZ, RZ ;  /* 0x000000ffff367224 */ /* 0x000fe200078e00ff */
        /* <DEDUP_REMOVED lines=32> */
[----:B------:R-:W-:Y:S11]  /*7a50*/  LOP3.LUT P0, RZ, R0, 0x3, R177, 0x48, !PT ;  /* 0x0000000300ff7812 */ /* 0x000ff600078048b1 */
[----:B------:R-:W-:Y:S02]  /*7a60*/  @!UPT UIADD3 URZ, UPT, UPT, URZ, URZ, URZ ;  /* 0x000000fffffff290 */ /* 0x000fe4000fffe0ff */
[----:B------:R-:W-:Y:S05]  /*7a70*/  @!P0 BRA `(.L_x_116) ;  /* 0x0000000000408947 */ /* 0x000fea0003800000 */
[----:B------:R-:W4:Y:S01]  /*7a80*/  LDCU.64 UR8, c[0x4][0x70] ;  /* 0x01000e00ff0877ac */ /* 0x000f220008000a00 */
[----:B------:R-:W-:Y:S01]  /*7a90*/  MOV R15, 0x0 ;  /* 0x00000000000f7802 */ /* 0x000fe20000000f00 */
[----:B------:R-:W-:Y:S02]  /*7aa0*/  HFMA2 R12, -RZ, RZ, 0, 5.9604644775390625e-08 ;  /* 0x00000001ff0c7431 */ /* 0x000fe400000001ff */
[----:B------:R-:W-:Y:S02]  /*7ab0*/  IMAD.MOV.U32 R8, RZ, RZ, 0x192 ;  /* 0x00000192ff087424 */ /* 0x000fe400078e00ff */
[----:B------:R-:W-:Y:S01]  /*7ac0*/  IMAD.MOV.U32 R13, RZ, RZ, RZ ;  /* 0x000000ffff0d7224 */ /* 0x000fe200078e00ff */
[----:B------:R-:W5:Y:S01]  /*7ad0*/  LDCU.64 UR6, c[0x4][0x78] ;  /* 0x01000f00ff0677ac */ /* 0x000f620008000a00 */
[----:B------:R-:W2:Y:S01]  /*7ae0*/  LDC.64 R14, c[0x4][R15] ;  /* 0x010000000f0e7b82 */ /* 0x000ea20000000a00 */
[----:B------:R-:W3:Y:S01]  /*7af0*/  LDCU.64 UR4, c[0x4][0x10] ;  /* 0x01000200ff0477ac */ /* 0x000ee20008000a00 */
[----:B----4-:R-:W-:Y:S01]  /*7b00*/  MOV R5, UR9 ;  /* 0x0000000900057c02 */ /* 0x010fe20008000f00 */
[----:B-1----:R-:W-:Y:S01]  /*7b10*/  IMAD.U32 R4, RZ, RZ, UR8 ;  /* 0x00000008ff047e24 */ /* 0x002fe2000f8e00ff */
[----:B-----5:R-:W-:Y:S01]  /*7b20*/  MOV R7, UR7 ;  /* 0x0000000700077c02 */ /* 0x020fe20008000f00 */
[----:B------:R-:W-:Y:S01]  /*7b30*/  IMAD.U32 R6, RZ, RZ, UR6 ;  /* 0x00000006ff067e24 */ /* 0x000fe2000f8e00ff */
[----:B---3--:R-:W-:Y:S01]  /*7b40*/  MOV R11, UR5 ;  /* 0x00000005000b7c02 */ /* 0x008fe20008000f00 */
[----:B------:R-:W-:Y:S02]  /*7b50*/  IMAD.U32 R10, RZ, RZ, UR4 ;  /* 0x00000004ff0a7e24 */ /* 0x000fe4000f8e00ff */
[----:B------:R-:W-:Y:S07]  /*7b60*/  LEPC R20, `(.L_x_116) ;  /* 0x000000001014794e */ /* 0x000fee0000000000 */
[----:B--2---:R-:W-:Y:S05]  /*7b70*/  CALL.ABS.NOINC R14 ;  /* 0x000000000e007343 */ /* 0x004fea0003c00000 */
.L_x_116:
[----:B------:R-:W-:Y:S05]  /*7b80*/  WARPSYNC.ALL ;  /* 0x0000000000007948 */ /* 0x000fea0003800000 */
[C---:B------:R-:W-:Y:S01]  /*7b90*/  R2UR UR4, R213.reuse ;  /* 0x00000000d50472ca */ /* 0x040fe200000e0000 */
[----:B------:R-:W-:Y:S05]  /*7ba0*/  VIADD R0, R213, 0x80 ;  /* 0x00000080d5007836 */ /* 0x000fea0000000000 */
[----:B------:R-:W-:Y:S04]  /*7bb0*/  SHF.R.U32.HI R0, RZ, 0x15, R0 ;  /* 0x00000015ff007819 */ /* 0x000fe80000011600 */
[----:B------:R-:W-:Y:S03]  /*7bc0*/  LOP3.LUT P0, RZ, R0, 0x3, R177, 0x48, !PT ;  /* 0x0000000300ff7812 */ /* 0x000fe600078048b1 */
[----:B------:R-:W4:Y:S10]  /*7bd0*/  LDTM.x32 R24, tmem[UR4] ;  /* 0x00000004001879ee */ /* 0x000f3400082c0000 */
[----:B----4-:R-:W-:Y:S05]  /*7be0*/  @!P0 BRA `(.L_x_117) ;  /* 0x0000000000408947 */ /* 0x010fea0003800000 */
        /* <DEDUP_REMOVED lines=16> */
.L_x_117:
[----:B------:R-:W-:Y:S05]  /*7cf0*/  WARPSYNC.ALL ;  /* 0x0000000000007948 */ /* 0x000fea0003800000 */
[----:B------:R-:W-:Y:S11]  /*7d00*/  R2UR UR4, R213 ;  /* 0x00000000d50472ca */ /* 0x000ff600000e0000 */
[----:B------:R-:W-:Y:S02]  /*7d10*/  @!UPT UIADD3 URZ, UPT, UPT, URZ, URZ, URZ ;  /* 0x000000fffffff290 */ /* 0x000fe4000fffe0ff */
[----:B------:R-:W4:Y:S02]  /*7d20*/  LDTM.x32 R56, tmem[UR4+0x80] ;  /* 0x00008004003879ee */ /* 0x000f2400082c0000 */
[----:B----4-:R-:W-:Y:S01]  /*7d30*/  NOP ;  /* 0x0000000000007918 */ /* 0x010fe20000000000 */
.L_x_115:
[----:B-1----:R-:W-:Y:S01]  /*7d40*/  SHF.L.U32 R132, R168, 0x10, RZ ;  /* 0x00000010a8847819 */ /* 0x002fe200000006ff */
[----:B--2---:R-:W-:Y:S01]  /*7d50*/  FMUL R0, R130, R24 ;  /* 0x0000001882007220 */ /* 0x004fe20000400000 */
[----:B------:R-:W-:Y:S01]  /*7d60*/  LOP3.LUT R134, R168, 0xffff0000, RZ, 0xc0, !PT ;  /* 0xffff0000a8867812 */ /* 0x000fe200078ec0ff */
[C---:B------:R-:W-:Y:S01]  /*7d70*/  FMUL R3, R130.reuse, R25 ;  /* 0x0000001982037220 */ /* 0x040fe20000400000 */
[----:B------:R-:W-:Y:S01]  /*7d80*/  SHF.L.U32 R135, R169, 0x10, RZ ;  /* 0x00000010a9877819 */ /* 0x000fe200000006ff */
[----:B------:R-:W-:Y:S01]  /*7d90*/  FMUL R4, R130, R26 ;  /* 0x0000001a82047220 */ /* 0x000fe20000400000 */
[----:B------:R-:W-:Y:S01]  /*7da0*/  LOP3.LUT R136, R165, 0xffff0000, RZ, 0xc0, !PT ;  /* 0xffff0000a5887812 */ /* 0x000fe200078ec0ff */
[----:B------:R-:W-:Y:S01]  /*7db0*/  FFMA R0, R133, R132, R0 ;  /* 0x0000008485007223 */ /* 0x000fe20000000000 */
[----:B------:R-:W-:Y:S01]  /*7dc0*/  LOP3.LUT R132, R169, 0xffff0000, RZ, 0xc0, !PT ;  /* 0xffff0000a9847812 */ /* 0x000fe200078ec0ff */
[C---:B------:R-:W-:Y:S01]  /*7dd0*/  FFMA R3, R133.reuse, R134, R3 ;  /* 0x0000008685037223 */ /* 0x040fe20000000003 */
[C---:B------:R-:W-:Y:S01]  /*7de0*/  LOP3.LUT R134, R170.reuse, 0xffff0000, RZ, 0xc0, !PT ;  /* 0xffff0000aa867812 */ /* 0x040fe200078ec0ff */
[----:B------:R-:W-:Y:S01]  /*7df0*/  FFMA R4, R133, R135, R4 ;  /* 0x0000008785047223 */ /* 0x000fe20000000004 */
[----:B------:R-:W-:Y:S01]  /*7e00*/  SHF.L.U32 R135, R170, 0x10, RZ ;  /* 0x00000010aa877819 */ /* 0x000fe200000006ff */
[C---:B------:R-:W-:Y:S01]  /*7e10*/  FMUL R5, R130.reuse, R27 ;  /* 0x0000001b82057220 */ /* 0x040fe20000400000 */
[----:B------:R-:W-:Y:S01]  /*7e20*/  ISETP.NE.AND P0, PT, R189, R200, PT ;  /* 0x000000c8bd00720c */ /* 0x000fe20003f05270 */
[C---:B------:R-:W-:Y:S01]  /*7e30*/  FMUL R6, R130.reuse, R28 ;  /* 0x0000001c82067220 */ /* 0x040fe20000400000 */
[----:B------:R-:W-:Y:S01]  /*7e40*/  F2FP.BF16.F32.PACK_AB R200, R3, R0 ;  /* 0x0000000003c8723e */ /* 0x000fe200000010ff */
[C---:B------:R-:W-:Y:S01]  /*7e50*/  FMUL R7, R130.reuse, R29 ;  /* 0x0000001d82077220 */ /* 0x040fe20000400000 */
[----:B------:R-:W-:Y:S01]  /*7e60*/  ISETP.NE.AND P1, PT, R189, RZ, PT ;  /* 0x000000ffbd00720c */ /* 0x000fe20003f25270 */
[----:B------:R-:W-:Y:S01]  /*7e70*/  FFMA R5, R133, R132, R5 ;  /* 0x0000008485057223 */ /* 0x000fe20000000005 */
[----:B------:R-:W-:Y:S01]  /*7e80*/  SHF.L.U32 R132, R171, 0x10, RZ ;  /* 0x00000010ab847819 */ /* 0x000fe200000006ff */
[----:B------:R-:W-:Y:S01]  /*7e90*/  FFMA R6, R133, R135, R6 ;  /* 0x0000008785067223 */ /* 0x000fe20000000006 */
[----:B------:R-:W-:Y:S01]  /*7ea0*/  SHF.L.U32 R135, R165, 0x10, RZ ;  /* 0x00000010a5877819 */ /* 0x000fe200000006ff */
[----:B------:R-:W-:Y:S01]  /*7eb0*/  FFMA R7, R133, R134, R7 ;  /* 0x0000008685077223 */ /* 0x000fe20000000007 */
[----:B------:R-:W-:Y:S01]  /*7ec0*/  LOP3.LUT R134, R171, 0xffff0000, RZ, 0xc0, !PT ;  /* 0xffff0000ab867812 */ /* 0x000fe200078ec0ff */
[C---:B------:R-:W-:Y:S01]  /*7ed0*/  FMUL R8, R130.reuse, R30 ;  /* 0x0000001e82087220 */ /* 0x040fe20000400000 */
[----:B------:R-:W-:Y:S01]  /*7ee0*/  F2FP.BF16.F32.PACK_AB R201, R5, R4 ;  /* 0x0000000405c9723e */ /* 0x000fe200000010ff */
[----:B------:R-:W-:Y:S01]  /*7ef0*/  FMUL R9, R130, R31 ;  /* 0x0000001f82097220 */ /* 0x000fe20000400000 */
[----:B------:R-:W-:Y:S01]  /*7f00*/  F2FP.BF16.F32.PACK_AB R202, R7, R6 ;  /* 0x0000000607ca723e */ /* 0x000fe200000010ff */
[C---:B------:R-:W-:Y:S01]  /*7f10*/  FFMA R8, R133.reuse, R132, R8 ;  /* 0x0000008485087223 */ /* 0x040fe20000000008 */
[C---:B------:R-:W-:Y:S01]  /*7f20*/  SHF.L.U32 R132, R164.reuse, 0x10, RZ ;  /* 0x00000010a4847819 */ /* 0x040fe200000006ff */
[----:B------:R-:W-:Y:S01]  /*7f30*/  FFMA R9, R133, R134, R9 ;  /* 0x0000008685097223 */ /* 0x000fe20000000009 */
[----:B------:R-:W-:Y:S01]  /*7f40*/  LOP3.LUT R134, R164, 0xffff0000, RZ, 0xc0, !PT ;  /* 0xffff0000a4867812 */ /* 0x000fe200078ec0ff */
[C---:B------:R-:W-:Y:S01]  /*7f50*/  FMUL R10, R130.reuse, R32 ;  /* 0x00000020820a7220 */ /* 0x040fe20000400000 */
[C---:B------:R-:W-:Y:S01]  /*7f60*/  FMUL R11, R130.reuse, R33 ;  /* 0x00000021820b7220 */ /* 0x040fe20000400000 */
        /* <DEDUP_REMOVED lines=10> */
[----:B------:R-:W-:Y:S01]  /*8010*/  FFMA R12, R133, R135, R12 ;  /* 0x00000087850c7223 */ /* 0x000fe2000000000c */
[----:B------:R-:W-:Y:S01]  /*8020*/  SHF.L.U32 R135, R167, 0x10, RZ ;  /* 0x00000010a7877819 */ /* 0x000fe200000006ff */
[----:B------:R-:W-:Y:S01]  /*8030*/  FFMA R13, R133, R136, R13 ;  /* 0x00000088850d7223 */ /* 0x000fe2000000000d */
[----:B------:R-:W-:Y:S01]  /*8040*/  LOP3.LUT R136, R167, 0xffff0000, RZ, 0xc0, !PT ;  /* 0xffff0000a7887812 */ /* 0x000fe200078ec0ff */
[----:B------:R-:W-:Y:S01]  /*8050*/  FFMA R14, R133, R132, R14 ;  /* 0x00000084850e7223 */ /* 0x000fe2000000000e */
[----:B------:R-:W-:Y:S01]  /*8060*/  SHF.L.U32 R132, R160, 0x10, RZ ;  /* 0x00000010a0847819 */ /* 0x000fe200000006ff */
[----:B------:R-:W-:Y:S01]  /*8070*/  FMUL R16, R130, R38 ;  /* 0x0000002682107220 */ /* 0x000fe20000400000 */
[----:B------:R-:W-:Y:S01]  /*8080*/  F2FP.BF16.F32.PACK_AB R205, R13, R12 ;  /* 0x0000000c0dcd723e */ /* 0x000fe200000010ff */
[----:B------:R-:W-:Y:S01]  /*8090*/  FFMA R15, R133, R134, R15 ;  /* 0x00000086850f7223 */ /* 0x000fe2000000000f */
[----:B------:R-:W-:Y:S01]  /*80a0*/  LOP3.LUT R134, R160, 0xffff0000, RZ, 0xc0, !PT ;  /* 0xffff0000a0867812 */ /* 0x000fe200078ec0ff */
[C---:B------:R-:W-:Y:S01]  /*80b0*/  FMUL R17, R130.reuse, R39 ;  /* 0x0000002782117220 */ /* 0x040fe20000400000 */
[C---:B------:R-:W-:Y:S01]  /*80c0*/  FMUL R18, R130.reuse, R40 ;  /* 0x0000002882127220 */ /* 0x040fe20000400000 */
[----:B------:R-:W-:Y:S01]  /*80d0*/  FMUL R19, R130, R41 ;  /* 0x0000002982137220 */ /* 0x000fe20000400000 */
[----:B------:R-:W-:Y:S01]  /*80e0*/  F2FP.BF16.F32.PACK_AB R206, R15, R14 ;  /* 0x0000000e0fce723e */ /* 0x000fe200000010ff */
[C---:B------:R-:W-:Y:S01]  /*80f0*/  FFMA R16, R133.reuse, R135, R16 ;  /* 0x0000008785107223 */ /* 0x040fe20000000010 */
[----:B------:R-:W-:Y:S01]  /*8100*/  SHF.L.U32 R135, R162, 0x10, RZ ;  /* 0x00000010a2877819 */ /* 0x000fe200000006ff */
[----:B------:R-:W-:Y:S01]  /*8110*/  FFMA R17, R133, R136, R17 ;  /* 0x0000008885117223 */ /* 0x000fe20000000011 */
[----:B------:R-:W-:Y:S01]  /*8120*/  LOP3.LUT R136, R159, 0xffff0000, RZ, 0xc0, !PT ;  /* 0xffff00009f887812 */ /* 0x000fe200078ec0ff */
[----:B------:R-:W-:Y:S01]  /*8130*/  FFMA R18, R133, R132, R18 ;  /* 0x0000008485127223 */ /* 0x000fe20000000012 */
[----:B------:R-:W-:Y:S01]  /*8140*/  SHF.L.U32 R132, R161, 0x10, RZ ;  /* 0x00000010a1847819 */ /* 0x000fe200000006ff */
[----:B------:R-:W-:Y:S01]  /*8150*/  FFMA R19, R133, R134, R19 ;  /* 0x0000008685137223 */ /* 0x000fe20000000013 */
[----:B------:R-:W-:Y:S01]  /*8160*/  LOP3.LUT R134, R161, 0xffff0000, RZ, 0xc0, !PT ;  /* 0xffff0000a1867812 */ /* 0x000fe200078ec0ff */
[C---:B------:R-:W-:Y:S01]  /*8170*/  FMUL R20, R130.reuse, R42 ;  /* 0x0000002a82147220 */ /* 0x040fe20000400000 */
[----:B------:R-:W-:Y:S01]  /*8180*/  F2FP.BF16.F32.PACK_AB R207, R17, R16 ;  /* 0x0000001011cf723e */ /* 0x000fe200000010ff */
[C---:B------:R-:W-:Y:S01]  /*8190*/  FMUL R21, R130.reuse, R43 ;  /* 0x0000002b82157220 */ /* 0x040fe20000400000 */
[----:B------:R-:W-:Y:S01]  /*81a0*/  FMUL R22, R130, R44 ;  /* 0x0000002c82167220 */ /* 0x000fe20000400000 */
[C---:B------:R-:W-:Y:S01]  /*81b0*/  FFMA R20, R133.reuse, R132, R20 ;  /* 0x0000008485147223 */ /* 0x040fe20000000014 */
[----:B------:R-:W-:Y:S01]  /*81c0*/  LOP3.LUT R132, R162, 0xffff0000, RZ, 0xc0, !PT ;  /* 0xffff0000a2847812 */ /* 0x000fe200078ec0ff */
[----:B------:R-:W-:Y:S01]  /*81d0*/  FFMA R21, R133, R134, R21 ;  /* 0x0000008685157223 */ /* 0x000fe20000000015 */
[----:B------:R-:W-:Y:S01]  /*81e0*/  LOP3.LUT R134, R163, 0xffff0000, RZ, 0xc0, !PT ;  /* 0xffff0000a3867812 */ /* 0x000fe200078ec0ff */
[----:B------:R-:W-:Y:S01]  /*81f0*/  FFMA R22, R133, R135, R22 ;  /* 0x0000008785167223 */ /* 0x000fe20000000016 */
[----:B------:R-:W-:Y:S01]  /*8200*/  SHF.L.U32 R135, R163, 0x10, RZ ;  /* 0x00000010a3877819 */ /* 0x000fe200000006ff */
[C---:B------:R-:W-:Y:S01]  /*8210*/  FMUL R23, R130.reuse, R45 ;  /* 0x0000002d82177220 */ /* 0x040fe20000400000 */
[C---:B------:R-:W-:Y:S01]  /*8220*/  FMUL R88, R130.reuse, R46 ;  /* 0x0000002e82587220 */ /* 0x040fe20000400000 */
[C---:B------:R-:W-:Y:S01]  /*8230*/  FMUL R89, R130.reuse, R47 ;  /* 0x0000002f82597220 */ /* 0x040fe20000400000 */
[----:B------:R-:W-:Y:S01]  /*8240*/  FMUL R90, R130, R48 ;  /* 0x00000030825a7220 */ /* 0x000fe20000400000 */
[C---:B------:R-:W-:Y:S01]  /*8250*/  FFMA R23, R133.reuse, R132, R23 ;  /* 0x0000008485177223 */ /* 0x040fe20000000017 */
[C---:B------:R-:W-:Y:S01]  /*8260*/  SHF.L.U32 R132, R156.reuse, 0x10, RZ ;  /* 0x000000109c847819 */ /* 0x040fe200000006ff */
[----:B------:R-:W-:Y:S01]  /*8270*/  FFMA R88, R133, R135, R88 ;  /* 0x0000008785587223 */ /* 0x000fe20000000058 */
[----:B------:R-:W-:Y:S01]  /*8280*/  SHF.L.U32 R135, R159, 0x10, RZ ;  /* 0x000000109f877819 */ /* 0x000fe200000006ff */
[C---:B------:R-:W-:Y:S01]  /*8290*/  FFMA R89, R133.reuse, R134, R89 ;  /* 0x0000008685597223 */ /* 0x040fe20000000059 */
[----:B------:R-:W-:Y:S01]  /*82a0*/  LOP3.LUT R134, R156, 0xffff0000, RZ, 0xc0, !PT ;  /* 0xffff00009c867812 */ /* 0x000fe200078ec0ff */
[C---:B------:R-:W-:Y:S01]  /*82b0*/  FMUL R91, R130.reuse, R49 ;  /* 0x00000031825b7220 */ /* 0x040fe20000400000 */
[----:B------:R-:W-:Y:S01]  /*82c0*/  FFMA R90, R133, R132, R90 ;  /* 0x00000084855a7223 */ /* 0x000fe2000000005a */
[----:B------:R-:W-:Y:S01]  /*82d0*/  SHF.L.U32 R132, R157, 0x10, RZ ;  /* 0x000000109d847819 */ /* 0x000fe200000006ff */
[C---:B------:R-:W-:Y:S01]  /*82e0*/  FMUL R92, R130.reuse, R50 ;  /* 0x00000032825c7220 */ /* 0x040fe20000400000 */
[----:B------:R-:W-:Y:S01]  /*82f0*/  FFMA R91, R133, R134, R91 ;  /* 0x00000086855b7223 */ /* 0x000fe2000000005b */
[----:B------:R-:W-:Y:S01]  /*8300*/  LOP3.LUT R134, R157, 0xffff0000, RZ, 0xc0, !PT ;  /* 0xffff00009d867812 */ /* 0x000fe200078ec0ff */
[----:B------:R-:W-:Y:S01]  /*8310*/  FMUL R93, R130, R51 ;  /* 0x00000033825d7220 */ /* 0x000fe20000400000 */
[----:B------:R1:W-:Y:S01]  /*8320*/  @!P0 STS.128 [R188], R200 ;  /* 0x000000c8bc008388 */ /* 0x0003e20000000c00 */
[C---:B------:R-:W-:Y:S01]  /*8330*/  FFMA R92, R133.reuse, R132, R92 ;  /* 0x00000084855c7223 */ /* 0x040fe2000000005c */
[----:B------:R-:W-:Y:S01]  /*8340*/  SHF.L.U32 R132, R158, 0x10, RZ ;  /* 0x000000109e847819 */ /* 0x000fe200000006ff */
[----:B------:R-:W-:Y:S01]  /*8350*/  FMUL R94, R130, R52 ;  /* 0x00000034825e7220 */ /* 0x000fe20000400000 */
[C---:B------:R-:W-:Y:S01]  /*8360*/  FFMA R93, R133.reuse, R134, R93 ;  /* 0x00000086855d7223 */ /* 0x040fe2000000005d */
[----:B------:R-:W-:Y:S01]  /*8370*/  LOP3.LUT R134, R158, 0xffff0000, RZ, 0xc0, !PT ;  /* 0xffff00009e867812 */ /* 0x000fe200078ec0ff */
[----:B------:R-:W-:Y:S01]  /*8380*/  FMUL R95, R130, R53 ;  /* 0x00000035825f7220 */ /* 0x000fe20000400000 */
[C---:B------:R-:W-:Y:S01]  /*8390*/  FFMA R94, R133.reuse, R132, R94 ;  /* 0x00000084855e7223 */ /* 0x040fe2000000005e */
[----:B------:R-:W-:Y:S01]  /*83a0*/  SHF.L.U32 R132, R152, 0x10, RZ ;  /* 0x0000001098847819 */ /* 0x000fe200000006ff */
[C---:B------:R-:W-:Y:S01]  /*83b0*/  FMUL R96, R130.reuse, R54 ;  /* 0x0000003682607220 */ /* 0x040fe20000400000 */
[C---:B------:R-:W-:Y:S01]  /*83c0*/  FMUL R97, R130.reuse, R55 ;  /* 0x0000003782617220 */ /* 0x040fe20000400000 */
[----:B------:R2:W-:Y:S01]  /*83d0*/  @!P0 STS.128 [R198+0x10], R204 ;  /* 0x000010ccc6008388 */ /* 0x0005e20000000c00 */
[----:B------:R-:W-:Y:S01]  /*83e0*/  FMUL R98, R130, R56 ;  /* 0x0000003882627220 */ /* 0x000fe20000400000 */
[C---:B------:R-:W-:Y:S01]  /*83f0*/  FFMA R95, R133.reuse, R134, R95 ;  /* 0x00000086855f7223 */ /* 0x040fe2000000005f */
[----:B------:R-:W-:Y:S01]  /*8400*/  LOP3.LUT R134, R154, 0xffff0000, RZ, 0xc0, !PT ;  /* 0xffff00009a867812 */ /* 0x000fe200078ec0ff */
[----:B------:R-:W-:Y:S01]  /*8410*/  FFMA R96, R133, R135, R96 ;  /* 0x0000008785607223 */ /* 0x000fe20000000060 */
[----:B------:R-:W-:Y:S01]  /*8420*/  SHF.L.U32 R135, R153, 0x10, RZ ;  /* 0x0000001099877819 */ /* 0x000fe200000006ff */
[----:B------:R-:W-:Y:S01]  /*8430*/  FFMA R97, R133, R136, R97 ;  /* 0x0000008885617223 */ /* 0x000fe20000000061 */
[----:B------:R-:W-:Y:S01]  /*8440*/  LOP3.LUT R136, R145, 0xffff0000, RZ, 0xc0, !PT ;  /* 0xffff000091887812 */ /* 0x000fe200078ec0ff */
[C---:B------:R-:W-:Y:S01]  /*8450*/  FFMA R98, R133.reuse, R132, R98 ;  /* 0x0000008485627223 */ /* 0x040fe20000000062 */
[----:B------:R-:W-:Y:S01]  /*8460*/  LOP3.LUT R132, R152, 0xffff0000, RZ, 0xc0, !PT ;  /* 0xffff000098847812 */ /* 0x000fe200078ec0ff */
[C---:B------:R-:W-:Y:S01]  /*8470*/  FMUL R99, R130.reuse, R57 ;  /* 0x0000003982637220 */ /* 0x040fe20000400000 */
[C---:B------:R-:W-:Y:S01]  /*8480*/  FMUL R100, R130.reuse, R58 ;  /* 0x0000003a82647220 */ /* 0x040fe20000400000 */
[C---:B------:R-:W-:Y:S01]  /*8490*/  FMUL R101, R130.reuse, R59 ;  /* 0x0000003b82657220 */ /* 0x040fe20000400000 */
[----:B------:R-:W-:Y:S01]  /*84a0*/  FMUL R102, R130, R60 ;  /* 0x0000003c82667220 */ /* 0x000fe20000400000 */
[----:B------:R-:W-:Y:S01]  /*84b0*/  FFMA R99, R133, R132, R99 ;  /* 0x0000008485637223 */ /* 0x000fe20000000063 */
[----:B------:R-:W-:Y:S01]  /*84c0*/  LOP3.LUT R132, R153, 0xffff0000, RZ, 0xc0, !PT ;  /* 0xffff000099847812 */ /* 0x000fe200078ec0ff */
[----:B------:R-:W-:Y:S01]  /*84d0*/  FFMA R100, R133, R135, R100 ;  /* 0x0000008785647223 */ /* 0x000fe20000000064 */
[----:B------:R-:W-:Y:S01]  /*84e0*/  SHF.L.U32 R135, R154, 0x10, RZ ;  /* 0x000000109a877819 */ /* 0x000fe200000006ff */
[C---:B------:R-:W-:Y:S01]  /*84f0*/  FMUL R103, R130.reuse, R61 ;  /* 0x0000003d82677220 */ /* 0x040fe20000400000 */
[C---:B------:R-:W-:Y:S01]  /*8500*/  FMUL R104, R130.reuse, R62 ;  /* 0x0000003e82687220 */ /* 0x040fe20000400000 */
[----:B-1----:R-:W-:Y:S01]  /*8510*/  F2FP.BF16.F32.PACK_AB R200, R19, R18 ;  /* 0x0000001213c8723e */ /* 0x002fe200000010ff */
[----:B------:R-:W-:Y:S01]  /*8520*/  FFMA R101, R133, R132, R101 ;  /* 0x0000008485657223 */ /* 0x000fe20000000065 */
[----:B------:R-:W-:Y:S01]  /*8530*/  SHF.L.U32 R132, R155, 0x10, RZ ;  /* 0x000000109b847819 */ /* 0x000fe200000006ff */
[----:B------:R-:W-:Y:S01]  /*8540*/  FFMA R102, R133, R135, R102 ;  /* 0x0000008785667223 */ /* 0x000fe20000000066 */
[----:B------:R-:W-:Y:S01]  /*8550*/  F2FP.BF16.F32.PACK_AB R201, R21, R20 ;  /* 0x0000001415c9723e */ /* 0x000fe200000010ff */
[----:B------:R-:W-:Y:S01]  /*8560*/  FFMA R103, R133, R134, R103 ;  /* 0x0000008685677223 */ /* 0x000fe20000000067 */
[----:B------:R-:W-:Y:S01]  /*8570*/  LOP3.LUT R134, R155, 0xffff0000, RZ, 0xc0, !PT ;  /* 0xffff00009b867812 */ /* 0x000fe200078ec0ff */
[----:B------:R-:W-:Y:S01]  /*8580*/  FMUL R105, R130, R63 ;  /* 0x0000003f82697220 */ /* 0x000fe20000400000 */
[----:B------:R-:W-:Y:S01]  /*8590*/  F2FP.BF16.F32.PACK_AB R202, R23, R22 ;  /* 0x0000001617ca723e */ /* 0x000fe200000010ff */
[----:B------:R-:W-:Y:S01]  /*85a0*/  FFMA R104, R133, R132, R104 ;  /* 0x0000008485687223 */ /* 0x000fe20000000068 */
[----:B------:R-:W-:Y:S01]  /*85b0*/  F2FP.BF16.F32.PACK_AB R203, R89, R88 ;  /* 0x0000005859cb723e */ /* 0x000fe200000010ff */
[----:B------:R-:W-:Y:S01]  /*85c0*/  FFMA R105, R133, R134, R105 ;  /* 0x0000008685697223 */ /* 0x000fe20000000069 */
[----:B------:R-:W-:Y:S01]  /*85d0*/  SHF.L.U32 R132, R148, 0x10, RZ ;  /* 0x0000001094847819 */ /* 0x000fe200000006ff */
[----:B------:R-:W-:Y:S01]  /*85e0*/  FMUL R106, R130, R64 ;  /* 0x00000040826a7220 */ /* 0x000fe20000400000 */
[----:B------:R-:W-:Y:S01]  /*85f0*/  LOP3.LUT R134, R148, 0xffff0000, RZ, 0xc0, !PT ;  /* 0xffff000094867812 */ /* 0x000fe200078ec0ff */
[----:B------:R1:W-:Y:S01]  /*8600*/  @!P0 STS.128 [R196+0x20], R200 ;  /* 0x000020c8c4008388 */ /* 0x0003e20000000c00 */
[----:B------:R-:W-:Y:S01]  /*8610*/  SHF.L.U32 R135, R149, 0x10, RZ ;  /* 0x0000001095877819 */ /* 0x000fe200000006ff */
[C---:B------:R-:W-:Y:S01]  /*8620*/  FMUL R107, R130.reuse, R65 ;  /* 0x00000041826b7220 */ /* 0x040fe20000400000 */
[----:B--2---:R-:W-:Y:S01]  /*8630*/  F2FP.BF16.F32.PACK_AB R204, R91, R90 ;  /* 0x0000005a5bcc723e */ /* 0x004fe200000010ff */
[C---:B------:R-:W-:Y:S01]  /*8640*/  FMUL R108, R130.reuse, R66 ;  /* 0x00000042826c7220 */ /* 0x040fe20000400000 */
[----:B------:R-:W-:Y:S01]  /*8650*/  F2FP.BF16.F32.PACK_AB R205, R93, R92 ;  /* 0x0000005c5dcd723e */ /* 0x000fe200000010ff */
[----:B------:R-:W-:Y:S01]  /*8660*/  FFMA R106, R133, R132, R106 ;  /* 0x00000084856a7223 */ /* 0x000fe2000000006a */
[----:B------:R-:W-:Y:S01]  /*8670*/  F2FP.BF16.F32.PACK_AB R206, R95, R94 ;  /* 0x0000005e5fce723e */ /* 0x000fe200000010ff */
[----:B------:R-:W-:Y:S01]  /*8680*/  FFMA R107, R133, R134, R107 ;  /* 0x00000086856b7223 */ /* 0x000fe2000000006b */
[----:B------:R-:W-:Y:S01]  /*8690*/  F2FP.BF16.F32.PACK_AB R207, R97, R96 ;  /* 0x0000006061cf723e */ /* 0x000fe200000010ff */
[----:B------:R-:W-:Y:S01]  /*86a0*/  FFMA R108, R133, R135, R108 ;  /* 0x00000087856c7223 */ /* 0x000fe2000000006c */
[----:B------:R-:W-:Y:S01]  /*86b0*/  LOP3.LUT R132, R149, 0xffff0000, RZ, 0xc0, !PT ;  /* 0xffff000095847812 */ /* 0x000fe200078ec0ff */
[----:B------:R-:W-:Y:S01]  /*86c0*/  FMUL R109, R130, R67 ;  /* 0x00000043826d7220 */ /* 0x000fe20000400000 */
[C---:B------:R-:W-:Y:S01]  /*86d0*/  SHF.L.U32 R135, R150.reuse, 0x10, RZ ;  /* 0x0000001096877819 */ /* 0x040fe200000006ff */
[----:B------:R2:W-:Y:S01]  /*86e0*/  @!P0 STS.128 [R195+0x10], R204 ;  /* 0x000010ccc3008388 */ /* 0x0005e20000000c00 */
[----:B------:R-:W-:Y:S01]  /*86f0*/  LOP3.LUT R134, R150, 0xffff0000, RZ, 0xc0, !PT ;  /* 0xffff000096867812 */ /* 0x000fe200078ec0ff */
[C---:B------:R-:W-:Y:S01]  /*8700*/  FMUL R110, R130.reuse, R68 ;  /* 0x00000044826e7220 */ /* 0x040fe20000400000 */
[C---:B------:R-:W-:Y:S01]  /*8710*/  FMUL R111, R130.reuse, R69 ;  /* 0x00000045826f7220 */ /* 0x040fe20000400000 */
[----:B------:R-:W-:Y:S01]  /*8720*/  FFMA R109, R133, R132, R109 ;  /* 0x00000084856d7223 */ /* 0x000fe2000000006d */
[----:B------:R-:W-:Y:S01]  /*8730*/  SHF.L.U32 R132, R151, 0x10, RZ ;  /* 0x0000001097847819 */ /* 0x000fe200000006ff */
[----:B------:R-:W-:Y:S01]  /*8740*/  FFMA R110, R133, R135, R110 ;  /* 0x00000087856e7223 */ /* 0x000fe2000000006e */
[----:B------:R-:W-:Y:S01]  /*8750*/  SHF.L.U32 R135, R141, 0x10, RZ ;  /* 0x000000108d877819 */ /* 0x000fe200000006ff */
[----:B------:R-:W-:Y:S01]  /*8760*/  FFMA R111, R133, R134, R111 ;  /* 0x00000086856f7223 */ /* 0x000fe2000000006f */
[----:B------:R-:W-:Y:S01]  /*8770*/  LOP3.LUT R134, R151, 0xffff0000, RZ, 0xc0, !PT ;  /* 0xffff000097867812 */ /* 0x000fe200078ec0ff */
[C---:B------:R-:W-:Y:S01]  /*8780*/  FMUL R112, R130.reuse, R70 ;  /* 0x0000004682707220 */ /* 0x040fe20000400000 */
[C---:B------:R-:W-:Y:S01]  /*8790*/  FMUL R113, R130.reuse, R71 ;  /* 0x0000004782717220 */ /* 0x040fe20000400000 */
[C---:B------:R-:W-:Y:S01]  /*87a0*/  FMUL R114, R130.reuse, R72 ;  /* 0x0000004882727220 */ /* 0x040fe20000400000 */
[----:B------:R-:W-:Y:S01]  /*87b0*/  FMUL R115, R130, R73 ;  /* 0x0000004982737220 */ /* 0x000fe20000400000 */
[C---:B------:R-:W-:Y:S01]  /*87c0*/  FFMA R112, R133.reuse, R132, R112 ;  /* 0x0000008485707223 */ /* 0x040fe20000000070 */
[C---:B------:R-:W-:Y:S01]  /*87d0*/  SHF.L.U32 R132, R140.reuse, 0x10, RZ ;  /* 0x000000108c847819 */ /* 0x040fe200000006ff */
[----:B------:R-:W-:Y:S01]  /*87e0*/  FFMA R113, R133, R134, R113 ;  /* 0x0000008685717223 */ /* 0x000fe20000000071 */
[----:B------:R-:W-:Y:S01]  /*87f0*/  LOP3.LUT R134, R140, 0xffff0000, RZ, 0xc0, !PT ;  /* 0xffff00008c867812 */ /* 0x000fe200078ec0ff */
[----:B------:R-:W-:Y:S01]  /*8800*/  FMUL R116, R130, R74 ;  /* 0x0000004a82747220 */ /* 0x000fe20000400000 */
[----:B-1----:R-:W-:Y:S01]  /*8810*/  F2FP.BF16.F32.PACK_AB R200, R99, R98 ;  /* 0x0000006263c8723e */ /* 0x002fe200000010ff */
[----:B------:R-:W-:Y:S01]  /*8820*/  FFMA R114, R133, R132, R114 ;  /* 0x0000008485727223 */ /* 0x000fe20000000072 */
[----:B------:R-:W-:Y:S01]  /*8830*/  LOP3.LUT R132, R141, 0xffff0000, RZ, 0xc0, !PT ;  /* 0xffff00008d847812 */ /* 0x000fe200078ec0ff */
[C---:B------:R-:W-:Y:S01]  /*8840*/  FFMA R115, R133.reuse, R134, R115 ;  /* 0x0000008685737223 */ /* 0x040fe20000000073 */
[C---:B------:R-:W-:Y:S01]  /*8850*/  LOP3.LUT R134, R142.reuse, 0xffff0000, RZ, 0xc0, !PT ;  /* 0xffff00008e867812 */ /* 0x040fe200078ec0ff */
[----:B------:R-:W-:Y:S01]  /*8860*/  FFMA R116, R133, R135, R116 ;  /* 0x0000008785747223 */ /* 0x000fe20000000074 */
[----:B------:R-:W-:Y:S01]  /*8870*/  SHF.L.U32 R135, R142, 0x10, RZ ;  /* 0x000000108e877819 */ /* 0x000fe200000006ff */
[C---:B------:R-:W-:Y:S01]  /*8880*/  FMUL R117, R130.reuse, R75 ;  /* 0x0000004b82757220 */ /* 0x040fe20000400000 */
[----:B------:R-:W-:Y:S01]  /*8890*/  F2FP.BF16.F32.PACK_AB R201, R101, R100 ;  /* 0x0000006465c9723e */ /* 0x000fe200000010ff */
[C---:B------:R-:W-:Y:S01]  /*88a0*/  FMUL R118, R130.reuse, R76 ;  /* 0x0000004c82767220 */ /* 0x040fe20000400000 */
[----:B------:R-:W-:Y:S01]  /*88b0*/  F2FP.BF16.F32.PACK_AB R202, R103, R102 ;  /* 0x0000006667ca723e */ /* 0x000fe200000010ff */
[C---:B------:R-:W-:Y:S01]  /*88c0*/  FMUL R119, R130.reuse, R77 ;  /* 0x0000004d82777220 */ /* 0x040fe20000400000 */
[C---:B------:R-:W-:Y:S01]  /*88d0*/  FFMA R117, R133.reuse, R132, R117 ;  /* 0x0000008485757223 */ /* 0x040fe20000000075 */
[----:B------:R-:W-:Y:S01]  /*88e0*/  FFMA R118, R133, R135, R118 ;  /* 0x0000008785767223 */ /* 0x000fe20000000076 */
[----:B------:R-:W-:Y:S01]  /*88f0*/  SHF.L.U32 R132, R143, 0x10, RZ ;  /* 0x000000108f847819 */ /* 0x000fe200000006ff */
[----:B------:R-:W-:Y:S01]  /*8900*/  FFMA R119, R133, R134, R119 ;  /* 0x0000008685777223 */ /* 0x000fe20000000077 */
[----:B------:R-:W-:Y:S01]  /*8910*/  F2FP.BF16.F32.PACK_AB R203, R105, R104 ;  /* 0x0000006869cb723e */ /* 0x000fe200000010ff */
[C---:B------:R-:W-:Y:S01]  /*8920*/  FMUL R120, R130.reuse, R78 ;  /* 0x0000004e82787220 */ /* 0x040fe20000400000 */
[----:B------:R-:W-:Y:S01]  /*8930*/  LOP3.LUT R134, R143, 0xffff0000, RZ, 0xc0, !PT ;  /* 0xffff00008f867812 */ /* 0x000fe200078ec0ff */
[----:B------:R-:W-:Y:S01]  /*8940*/  FMUL R121, R130, R79 ;  /* 0x0000004f82797220 */ /* 0x000fe20000400000 */
[----:B--2---:R-:W-:Y:S01]  /*8950*/  F2FP.BF16.F32.PACK_AB R204, R107, R106 ;  /* 0x0000006a6bcc723e */ /* 0x004fe200000010ff */
[----:B------:R1:W-:Y:S01]  /*8960*/  @!P0 STS.128 [R188+0x1000], R200 ;  /* 0x001000c8bc008388 */ /* 0x0003e20000000c00 */
[C---:B------:R-:W-:Y:S01]  /*8970*/  FFMA R120, R133.reuse, R132, R120 ;  /* 0x0000008485787223 */ /* 0x040fe20000000078 */
[----:B------:R-:W-:Y:S01]  /*8980*/  FFMA R121, R133, R134, R121 ;  /* 0x0000008685797223 */ /* 0x000fe20000000079 */
[----:B------:R-:W-:Y:S01]  /*8990*/  SHF.L.U32 R132, R144, 0x10, RZ ;  /* 0x0000001090847819 */ /* 0x000fe200000006ff */
[----:B------:R-:W-:Y:S01]  /*89a0*/  FMUL R122, R130, R80 ;  /* 0x00000050827a7220 */ /* 0x000fe20000400000 */
[----:B------:R-:W-:Y:S01]  /*89b0*/  LOP3.LUT R134, R144, 0xffff0000, RZ, 0xc0, !PT ;  /* 0xffff000090867812 */ /* 0x000fe200078ec0ff */
[C---:B------:R-:W-:Y:S01]  /*89c0*/  FMUL R123, R130.reuse, R81 ;  /* 0x00000051827b7220 */ /* 0x040fe20000400000 */
[----:B------:R-:W-:Y:S01]  /*89d0*/  SHF.L.U32 R135, R145, 0x10, RZ ;  /* 0x0000001091877819 */ /* 0x000fe200000006ff */
[C---:B------:R-:W-:Y:S01]  /*89e0*/  FMUL R124, R130.reuse, R82 ;  /* 0x00000052827c7220 */ /* 0x040fe20000400000 */
[----:B------:R-:W-:Y:S01]  /*89f0*/  F2FP.BF16.F32.PACK_AB R205, R109, R108 ;  /* 0x0000006c6dcd723e */ /* 0x000fe200000010ff */
[----:B------:R-:W-:Y:S01]  /*8a00*/  FMUL R125, R130, R83 ;  /* 0x00000053827d7220 */ /* 0x000fe20000400000 */
[----:B------:R-:W-:Y:S01]  /*8a10*/  F2FP.BF16.F32.PACK_AB R206, R111, R110 ;  /* 0x0000006e6fce723e */ /* 0x000fe200000010ff */
[----:B------:R-:W-:Y:S01]  /*8a20*/  FFMA R122, R133, R132, R122 ;  /* 0x00000084857a7223 */ /* 0x000fe2000000007a */
[----:B------:R-:W-:Y:S01]  /*8a30*/  F2FP.BF16.F32.PACK_AB R207, R113, R112 ;  /* 0x0000007071cf723e */ /* 0x000fe200000010ff */
[C---:B------:R-:W-:Y:S01]  /*8a40*/  FFMA R123, R133.reuse, R134, R123 ;  /* 0x00000086857b7223 */ /* 0x040fe2000000007b */
[----:B------:R-:W-:Y:S01]  /*8a50*/  SHF.L.U32 R132, R146, 0x10, RZ ;  /* 0x0000001092847819 */ /* 0x000fe200000006ff */
[C---:B------:R-:W-:Y:S01]  /*8a60*/  FFMA R124, R133.reuse, R135, R124 ;  /* 0x00000087857c7223 */ /* 0x040fe2000000007c */
[----:B------:R-:W-:Y:S01]  /*8a70*/  FMUL R126, R130, R84 ;  /* 0x00000054827e7220 */ /* 0x000fe20000400000 */
[----:B------:R1:W-:Y:S01]  /*8a80*/  @!P0 STS.128 [R198+0x1010], R204 ;  /* 0x001010ccc6008388 */ /* 0x0003e20000000c00 */
[----:B------:R-:W-:Y:S01]  /*8a90*/  LOP3.LUT R134, R146, 0xffff0000, RZ, 0xc0, !PT ;  /* 0xffff000092867812 */ /* 0x000fe200078ec0ff */
[----:B------:R-:W-:Y:S01]  /*8aa0*/  FFMA R125, R133, R136, R125 ;  /* 0x00000088857d7223 */ /* 0x000fe2000000007d */
[C---:B------:R-:W-:Y:S01]  /*8ab0*/  FMUL R127, R130.reuse, R85 ;  /* 0x00000055827f7220 */ /* 0x040fe20000400000 */
[C---:B------:R-:W-:Y:S01]  /*8ac0*/  SHF.L.U32 R135, R147.reuse, 0x10, RZ ;  /* 0x0000001093877819 */ /* 0x040fe200000006ff */
[C---:B------:R-:W-:Y:S01]  /*8ad0*/  FMUL R128, R130.reuse, R86 ;  /* 0x0000005682807220 */ /* 0x040fe20000400000 */
[----:B------:R-:W-:Y:S01]  /*8ae0*/  LOP3.LUT R136, R147, 0xffff0000, RZ, 0xc0, !PT ;  /* 0xffff000093887812 */ /* 0x000fe200078ec0ff */
[----:B------:R-:W-:Y:S01]  /*8af0*/  FMUL R129, R130, R87 ;  /* 0x0000005782817220 */ /* 0x000fe20000400000 */
[----:B------:R-:W-:Y:S01]  /*8b00*/  F2FP.BF16.F32.PACK_AB R208, R115, R114 ;  /* 0x0000007273d0723e */ /* 0x000fe200000010ff */
[----:B------:R-:W-:Y:S01]  /*8b10*/  FFMA R126, R133, R132, R126 ;  /* 0x00000084857e7223 */ /* 0x000fe2000000007e */
[----:B------:R-:W-:Y:S01]  /*8b20*/  F2FP.BF16.F32.PACK_AB R209, R117, R116 ;  /* 0x0000007475d1723e */ /* 0x000fe200000010ff */
[----:B------:R-:W-:Y:S01]  /*8b30*/  FFMA R127, R133, R134, R127 ;  /* 0x00000086857f7223 */ /* 0x000fe2000000007f */
[----:B------:R-:W-:Y:S01]  /*8b40*/  F2FP.BF16.F32.PACK_AB R210, R119, R118 ;  /* 0x0000007677d2723e */ /* 0x000fe200000010ff */
[----:B------:R-:W-:Y:S01]  /*8b50*/  FFMA R128, R133, R135, R128 ;  /* 0x0000008785807223 */ /* 0x000fe20000000080 */
[----:B------:R-:W-:Y:S01]  /*8b60*/  F2FP.BF16.F32.PACK_AB R211, R121, R120 ;  /* 0x0000007879d3723e */ /* 0x000fe200000010ff */
[----:B------:R-:W-:Y:S01]  /*8b70*/  FFMA R129, R133, R136, R129 ;  /* 0x0000008885817223 */ /* 0x000fe20000000081 */
[----:B------:R-:W-:Y:S02]  /*8b80*/  F2FP.BF16.F32.PACK_AB R216, R123, R122 ;  /* 0x0000007a7bd8723e */ /* 0x000fe400000010ff */
[----:B------:R-:W-:Y:S01]  /*8b90*/  F2FP.BF16.F32.PACK_AB R217, R125, R124 ;  /* 0x0000007c7dd9723e */ /* 0x000fe200000010ff */
[----:B------:R1:W-:Y:S01]  /*8ba0*/  @!P0 STS.128 [R196+0x1020], R208 ;  /* 0x001020d0c4008388 */ /* 0x0003e20000000c00 */
[----:B------:R-:W-:Y:S02]  /*8bb0*/  F2FP.BF16.F32.PACK_AB R218, R127, R126 ;  /* 0x0000007e7fda723e */ /* 0x000fe400000010ff */
[----:B------:R-:W-:Y:S05]  /*8bc0*/  F2FP.BF16.F32.PACK_AB R219, R129, R128 ;  /* 0x0000008081db723e */ /* 0x000fea00000010ff */
[----:B------:R1:W-:Y:S01]  /*8bd0*/  @!P0 STS.128 [R195+0x1010], R216 ;  /* 0x001010d8c3008388 */ /* 0x0003e20000000c00 */
[----:B------:R-:W-:Y:S01]  /*8be0*/  @!PT LDS RZ, [RZ] ;  /* 0x00000000fffff984 */ /* 0x000fe20000000800 */
[----:B------:R-:W-:Y:S01]  /*8bf0*/  @!PT LDS RZ, [RZ] ;  /* 0x00000000fffff984 */ /* 0x000fe20000000800 */
[----:B------:R-:W-:Y:S01]  /*8c00*/  @!PT LDS RZ, [RZ] ;  /* 0x00000000fffff984 */ /* 0x000fe20000000800 */
[----:B------:R-:W-:Y:S01]  /*8c10*/  @!PT LDS RZ, [RZ] ;  /* 0x00000000fffff984 */ /* 0x000fe20000000800 */
[----:B------:R2:W-:Y:S07]  /*8c20*/  MEMBAR.ALL.CTA ;  /* 0x0000000000007992 */ /* 0x0005ee0000008000 */
[----:B--2---:R-:W2:Y:S01]  /*8c30*/  FENCE.VIEW.ASYNC.S ;  /* 0x00000000000073c6 */ /* 0x004ea20000000000 */
[----:B------:R-:W-:Y:S05]  /*8c40*/  WARPSYNC.ALL ;  /* 0x0000000000007948 */ /* 0x000fea0003800000 */
[----:B------:R-:W-:Y:S01]  /*8c50*/  BSSY.RECONVERGENT B0, `(.L_x_118) ;  /* 0x0000012000007945 */ /* 0x000fe20003800200 */
[----:B--2---:R-:W-:Y:S06]  /*8c60*/  BAR.SYNC.DEFER_BLOCKING 0x1, 0x80 ;  /* 0x0042000000007b1d */ /* 0x004fec0000010000 */
[----:B------:R-:W-:Y:S05]  /*8c70*/  @P1 BRA `(.L_x_119) ;  /* 0x00000000003c1947 */ /* 0x000fea0003800000 */
[----:B------:R-:W-:Y:S01]  /*8c80*/  UIADD3 UR4, UPT, UPT, UR44, 0x200, URZ ;  /* 0x000002002c047890 */ /* 0x000fe2000fffe0ff */
[----:B------:R-:W-:Y:S01]  /*8c90*/  R2UR UR49, R212 ;  /* 0x00000000d43172ca */ /* 0x000fe200000e0000 */
[----:B------:R-:W-:Y:S01]  /*8ca0*/  UMOV UR51, UR36 ;  /* 0x0000002400337c82 */ /* 0x000fe20008000000 */
[----:B------:R-:W-:Y:S01]  /*8cb0*/  UIADD3 UR8, UPT, UPT, UR44, 0x1200, URZ ;  /* 0x000012002c087890 */ /* 0x000fe2000fffe0ff */
[----:B------:R-:W-:Y:S02]  /*8cc0*/  UMOV UR10, UR50 ;  /* 0x00000032000a7c82 */ /* 0x000fe40008000000 */
[----:B------:R-:W-:Y:S01]  /*8cd0*/  IMAD.U32 R181, RZ, RZ, UR4 ;  /* 0x00000004ffb57e24 */ /* 0x000fe2000f8e00ff */
[----:B------:R-:W-:Y:S01]  /*8ce0*/  UIADD3 UR4, UP0, UPT, UR54, 0xa80, URZ ;  /* 0x00000a8036047890 */ /* 0x000fe2000ff1e0ff */
[----:B------:R-:W-:Y:S03]  /*8cf0*/  UMOV UR11, UR36 ;  /* 0x00000024000b7c82 */ /* 0x000fe60008000000 */
[----:B------:R-:W-:Y:S01]  /*8d00*/  R2UR UR48, R181 ;  /* 0x00000000b53072ca */ /* 0x000fe200000e0000 */
[----:B------:R-:W-:Y:S02]  /*8d10*/  UIADD3.X UR5, UPT, UPT, URZ, UR55, URZ, UP0, !UPT ;  /* 0x00000037ff057290 */ /* 0x000fe400087fe4ff */
[----:B------:R-:W-:Y:S10]  /*8d20*/  UIADD3 UR9, UPT, UPT, UR49, 0x80, URZ ;  /* 0x0000008031097890 */ /* 0x000ff4000fffe0ff */
[----:B------:R2:W-:Y:S01]  /*8d30*/  UTMASTG.3D [UR48], [UR4] ;  /* 0x00000030040073b5 */ /* 0x0005e20008010000 */
[----:B------:R2:W-:Y:S01]  /*8d40*/  UTMASTG.3D [UR8], [UR4] ;  /* 0x00000008040073b5 */ /* 0x0005e20008010000 */
[----:B------:R0:W-:Y:S01]  /*8d50*/  UTMACMDFLUSH ;  /* 0x00000000000079b7 */ /* 0x0001e20000000000 */
[----:B--2---:R-:W-:Y:S04]  /*8d60*/  DEPBAR.LE SB0, 0x1 ;  /* 0x000080400000791a */ /* 0x004fe80000000000 */
.L_x_119:
[----:B------:R-:W-:Y:S05]  /*8d70*/  BSYNC.RECONVERGENT B0 ;  /* 0x0000000000007941 */ /* 0x000fea0003800200 */
.L_x_118:
[----:B------:R-:W-:Y:S01]  /*8d80*/  BAR.SYNC.DEFER_BLOCKING 0x1, 0x80 ;  /* 0x0042000000007b1d */ /* 0x000fe20000010000 */
[----:B------:R-:W-:Y:S01]  /*8d90*/  ISETP.NE.AND P1, PT, R194, RZ, PT ;  /* 0x000000ffc200720c */ /* 0x000fe20003f25270 */
[----:B------:R-:W-:Y:S01]  /*8da0*/  UISETP.NE.AND UP0, UPT, UR53, URZ, UPT ;  /* 0x000000ff3500728c */ /* 0x000fe2000bf05270 */
[----:B------:R-:W-:Y:S11]  /*8db0*/  LEA R3, R137, UR44, 0x3 ;  /* 0x0000002c89037c11 */ /* 0x000ff6000f8e18ff */
[----:B------:R-:W-:Y:S01]  /*8dc0*/  @P1 SHF.L.U32 R6, RZ, 0x1f, RZ ;  /* 0x0000001fff061819 */ /* 0x000fe200000006ff */
[----:B------:R-:W-:Y:S06]  /*8dd0*/  BRA.U !UP0, `(.L_x_120) ;  /* 0x0000000108247547 */ /* 0x000fec000b800000 */
[----:B------:R-:W2:Y:S01]  /*8de0*/  S2R R0, SR_CgaCtaId ;  /* 0x0000000000007919 */ /* 0x000ea20000008800 */
[----:B------:R-:W-:Y:S01]  /*8df0*/  IMAD.U32 R4, RZ, RZ, UR47 ;  /* 0x0000002fff047e24 */ /* 0x000fe2000f8e00ff */
[----:B------:R-:W-:Y:S04]  /*8e00*/  UIADD3 UR4, UPT, UPT, UR47, 0x1, URZ ;  /* 0x000000012f047890 */ /* 0x000fe8000fffe0ff */
[----:B------:R-:W-:Y:S01]  /*8e10*/  @P1 LEA R4, R4, UR44, 0x3 ;  /* 0x0000002c04041c11 */ /* 0x000fe2000f8e18ff */
[----:B------:R-:W-:Y:S04]  /*8e20*/  UISETP.NE.AND UP0, UPT, UR4, 0x4, UPT ;  /* 0x000000040400788c */ /* 0x000fe8000bf05270 */
[----:B------:R-:W-:Y:S01]  /*8e30*/  @P1 VIADD R5, R4, 0x90 ;  /* 0x0000009004051836 */ /* 0x000fe20000000000 */
[----:B------:R-:W-:Y:S04]  /*8e40*/  USEL UR47, UR4, URZ, UP0 ;  /* 0x000000ff042f7287 */ /* 0x000fe80008000000 */
[----:B--2---:R-:W-:Y:S04]  /*8e50*/  @P1 PRMT R0, R0, 0x654, R5 ;  /* 0x0000065400001816 */ /* 0x004fe80000000005 */
[----:B------:R2:W-:Y:S04]  /*8e60*/  @P1 SYNCS.ARRIVE.TRANS64.RED.A1T0 RZ, [R0+URZ], RZ ;  /* 0x000000ff00ff19a7 */ /* 0x0005e800081004ff */
.L_x_120:
[----:B------:R-:W4:Y:S01]  /*8e70*/  @P1 SYNCS.PHASECHK.TRANS64.TRYWAIT P0, [R3+URZ+0x70], R6 ;  /* 0x00007006030015a7 */ /* 0x000f2200080011ff */
[----:B------:R-:W-:Y:S01]  /*8e80*/  BSSY B1, `(.L_x_121) ;  /* 0x0000019000017945 */ /* 0x000fe20003800000 */
[----:B----4-:R-:W-:Y:S03]  /*8e90*/  @P1 SEL R138, RZ, 0x1, !P0 ;  /* 0x00000001ff8a1807 */ /* 0x010fe60004000000 */
[----:B------:R-:W-:Y:S05]  /*8ea0*/  @!P1 BRA `(.L_x_122) ;  /* 0x0000000000589947 */ /* 0x000fea0003800000 */
[----:B------:R-:W-:Y:S01]  /*8eb0*/  ISETP.NE.AND P1, PT, R199, RZ, PT ;  /* 0x000000ffc700720c */ /* 0x000fe20003f25270 */
[----:B------:R-:W-:Y:S01]  /*8ec0*/  BSSY B0, `(.L_x_123) ;  /* 0x000000a000007945 */ /* 0x000fe20003800000 */
[----:B------:R-:W-:Y:S11]  /*8ed0*/  ISETP.NE.AND P0, PT, R138, RZ, PT ;  /* 0x000000ff8a00720c */ /* 0x000ff60003f05270 */
[----:B------:R-:W-:Y:S04]  /*8ee0*/  @P1 IMAD R8, R137, 0x2000, R188 ;  /* 0x0000200089081824 */ /* 0x000fe800078e02bc */
[----:B------:R-:W-:Y:S01]  /*8ef0*/  @P1 IMAD.IADD R6, R197, 0x1, R8 ;  /* 0x00000001c5061824 */ /* 0x000fe200078e0208 */
[----:B------:R-:W-:Y:S03]  /*8f00*/  @P1 IADD3 R5, PT, PT, R139, R8, RZ ;  /* 0x000000088b051210 */ /* 0x000fe60007ffe0ff */
[----:B------:R-:W-:Y:S01]  /*8f10*/  @P1 IMAD.IADD R4, R187, 0x1, R6 ;  /* 0x00000001bb041824 */ /* 0x000fe200078e0206 */
[----:B------:R-:W-:Y:S06]  /*8f20*/  @P0 BRA `(.L_x_124) ;  /* 0x00000000000c0947 */ /* 0x000fec0003800000 */
[----:B--2---:R-:W-:Y:S04]  /*8f30*/  SHF.L.U32 R0, RZ, 0x1f, RZ ;  /* 0x0000001fff007819 */ /* 0x004fe800000006ff */
[----:B------:R-:W2:Y:S02]  /*8f40*/  SYNCS.PHASECHK.TRANS64.TRYWAIT P0, [R3+URZ+0x70], R0 ;  /* 0x00007000030075a7 */ /* 0x000ea400080011ff */
[----:B--2---:R-:W-:Y:S05]  /*8f50*/  @!P0 BRA `(.L_x_125) ;  /* 0x000000a800848947 */ /* 0x004fea0003800000 */
.L_x_124:
[----:B------:R-:W-:Y:S05]  /*8f60*/  BSYNC B0 ;  /* 0x0000000000007941 */ /* 0x000fea0003800000 */
.L_x_123:
[----:B------:R-:W-:Y:S02]  /*8f70*/  ISETP.NE.AND P0, PT, R199, RZ, PT ;  /* 0x000000ffc700720c */ /* 0x000fe40003f05270 */
[----:B------:R-:W-:Y:S11]  /*8f80*/  IADD3 R137, PT, PT, R137, 0x1, RZ ;  /* 0x0000000189897810 */ /* 0x000ff60007ffe0ff */
[----:B------:R4:W1:Y:S04]  /*8f90*/  @P0 LDS.128 R160, [R5+0x20] ;  /* 0x0000200005a00984 */ /* 0x0008680000000c00 */
[----:B------:R4:W1:Y:S04]  /*8fa0*/  @P0 LDS.128 R140, [R5+0x1020] ;  /* 0x00102000058c0984 */ /* 0x0008680000000c00 */
[----:B------:R4:W1:Y:S04]  /*8fb0*/  @P0 LDS.128 R168, [R8] ;  /* 0x0000000008a80984 */ /* 0x0008680000000c00 */
[----:B------:R4:W1:Y:S04]  /*8fc0*/  @P0 LDS.128 R152, [R8+0x1000] ;  /* 0x0010000008980984 */ /* 0x0008680000000c00 */
[----:B------:R4:W1:Y:S04]  /*8fd0*/  @P0 LDS.128 R164, [R6+0x10] ;  /* 0x0000100006a40984 */ /* 0x0008680000000c00 */
[----:B------:R4:W1:Y:S04]  /*8fe0*/  @P0 LDS.128 R148, [R6+0x1010] ;  /* 0x0010100006940984 */ /* 0x0008680000000c00 */
[----:B------:R4:W1:Y:S04]  /*8ff0*/  @P0 LDS.128 R156, [R4+0x10] ;  /* 0x00001000049c0984 */ /* 0x0008680000000c00 */
[----:B------:R4:W1:Y:S02]  /*9000*/  @P0 LDS.128 R144, [R4+0x1010] ;  /* 0x0010100004900984 */ /* 0x0008640000000c00 */
.L_x_122:
[----:B------:R-:W-:Y:S05]  /*9010*/  BSYNC B1 ;  /* 0x0000000000017941 */ /* 0x000fea0003800000 */
.L_x_121:
[----:B------:R-:W-:Y:S05]  /*9020*/  VIADD R213, R213, 0x400000 ;  /* 0x00400000d5d57836 */ /* 0x000fea0000000000 */
[----:B--2---:R-:W-:Y:S04]  /*9030*/  SHF.R.U32.HI R0, RZ, 0x15, R213 ;  /* 0x00000015ff007819 */ /* 0x004fe800000116d5 */
[----:B------:R-:W-:Y:S04]  /*9040*/  LOP3.LUT R16, R0, 0x3, RZ, 0xc0, !PT ;  /* 0x0000000300107812 */ /* 0x000fe800078ec0ff */
[----:B------:R-:W-:Y:S11]  /*9050*/  ISETP.NE.AND P0, PT, R189, R16, PT ;  /* 0x00000010bd00720c */ /* 0x000ff60003f05270 */
[----:B------:R-:W-:Y:S02]  /*9060*/  @!UPT UIADD3 URZ, UPT, UPT, URZ, URZ, URZ ;  /* 0x000000fffffff290 */ /* 0x000fe4000fffe0ff */
[----:B------:R-:W-:Y:S05]  /*9070*/  @P0 BRA `(.L_x_126) ;  /* 0x0000000000bc0947 */ /* 0x000fea0003800000 */
[----:B------:R-:W-:Y:S11]  /*9080*/  LOP3.LUT P0, RZ, R0, 0x3, R177, 0x48, !PT ;  /* 0x0000000300ff7812 */ /* 0x000ff600078048b1 */
[----:B------:R-:W-:Y:S02]  /*9090*/  @!UPT UIADD3 URZ, UPT, UPT, URZ, URZ, URZ ;  /* 0x000000fffffff290 */ /* 0x000fe4000fffe0ff */
[----:B------:R-:W-:Y:S05]  /*90a0*/  @!P0 BRA `(.L_x_127) ;  /* 0x0000000000408947 */ /* 0x000fea0003800000 */
[----:B------:R-:W2:Y:S01]  /*90b0*/  LDCU.64 UR8, c[0x4][0x70] ;  /* 0x01000e00ff0877ac */ /* 0x000ea20008000a00 */
[----:B------:R-:W-:Y:S01]  /*90c0*/  MOV R15, 0x0 ;  /* 0x00000000000f7802 */ /* 0x000fe20000000f00 */
[----:B------:R-:W-:Y:S02]  /*90d0*/  HFMA2 R12, -RZ, RZ, 0, 5.9604644775390625e-08 ;  /* 0x00000001ff0c7431 */ /* 0x000fe400000001ff */
[----:B----4-:R-:W-:Y:S02]  /*90e0*/  IMAD.MOV.U32 R8, RZ, RZ, 0x192 ;  /* 0x00000192ff087424 */ /* 0x010fe400078e00ff */
[----:B------:R-:W-:Y:S01]  /*90f0*/  IMAD.MOV.U32 R13, RZ, RZ, RZ ;  /* 0x000000ffff0d7224 */ /* 0x000fe200078e00ff */
[----:B------:R-:W4:Y:S01]  /*9100*/  LDCU.64 UR6, c[0x4][0x78] ;  /* 0x01000f00ff0677ac */ /* 0x000f220008000a00 */
[----:B------:R-:W1:Y:S01]  /*9110*/  LDC.64 R14, c[0x4][R15] ;  /* 0x010000000f0e7b82 */ /* 0x000e620000000a00 */
[----:B------:R-:W5:Y:S01]  /*9120*/  LDCU.64 UR4, c[0x4][0x10] ;  /* 0x01000200ff0477ac */ /* 0x000f620008000a00 */
[----:B--2---:R-:W-:Y:S01]  /*9130*/  MOV R5, UR9 ;  /* 0x0000000900057c02 */ /* 0x004fe20008000f00 */
[----:B------:R-:W-:Y:S01]  /*9140*/  IMAD.U32 R4, RZ, RZ, UR8 ;  /* 0x00000008ff047e24 */ /* 0x000fe2000f8e00ff */
[----:B----4-:R-:W-:Y:S01]  /*9150*/  MOV R7, UR7 ;  /* 0x0000000700077c02 */ /* 0x010fe20008000f00 */
[----:B------:R-:W-:Y:S01]  /*9160*/  IMAD.U32 R6, RZ, RZ, UR6 ;  /* 0x00000006ff067e24 */ /* 0x000fe2000f8e00ff */
[----:B-----5:R-:W-:Y:S01]  /*9170*/  MOV R11, UR5 ;  /* 0x00000005000b7c02 */ /* 0x020fe20008000f00 */
[----:B------:R-:W-:Y:S02]  /*9180*/  IMAD.U32 R10, RZ, RZ, UR4 ;  /* 0x00000004ff0a7e24 */ /* 0x000fe4000f8e00ff */
[----:B------:R-:W-:Y:S07]  /*9190*/  LEPC R20, `(.L_x_127) ;  /* 0x000000001014794e */ /* 0x000fee0000000000 */
[----:B-1-3--:R-:W-:Y:S05]  /*91a0*/  CALL.ABS.NOINC R14 ;  /* 0x000000000e007343 */ /* 0x00afea0003c00000 */
.L_x_127:
[----:B------:R-:W-:Y:S05]  /*91b0*/  WARPSYNC.ALL ;  /* 0x0000000000007948 */ /* 0x000fea0003800000 */
[C---:B------:R-:W-:Y:S01]  /*91c0*/  R2UR UR4, R213.reuse ;  /* 0x00000000d50472ca */ /* 0x040fe200000e0000 */
[----:B------:R-:W-:Y:S05]  /*91d0*/  VIADD R0, R213, 0x80 ;  /* 0x00000080d5007836 */ /* 0x000fea0000000000 */
[----:B------:R-:W-:Y:S04]  /*91e0*/  SHF.R.U32.HI R0, RZ, 0x15, R0 ;  /* 0x00000015ff007819 */ /* 0x000fe80000011600 */
[----:B------:R-:W-:Y:S03]  /*91f0*/  LOP3.LUT P0, RZ, R0, 0x3, R177, 0x48, !PT ;  /* 0x0000000300ff7812 */ /* 0x000fe600078048b1 */
[----:B------:R-:W2:Y:S10]  /*9200*/  LDTM.x32 R24, tmem[UR4] ;  /* 0x00000004001879ee */ /* 0x000eb400082c0000 */
[----:B--2---:R-:W-:Y:S05]  /*9210*/  @!P0 BRA `(.L_x_128) ;  /* 0x0000000000408947 */ /* 0x004fea0003800000 */
        /* <DEDUP_REMOVED lines=16> */
.L_x_128:
[----:B------:R-:W-:Y:S05]  /*9320*/  WARPSYNC.ALL ;  /* 0x0000000000007948 */ /* 0x000fea0003800000 */
[----:B------:R-:W-:Y:S11]  /*9330*/  R2UR UR4, R213 ;  /* 0x00000000d50472ca */ /* 0x000ff600000e0000 */
[----:B------:R-:W-:Y:S02]  /*9340*/  @!UPT UIADD3 URZ, UPT, UPT, URZ, URZ, URZ ;  /* 0x000000fffffff290 */ /* 0x000fe4000fffe0ff */
[----:B------:R-:W2:Y:S02]  /*9350*/  LDTM.x32 R56, tmem[UR4+0x80] ;  /* 0x00008004003879ee */ /* 0x000ea400082c0000 */
[----:B--2---:R-:W-:Y:S01]  /*9360*/  NOP ;  /* 0x0000000000007918 */ /* 0x004fe20000000000 */
.L_x_126:
[----:B-1----:R-:W-:Y:S01]  /*9370*/  SHF.L.U32 R18, R168, 0x10, RZ ;  /* 0x00000010a8127819 */ /* 0x002fe200000006ff */
[----:B------:R-:W-:Y:S01]  /*9380*/  FMUL R0, R130, R24 ;  /* 0x0000001882007220 */ /* 0x000fe20000400000 */
[C---:B------:R-:W-:Y:S01]  /*9390*/  SHF.L.U32 R19, R169.reuse, 0x10, RZ ;  /* 0x00000010a9137819 */ /* 0x040fe200000006ff */
[----:B------:R-:W-:Y:S05]  /*93a0*/  WARPSYNC.ALL ;  /* 0x0000000000007948 */ /* 0x000fea0003800000 */
[----:B------:R-:W-:Y:S01]  /*93b0*/  LOP3.LUT R20, R169, 0xffff0000, RZ, 0xc0, !PT ;  /* 0xffff0000a9147812 */ /* 0x000fe200078ec0ff */
[----:B------:R-:W1:Y:S01]  /*93c0*/  S2UR UR5, SR_CgaCtaId ;  /* 0x00000000000579c3 */ /* 0x000e620000008800 */
[----:B------:R-:W-:Y:S01]  /*93d0*/  ISETP.NE.AND P1, PT, R189, R16, PT ;  /* 0x00000010bd00720c */ /* 0x000fe20003f25270 */
[----:B------:R-:W-:Y:S01]  /*93e0*/  FFMA R0, R133, R18, R0 ;  /* 0x0000001285007223 */ /* 0x000fe20000000000 */
[----:B------:R-:W-:Y:S01]  /*93f0*/  LOP3.LUT R18, R168, 0xffff0000, RZ, 0xc0, !PT ;  /* 0xffff0000a8127812 */ /* 0x000fe200078ec0ff */
[----:B------:R-:W-:Y:S01]  /*9400*/  FMUL R3, R130, R25 ;  /* 0x0000001982037220 */ /* 0x000fe20000400000 */
[----:B------:R-:W-:Y:S01]  /*9410*/  LOP3.LUT R16, R164, 0xffff0000, RZ, 0xc0, !PT ;  /* 0xffff0000a4107812 */ /* 0x000fe200078ec0ff */
[C---:B----4-:R-:W-:Y:S01]  /*9420*/  FMUL R4, R130.reuse, R26 ;  /* 0x0000001a82047220 */ /* 0x050fe20000400000 */
[----:B------:R-:W-:Y:S01]  /*9430*/  SHF.L.U32 R15, R165, 0x10, RZ ;  /* 0x00000010a50f7819 */ /* 0x000fe200000006ff */
[----:B------:R-:W-:Y:S01]  /*9440*/  FMUL R5, R130, R27 ;  /* 0x0000001b82057220 */ /* 0x000fe20000400000 */
[----:B------:R-:W-:Y:S01]  /*9450*/  SHF.L.U32 R17, R166, 0x10, RZ ;  /* 0x00000010a6117819 */ /* 0x000fe200000006ff */
[C---:B------:R-:W-:Y:S01]  /*9460*/  FFMA R3, R133.reuse, R18, R3 ;  /* 0x0000001285037223 */ /* 0x040fe20000000003 */
[----:B------:R-:W-:Y:S01]  /*9470*/  SHF.L.U32 R18, R170, 0x10, RZ ;  /* 0x00000010aa127819 */ /* 0x000fe200000006ff */
[C---:B------:R-:W-:Y:S01]  /*9480*/  FFMA R4, R133.reuse, R19, R4 ;  /* 0x0000001385047223 */ /* 0x040fe20000000004 */
[----:B------:R-:W-:Y:S01]  /*9490*/  SHF.L.U32 R19, R164, 0x10, RZ ;  /* 0x00000010a4137819 */ /* 0x000fe200000006ff */
[----:B------:R-:W-:Y:S01]  /*94a0*/  FFMA R5, R133, R20, R5 ;  /* 0x0000001485057223 */ /* 0x000fe20000000005 */
[----:B------:R-:W-:Y:S01]  /*94b0*/  LOP3.LUT R20, R170, 0xffff0000, RZ, 0xc0, !PT ;  /* 0xffff0000aa147812 */ /* 0x000fe200078ec0ff */
[C---:B------:R-:W-:Y:S01]  /*94c0*/  FMUL R6, R130.reuse, R28 ;  /* 0x0000001c82067220 */ /* 0x040fe20000400000 */
[----:B------:R-:W-:Y:S01]  /*94d0*/  F2FP.BF16.F32.PACK_AB R88, R3, R0 ;  /* 0x000000000358723e */ /* 0x000fe200000010ff */
[C---:B------:R-:W-:Y:S01]  /*94e0*/  FMUL R7, R130.reuse, R29 ;  /* 0x0000001d82077220 */ /* 0x040fe20000400000 */
[----:B------:R-:W-:Y:S01]  /*94f0*/  F2FP.BF16.F32.PACK_AB R89, R5, R4 ;  /* 0x000000040559723e */ /* 0x000fe200000010ff */
[----:B------:R-:W-:Y:S01]  /*9500*/  FFMA R6, R133, R18, R6 ;  /* 0x0000001285067223 */ /* 0x000fe20000000006 */
[----:B------:R-:W-:Y:S01]  /*9510*/  SHF.L.U32 R18, R171, 0x10, RZ ;  /* 0x00000010ab127819 */ /* 0x000fe200000006ff */
[----:B------:R-:W-:Y:S01]  /*9520*/  FFMA R7, R133, R20, R7 ;  /* 0x0000001485077223 */ /* 0x000fe20000000007 */
[----:B------:R-:W-:Y:S01]  /*9530*/  LOP3.LUT R20, R171, 0xffff0000, RZ, 0xc0, !PT ;  /* 0xffff0000ab147812 */ /* 0x000fe200078ec0ff */
[----:B------:R-:W-:Y:S01]  /*9540*/  FMUL R8, R130, R30 ;  /* 0x0000001e82087220 */ /* 0x000fe20000400000 */
[----:B------:R-:W-:Y:S01]  /*9550*/  ISETP.NE.AND P2, PT, R194, RZ, PT ;  /* 0x000000ffc200720c */ /* 0x000fe20003f45270 */
[C---:B------:R-:W-:Y:S01]  /*9560*/  FMUL R9, R130.reuse, R31 ;  /* 0x0000001f82097220 */ /* 0x040fe20000400000 */
[----:B------:R-:W-:Y:S01]  /*9570*/  F2FP.BF16.F32.PACK_AB R90, R7, R6 ;  /* 0x00000006075a723e */ /* 0x000fe200000010ff */
[----:B------:R-:W-:Y:S01]  /*9580*/  UIADD3 UR4, UPT, UPT, UR44, 0xe8, URZ ;  /* 0x000000e82c047890 */ /* 0x000fe2000fffe0ff */
[----:B------:R-:W-:Y:S01]  /*9590*/  ISETP.NE.AND P0, PT, R189, RZ, PT ;  /* 0x000000ffbd00720c */ /* 0x000fe20003f05270 */
[----:B------:R-:W-:Y:S01]  /*95a0*/  FFMA R8, R133, R18, R8 ;  /* 0x0000001285087223 */ /* 0x000fe20000000008 */
[----:B------:R-:W-:Y:S01]  /*95b0*/  LOP3.LUT R18, R165, 0xffff0000, RZ, 0xc0, !PT ;  /* 0xffff0000a5127812 */ /* 0x000fe200078ec0ff */
[----:B------:R-:W-:Y:S01]  /*95c0*/  FFMA R9, R133, R20, R9 ;  /* 0x0000001485097223 */ /* 0x000fe20000000009 */
[----:B------:R-:W-:Y:S01]  /*95d0*/  LOP3.LUT R20, R167, 0xffff0000, RZ, 0xc0, !PT ;  /* 0xffff0000a7147812 */ /* 0x000fe200078ec0ff */
[----:B-1----:R-:W-:Y:S01]  /*95e0*/  UPRMT UR4, UR5, 0x654, UR4 ;  /* 0x0000065405047896 */ /* 0x002fe20008000004 */
[----:B------:R-:W-:Y:S01]  /*95f0*/  NOP ;  /* 0x0000000000007918 */ /* 0x000fe20000000000 */
[C---:B------:R-:W-:Y:S01]  /*9600*/  FMUL R10, R130.reuse, R32 ;  /* 0x00000020820a7220 */ /* 0x040fe20000400000 */
[----:B------:R-:W-:Y:S01]  /*9610*/  F2FP.BF16.F32.PACK_AB R91, R9, R8 ;  /* 0x00000008095b723e */ /* 0x000fe200000010ff */
[C---:B------:R-:W-:Y:S01]  /*9620*/  FMUL R11, R130.reuse, R33 ;  /* 0x00000021820b7220 */ /* 0x040fe20000400000 */
[C---:B------:R-:W-:Y:S01]  /*9630*/  FMUL R12, R130.reuse, R34 ;  /* 0x00000022820c7220 */ /* 0x040fe20000400000 */
[----:B------:R-:W-:Y:S01]  /*9640*/  FMUL R13, R130, R35 ;  /* 0x00000023820d7220 */ /* 0x000fe20000400000 */
[----:B------:R-:W-:Y:S01]  /*9650*/  FFMA R10, R133, R19, R10 ;  /* 0x00000013850a7223 */ /* 0x000fe2000000000a */
[----:B------:R-:W-:Y:S01]  /*9660*/  SHF.L.U32 R19, R167, 0x10, RZ ;  /* 0x00000010a7137819 */ /* 0x000fe200000006ff */
[----:B------:R-:W-:Y:S01]  /*9670*/  SYNCS.ARRIVE.TRANS64.RED.A1T0 RZ, [UR4], RZ ;  /* 0x000000ffffff79a7 */ /* 0x000fe20008100404 */
[----:B------:R1:W-:Y:S01]  /*9680*/  @!P1 STS.128 [R188+0x2000], R88 ;  /* 0x00200058bc009388 */ /* 0x0003e20000000c00 */
[C---:B------:R-:W-:Y:S01]  /*9690*/  FFMA R11, R133.reuse, R16, R11 ;  /* 0x00000010850b7223 */ /* 0x040fe2000000000b */
[C---:B------:R-:W-:Y:S01]  /*96a0*/  FFMA R12, R133.reuse, R15, R12 ;  /* 0x0000000f850c7223 */ /* 0x040fe2000000000c */
[----:B------:R-:W-:Y:S01]  /*96b0*/  FFMA R13, R133, R18, R13 ;  /* 0x00000012850d7223 */ /* 0x000fe2000000000d */
[----:B------:R-:W-:Y:S01]  /*96c0*/  LOP3.LUT R18, R166, 0xffff0000, RZ, 0xc0, !PT ;  /* 0xffff0000a6127812 */ /* 0x000fe200078ec0ff */
[C---:B------:R-:W-:Y:S01]  /*96d0*/  FMUL R14, R130.reuse, R36 ;  /* 0x00000024820e7220 */ /* 0x040fe20000400000 */
[----:B------:R-:W-:Y:S01]  /*96e0*/  F2FP.BF16.F32.PACK_AB R92, R11, R10 ;  /* 0x0000000a0b5c723e */ /* 0x000fe200000010ff */
[----:B------:R-:W-:Y:S01]  /*96f0*/  FMUL R15, R130, R37 ;  /* 0x00000025820f7220 */ /* 0x000fe20000400000 */
[----:B------:R-:W-:Y:S01]  /*9700*/  SHF.L.U32 R11, R160, 0x10, RZ ;  /* 0x00000010a00b7819 */ /* 0x000fe200000006ff */
[----:B------:R-:W-:Y:S01]  /*9710*/  FFMA R14, R133, R17, R14 ;  /* 0x00000011850e7223 */ /* 0x000fe2000000000e */
[----:B------:R-:W-:Y:S01]  /*9720*/  F2FP.BF16.F32.PACK_AB R93, R13, R12 ;  /* 0x0000000c0d5d723e */ /* 0x000fe200000010ff */
[----:B------:R-:W-:Y:S01]  /*9730*/  FMUL R16, R130, R38 ;  /* 0x0000002682107220 */ /* 0x000fe20000400000 */
[----:B------:R-:W-:Y:S01]  /*9740*/  LOP3.LUT R12, R160, 0xffff0000, RZ, 0xc0, !PT ;  /* 0xffff0000a00c7812 */ /* 0x000fe200078ec0ff */
[----:B------:R-:W-:Y:S01]  /*9750*/  FMUL R17, R130, R39 ;  /* 0x0000002782117220 */ /* 0x000fe20000400000 */
[----:B------:R-:W-:Y:S01]  /*9760*/  SHF.L.U32 R13, R161, 0x10, RZ ;  /* 0x00000010a10d7819 */ /* 0x000fe200000006ff */
[C---:B------:R-:W-:Y:S01]  /*9770*/  FFMA R15, R133.reuse, R18, R15 ;  /* 0x00000012850f7223 */ /* 0x040fe2000000000f */
[----:B------:R-:W-:Y:S01]  /*9780*/  LOP3.LUT R18, R158, 0xffff0000, RZ, 0xc0, !PT ;  /* 0xffff00009e127812 */ /* 0x000fe200078ec0ff */
[C---:B------:R-:W-:Y:S01]  /*9790*/  FFMA R16, R133.reuse, R19, R16 ;  /* 0x0000001385107223 */ /* 0x040fe20000000010 */
[C---:B------:R-:W-:Y:S01]  /*97a0*/  FMUL R8, R130.reuse, R40 ;  /* 0x0000002882087220 */ /* 0x040fe20000400000 */
[----:B------:R-:W-:Y:S01]  /*97b0*/  FFMA R17, R133, R20, R17 ;  /* 0x0000001485117223 */ /* 0x000fe20000000011 */
[----:B------:R-:W-:Y:S01]  /*97c0*/  F2FP.BF16.F32.PACK_AB R94, R15, R14 ;  /* 0x0000000e0f5e723e */ /* 0x000fe200000010ff */
[C---:B------:R-:W-:Y:S01]  /*97d0*/  FMUL R9, R130.reuse, R41 ;  /* 0x0000002982097220 */ /* 0x040fe20000400000 */
[----:B------:R-:W-:Y:S01]  /*97e0*/  LOP3.LUT R14, R161, 0xffff0000, RZ, 0xc0, !PT ;  /* 0xffff0000a10e7812 */ /* 0x000fe200078ec0ff */
[----:B------:R-:W-:Y:S01]  /*97f0*/  FFMA R8, R133, R11, R8 ;  /* 0x0000000b85087223 */ /* 0x000fe20000000008 */
[----:B------:R-:W-:Y:S01]  /*9800*/  F2FP.BF16.F32.PACK_AB R95, R17, R16 ;  /* 0x00000010115f723e */ /* 0x000fe200000010ff */
[----:B------:R-:W-:Y:S01]  /*9810*/  FMUL R10, R130, R42 ;  /* 0x0000002a820a7220 */ /* 0x000fe20000400000 */
[----:B------:R-:W-:Y:S01]  /*9820*/  SHF.L.U32 R15, R162, 0x10, RZ ;  /* 0x00000010a20f7819 */ /* 0x000fe200000006ff */
[----:B------:R-:W-:Y:S01]  /*9830*/  FMUL R11, R130, R43 ;  /* 0x0000002b820b7220 */ /* 0x000fe20000400000 */
[----:B------:R-:W-:Y:S01]  /*9840*/  LOP3.LUT R16, R157, 0xffff0000, RZ, 0xc0, !PT ;  /* 0xffff00009d107812 */ /* 0x000fe200078ec0ff */
[----:B------:R-:W-:Y:S01]  /*9850*/  FFMA R9, R133, R12, R9 ;  /* 0x0000000c85097223 */ /* 0x000fe20000000009 */
[----:B------:R-:W-:Y:S01]  /*9860*/  SHF.L.U32 R17, R159, 0x10, RZ ;  /* 0x000000109f117819 */ /* 0x000fe200000006ff */
[----:B------:R-:W-:Y:S01]  /*9870*/  FFMA R10, R133, R13, R10 ;  /* 0x0000000d850a7223 */ /* 0x000fe2000000000a */
[----:B------:R-:W-:Y:S01]  /*9880*/  LOP3.LUT R20, R159, 0xffff0000, RZ, 0xc0, !PT ;  /* 0xffff00009f147812 */ /* 0x000fe200078ec0ff */
[----:B------:R-:W-:Y:S01]  /*9890*/  FFMA R11, R133, R14, R11 ;  /* 0x0000000e850b7223 */ /* 0x000fe2000000000b */
[----:B------:R-:W-:Y:S01]  /*98a0*/  LOP3.LUT R14, R162, 0xffff0000, RZ, 0xc0, !PT ;  /* 0xffff0000a20e7812 */ /* 0x000fe200078ec0ff */
[C---:B------:R-:W-:Y:S01]  /*98b0*/  FMUL R12, R130.reuse, R44 ;  /* 0x0000002c820c7220 */ /* 0x040fe20000400000 */
[----:B-1----:R-:W-:Y:S01]  /*98c0*/  F2FP.BF16.F32.PACK_AB R88, R9, R8 ;  /* 0x000000080958723e */ /* 0x002fe200000010ff */
[----:B------:R1:W-:Y:S01]  /*98d0*/  @!P1 STS.128 [R198+0x2010], R92 ;  /* 0x0020105cc6009388 */ /* 0x0003e20000000c00 */
[----:B------:R-:W-:Y:S01]  /*98e0*/  F2FP.BF16.F32.PACK_AB R89, R11, R10 ;  /* 0x0000000a0b59723e */ /* 0x000fe200000010ff */
[----:B------:R-:W-:Y:S01]  /*98f0*/  FMUL R13, R130, R45 ;  /* 0x0000002d820d7220 */ /* 0x000fe20000400000 */
[----:B------:R-:W-:Y:S01]  /*9900*/  SHF.L.U32 R11, R163, 0x10, RZ ;  /* 0x00000010a30b7819 */ /* 0x000fe200000006ff */
[C---:B------:R-:W-:Y:S01]  /*9910*/  FFMA R12, R133.reuse, R15, R12 ;  /* 0x0000000f850c7223 */ /* 0x040fe2000000000c */
[----:B------:R-:W-:Y:S01]  /*9920*/  SHF.L.U32 R15, R156, 0x10, RZ ;  /* 0x000000109c0f7819 */ /* 0x000fe200000006ff */
[----:B------:R-:W-:Y:S01]  /*9930*/  FFMA R13, R133, R14, R13 ;  /* 0x0000000e850d7223 */ /* 0x000fe2000000000d */
[----:B------:R-:W-:Y:S01]  /*9940*/  LOP3.LUT R14, R163, 0xffff0000, RZ, 0xc0, !PT ;  /* 0xffff0000a30e7812 */ /* 0x000fe200078ec0ff */
[C---:B------:R-:W-:Y:S01]  /*9950*/  FMUL R8, R130.reuse, R46 ;  /* 0x0000002e82087220 */ /* 0x040fe20000400000 */
[C---:B------:R-:W-:Y:S01]  /*9960*/  FMUL R9, R130.reuse, R47 ;  /* 0x0000002f82097220 */ /* 0x040fe20000400000 */
[----:B------:R-:W-:Y:S01]  /*9970*/  FMUL R10, R130, R48 ;  /* 0x00000030820a7220 */ /* 0x000fe20000400000 */
[----:B------:R-:W-:Y:S01]  /*9980*/  F2FP.BF16.F32.PACK_AB R90, R13, R12 ;  /* 0x0000000c0d5a723e */ /* 0x000fe200000010ff */
[C---:B------:R-:W-:Y:S01]  /*9990*/  FFMA R8, R133.reuse, R11, R8 ;  /* 0x0000000b85087223 */ /* 0x040fe20000000008 */
[C---:B------:R-:W-:Y:S01]  /*99a0*/  FFMA R9, R133.reuse, R14, R9 ;  /* 0x0000000e85097223 */ /* 0x040fe20000000009 */
[----:B------:R-:W-:Y:S01]  /*99b0*/  LOP3.LUT R14, R156, 0xffff0000, RZ, 0xc0, !PT ;  /* 0xffff00009c0e7812 */ /* 0x000fe200078ec0ff */
[----:B------:R-:W-:Y:S01]  /*99c0*/  FFMA R10, R133, R15, R10 ;  /* 0x0000000f850a7223 */ /* 0x000fe2000000000a */
[----:B------:R-:W-:Y:S01]  /*99d0*/  SHF.L.U32 R15, R157, 0x10, RZ ;  /* 0x000000109d0f7819 */ /* 0x000fe200000006ff */
[C---:B------:R-:W-:Y:S01]  /*99e0*/  FMUL R11, R130.reuse, R49 ;  /* 0x00000031820b7220 */ /* 0x040fe20000400000 */
[----:B------:R-:W-:Y:S01]  /*99f0*/  F2FP.BF16.F32.PACK_AB R91, R9, R8 ;  /* 0x00000008095b723e */ /* 0x000fe200000010ff */
[C---:B------:R-:W-:Y:S01]  /*9a00*/  FMUL R12, R130.reuse, R50 ;  /* 0x00000032820c7220 */ /* 0x040fe20000400000 */
[C---:B------:R-:W-:Y:S01]  /*9a10*/  FMUL R13, R130.reuse, R51 ;  /* 0x00000033820d7220 */ /* 0x040fe20000400000 */
[C---:B------:R-:W-:Y:S01]  /*9a20*/  FFMA R11, R133.reuse, R14, R11 ;  /* 0x0000000e850b7223 */ /* 0x040fe2000000000b */
[----:B------:R-:W-:Y:S01]  /*9a30*/  FMUL R8, R130, R52 ;  /* 0x0000003482087220 */ /* 0x000fe20000400000 */
[C---:B------:R-:W-:Y:S01]  /*9a40*/  FFMA R12, R133.reuse, R15, R12 ;  /* 0x0000000f850c7223 */ /* 0x040fe2000000000c */
[C---:B------:R-:W-:Y:S01]  /*9a50*/  FFMA R13, R133.reuse, R16, R13 ;  /* 0x00000010850d7223 */ /* 0x040fe2000000000d */
[----:B------:R-:W-:Y:S01]  /*9a60*/  SHF.L.U32 R16, R158, 0x10, RZ ;  /* 0x000000109e107819 */ /* 0x000fe200000006ff */
[C---:B------:R-:W-:Y:S01]  /*9a70*/  FMUL R9, R130.reuse, R53 ;  /* 0x0000003582097220 */ /* 0x040fe20000400000 */
[C---:B------:R-:W-:Y:S01]  /*9a80*/  FMUL R14, R130.reuse, R54 ;  /* 0x00000036820e7220 */ /* 0x040fe20000400000 */
[----:B------:R-:W-:Y:S01]  /*9a90*/  FMUL R15, R130, R55 ;  /* 0x00000037820f7220 */ /* 0x000fe20000400000 */
[----:B------:R2:W-:Y:S01]  /*9aa0*/  @!P1 STS.128 [R196+0x2020], R88 ;  /* 0x00202058c4009388 */ /* 0x0005e20000000c00 */
[----:B------:R-:W-:Y:S01]  /*9ab0*/  FFMA R8, R133, R16, R8 ;  /* 0x0000001085087223 */ /* 0x000fe20000000008 */
[----:B-1----:R-:W-:Y:S01]  /*9ac0*/  F2FP.BF16.F32.PACK_AB R93, R13, R12 ;  /* 0x0000000c0d5d723e */ /* 0x002fe200000010ff */
[C---:B------:R-:W-:Y:S01]  /*9ad0*/  FFMA R9, R133.reuse, R18, R9 ;  /* 0x0000001285097223 */ /* 0x040fe20000000009 */
[C---:B------:R-:W-:Y:S01]  /*9ae0*/  LOP3.LUT R12, R152.reuse, 0xffff0000, RZ, 0xc0, !PT ;  /* 0xffff0000980c7812 */ /* 0x040fe200078ec0ff */
[C---:B------:R-:W-:Y:S01]  /*9af0*/  FFMA R14, R133.reuse, R17, R14 ;  /* 0x00000011850e7223 */ /* 0x040fe2000000000e */
[----:B------:R-:W-:Y:S01]  /*9b00*/  SHF.L.U32 R17, R152, 0x10, RZ ;  /* 0x0000001098117819 */ /* 0x000fe200000006ff */
[----:B------:R-:W-:Y:S01]  /*9b10*/  FFMA R15, R133, R20, R15 ;  /* 0x00000014850f7223 */ /* 0x000fe2000000000f */
[----:B------:R-:W-:Y:S01]  /*9b20*/  F2FP.BF16.F32.PACK_AB R94, R9, R8 ;  /* 0x00000008095e723e */ /* 0x000fe200000010ff */
        /* <DEDUP_REMOVED lines=9> */
[----:B------:R-:W-:Y:S01]  /*9bc0*/  SHF.L.U32 R18, R154, 0x10, RZ ;  /* 0x000000109a127819 */ /* 0x000fe200000006ff */
[----:B------:R-:W-:Y:S01]  /*9bd0*/  FMUL R10, R130, R59 ;  /* 0x0000003b820a7220 */ /* 0x000fe20000400000 */
[----:B------:R-:W-:Y:S01]  /*9be0*/  LOP3.LUT R15, R154, 0xffff0000, RZ, 0xc0, !PT ;  /* 0xffff00009a0f7812 */ /* 0x000fe200078ec0ff */
[----:B------:R-:W-:Y:S01]  /*9bf0*/  FMUL R11, R130, R60 ;  /* 0x0000003c820b7220 */ /* 0x000fe20000400000 */
[----:B------:R-:W-:Y:S01]  /*9c00*/  LOP3.LUT R17, R155, 0xffff0000, RZ, 0xc0, !PT ;  /* 0xffff00009b117812 */ /* 0x000fe200078ec0ff */
[C---:B------:R-:W-:Y:S01]  /*9c10*/  FFMA R9, R133.reuse, R14, R9 ;  /* 0x0000000e85097223 */ /* 0x040fe20000000009 */
[----:B------:R-:W-:Y:S01]  /*9c20*/  F2FP.BF16.F32.PACK_AB R96, R8, R16 ;  /* 0x000000100860723e */ /* 0x000fe200000010ff */
[----:B------:R-:W-:Y:S01]  /*9c30*/  FFMA R10, R133, R13, R10 ;  /* 0x0000000d850a7223 */ /* 0x000fe2000000000a */
[----:B------:R-:W-:Y:S01]  /*9c40*/  LOP3.LUT R16, R141, 0xffff0000, RZ, 0xc0, !PT ;  /* 0xffff00008d107812 */ /* 0x000fe200078ec0ff */
[C---:B------:R-:W-:Y:S01]  /*9c50*/  FMUL R12, R130.reuse, R61 ;  /* 0x0000003d820c7220 */ /* 0x040fe20000400000 */
[----:B------:R-:W-:Y:S01]  /*9c60*/  LOP3.LUT R20, R147, 0xffff0000, RZ, 0xc0, !PT ;  /* 0xffff000093147812 */ /* 0x000fe200078ec0ff */
[----:B------:R-:W-:Y:S01]  /*9c70*/  FFMA R11, R133, R18, R11 ;  /* 0x00000012850b7223 */ /* 0x000fe2000000000b */
[----:B------:R-:W-:Y:S01]  /*9c80*/  SHF.L.U32 R18, R155, 0x10, RZ ;  /* 0x000000109b127819 */ /* 0x000fe200000006ff */
[----:B------:R-:W-:Y:S01]  /*9c90*/  FMUL R13, R130, R62 ;  /* 0x0000003e820d7220 */ /* 0x000fe20000400000 */
[----:B------:R-:W-:Y:S01]  /*9ca0*/  F2FP.BF16.F32.PACK_AB R97, R10, R9 ;  /* 0x000000090a61723e */ /* 0x000fe200000010ff */
[C---:B------:R-:W-:Y:S01]  /*9cb0*/  FFMA R12, R133.reuse, R15, R12 ;  /* 0x0000000f850c7223 */ /* 0x040fe2000000000c */
[----:B------:R-:W-:Y:S01]  /*9cc0*/  SHF.L.U32 R15, R150, 0x10, RZ ;  /* 0x00000010960f7819 */ /* 0x000fe200000006ff */
[----:B------:R-:W-:Y:S01]  /*9cd0*/  FMUL R14, R130, R63 ;  /* 0x0000003f820e7220 */ /* 0x000fe20000400000 */
[----:B------:R-:W-:Y:S01]  /*9ce0*/  FFMA R13, R133, R18, R13 ;  /* 0x00000012850d7223 */ /* 0x000fe2000000000d */
[----:B------:R-:W-:Y:S01]  /*9cf0*/  LOP3.LUT R18, R145, 0xffff0000, RZ, 0xc0, !PT ;  /* 0xffff000091127812 */ /* 0x000fe200078ec0ff */
[----:B------:R1:W-:Y:S01]  /*9d00*/  @!P1 STS.128 [R195+0x2010], R92 ;  /* 0x0020105cc3009388 */ /* 0x0003e20000000c00 */
[----:B------:R-:W-:Y:S01]  /*9d10*/  F2FP.BF16.F32.PACK_AB R98, R12, R11 ;  /* 0x0000000b0c62723e */ /* 0x000fe200000010ff */
[C---:B------:R-:W-:Y:S01]  /*9d20*/  FFMA R14, R133.reuse, R17, R14 ;  /* 0x00000011850e7223 */ /* 0x040fe2000000000e */
[----:B------:R-:W-:Y:S01]  /*9d30*/  SHF.L.U32 R11, R148, 0x10, RZ ;  /* 0x00000010940b7819 */ /* 0x000fe200000006ff */
[----:B------:R-:W-:Y:S01]  /*9d40*/  FMUL R8, R130, R64 ;  /* 0x0000004082087220 */ /* 0x000fe20000400000 */
[----:B------:R-:W-:Y:S01]  /*9d50*/  LOP3.LUT R12, R148, 0xffff0000, RZ, 0xc0, !PT ;  /* 0xffff0000940c7812 */ /* 0x000fe200078ec0ff */
[----:B------:R-:W-:Y:S01]  /*9d60*/  FMUL R9, R130, R65 ;  /* 0x0000004182097220 */ /* 0x000fe20000400000 */
[----:B------:R-:W-:Y:S01]  /*9d70*/  F2FP.BF16.F32.PACK_AB R99, R14, R13 ;  /* 0x0000000d0e63723e */ /* 0x000fe200000010ff */
[----:B------:R-:W-:Y:S01]  /*9d80*/  FFMA R8, R133, R11, R8 ;  /* 0x0000000b85087223 */ /* 0x000fe20000000008 */
[----:B------:R-:W-:Y:S01]  /*9d90*/  SHF.L.U32 R13, R149, 0x10, RZ ;  /* 0x00000010950d7819 */ /* 0x000fe200000006ff */
[----:B------:R-:W-:Y:S01]  /*9da0*/  FFMA R9, R133, R12, R9 ;  /* 0x0000000c85097223 */ /* 0x000fe20000000009 */
[----:B------:R-:W-:Y:S01]  /*9db0*/  LOP3.LUT R14, R149, 0xffff0000, RZ, 0xc0, !PT ;  /* 0xffff0000950e7812 */ /* 0x000fe200078ec0ff */
[C---:B------:R-:W-:Y:S01]  /*9dc0*/  FMUL R10, R130.reuse, R66 ;  /* 0x00000042820a7220 */ /* 0x040fe20000400000 */
[----:B------:R-:W-:Y:S01]  /*9dd0*/  SHF.L.U32 R17, R147, 0x10, RZ ;  /* 0x0000001093117819 */ /* 0x000fe200000006ff */
[C---:B------:R-:W-:Y:S01]  /*9de0*/  FMUL R11, R130.reuse, R67 ;  /* 0x00000043820b7220 */ /* 0x040fe20000400000 */
[----:B--2---:R-:W-:Y:S01]  /*9df0*/  F2FP.BF16.F32.PACK_AB R88, R9, R8 ;  /* 0x000000080958723e */ /* 0x004fe200000010ff */
[C---:B------:R-:W-:Y:S01]  /*9e00*/  FFMA R10, R133.reuse, R13, R10 ;  /* 0x0000000d850a7223 */ /* 0x040fe2000000000a */
[----:B------:R-:W-:Y:S01]  /*9e10*/  FMUL R12, R130, R68 ;  /* 0x00000044820c7220 */ /* 0x000fe20000400000 */
[C---:B------:R-:W-:Y:S01]  /*9e20*/  FFMA R11, R133.reuse, R14, R11 ;  /* 0x0000000e850b7223 */ /* 0x040fe2000000000b */
[----:B------:R-:W-:Y:S01]  /*9e30*/  LOP3.LUT R14, R150, 0xffff0000, RZ, 0xc0, !PT ;  /* 0xffff0000960e7812 */ /* 0x000fe200078ec0ff */
[C---:B------:R-:W-:Y:S01]  /*9e40*/  FMUL R13, R130.reuse, R69 ;  /* 0x00000045820d7220 */ /* 0x040fe20000400000 */
[----:B------:R2:W-:Y:S01]  /*9e50*/  @!P1 STS.128 [R188+0x3000], R96 ;  /* 0x00300060bc009388 */ /* 0x0005e20000000c00 */
[----:B------:R-:W-:Y:S01]  /*9e60*/  FFMA R12, R133, R15, R12 ;  /* 0x0000000f850c7223 */ /* 0x000fe2000000000c */
[----:B------:R-:W-:Y:S01]  /*9e70*/  F2FP.BF16.F32.PACK_AB R89, R11, R10 ;  /* 0x0000000a0b59723e */ /* 0x000fe200000010ff */
[----:B------:R-:W-:Y:S01]  /*9e80*/  FFMA R13, R133, R14, R13 ;  /* 0x0000000e850d7223 */ /* 0x000fe2000000000d */
[C---:B------:R-:W-:Y:S01]  /*9e90*/  SHF.L.U32 R11, R151.reuse, 0x10, RZ ;  /* 0x00000010970b7819 */ /* 0x040fe200000006ff */
[C---:B------:R-:W-:Y:S01]  /*9ea0*/  FMUL R8, R130.reuse, R70 ;  /* 0x0000004682087220 */ /* 0x040fe20000400000 */
[----:B------:R-:W-:Y:S01]  /*9eb0*/  LOP3.LUT R14, R151, 0xffff0000, RZ, 0xc0, !PT ;  /* 0xffff0000970e7812 */ /* 0x000fe200078ec0ff */
[----:B------:R-:W-:Y:S01]  /*9ec0*/  FMUL R9, R130, R71 ;  /* 0x0000004782097220 */ /* 0x000fe20000400000 */
[----:B------:R-:W-:Y:S01]  /*9ed0*/  SHF.L.U32 R15, R140, 0x10, RZ ;  /* 0x000000108c0f7819 */ /* 0x000fe200000006ff */
        /* <DEDUP_REMOVED lines=10> */
[----:B------:R-:W-:Y:S01]  /*9f80*/  FMUL R13, R130, R75 ;  /* 0x0000004b820d7220 */ /* 0x000fe20000400000 */
[C---:B------:R-:W-:Y:S01]  /*9f90*/  FFMA R11, R133.reuse, R14, R11 ;  /* 0x0000000e850b7223 */ /* 0x040fe2000000000b */
[----:B------:R-:W-:Y:S01]  /*9fa0*/  SHF.L.U32 R14, R142, 0x10, RZ ;  /* 0x000000108e0e7819 */ /* 0x000fe200000006ff */
[C---:B------:R-:W-:Y:S01]  /*9fb0*/  FFMA R12, R133.reuse, R15, R12 ;  /* 0x0000000f850c7223 */ /* 0x040fe2000000000c */
[----:B------:R-:W-:Y:S01]  /*9fc0*/  SHF.L.U32 R15, R144, 0x10, RZ ;  /* 0x00000010900f7819 */ /* 0x000fe200000006ff */
[----:B------:R-:W-:Y:S01]  /*9fd0*/  FFMA R13, R133, R16, R13 ;  /* 0x00000010850d7223 */ /* 0x000fe2000000000d */
[----:B------:R-:W-:Y:S01]  /*9fe0*/  LOP3.LUT R16, R142, 0xffff0000, RZ, 0xc0, !PT ;  /* 0xffff00008e107812 */ /* 0x000fe200078ec0ff */
[----:B------:R4:W-:Y:S01]  /*9ff0*/  @!P1 STS.128 [R198+0x3010], R88 ;  /* 0x00301058c6009388 */ /* 0x0009e20000000c00 */
[----:B-1----:R-:W-:Y:S01]  /*a000*/  F2FP.BF16.F32.PACK_AB R92, R11, R10 ;  /* 0x0000000a0b5c723e */ /* 0x002fe200000010ff */
[C---:B------:R-:W-:Y:S01]  /*a010*/  FMUL R8, R130.reuse, R76 ;  /* 0x0000004c82087220 */ /* 0x040fe20000400000 */
[----:B------:R-:W-:Y:S01]  /*a020*/  F2FP.BF16.F32.PACK_AB R93, R13, R12 ;  /* 0x0000000c0d5d723e */ /* 0x000fe200000010ff */
[C---:B------:R-:W-:Y:S01]  /*a030*/  FMUL R9, R130.reuse, R77 ;  /* 0x0000004d82097220 */ /* 0x040fe20000400000 */
[----:B------:R-:W-:Y:S01]  /*a040*/  SHF.L.U32 R13, R143, 0x10, RZ ;  /* 0x000000108f0d7819 */ /* 0x000fe200000006ff */
[----:B------:R-:W-:Y:S01]  /*a050*/  FFMA R8, R133, R14, R8 ;  /* 0x0000000e85087223 */ /* 0x000fe20000000008 */
[----:B------:R-:W-:Y:S01]  /*a060*/  LOP3.LUT R14, R143, 0xffff0000, RZ, 0xc0, !PT ;  /* 0xffff00008f0e7812 */ /* 0x000fe200078ec0ff */
[----:B------:R-:W1:Y:S01]  /*a070*/  S2R R200, SR_CgaCtaId ;  /* 0x0000000000c87919 */ /* 0x000e620000008800 */
[C---:B------:R-:W-:Y:S01]  /*a080*/  FMUL R10, R130.reuse, R78 ;  /* 0x0000004e820a7220 */ /* 0x040fe20000400000 */
[----:B------:R-:W-:Y:S01]  /*a090*/  FFMA R9, R133, R16, R9 ;  /* 0x0000001085097223 */ /* 0x000fe20000000009 */
[----:B------:R-:W-:Y:S01]  /*a0a0*/  SHF.L.U32 R16, R145, 0x10, RZ ;  /* 0x0000001091107819 */ /* 0x000fe200000006ff */
[C---:B------:R-:W-:Y:S01]  /*a0b0*/  FMUL R11, R130.reuse, R79 ;  /* 0x0000004f820b7220 */ /* 0x040fe20000400000 */
[----:B------:R-:W-:Y:S01]  /*a0c0*/  FFMA R10, R133, R13, R10 ;  /* 0x0000000d850a7223 */ /* 0x000fe2000000000a */
[----:B------:R-:W-:Y:S01]  /*a0d0*/  FMUL R12, R130, R80 ;  /* 0x00000050820c7220 */ /* 0x000fe20000400000 */
[----:B------:R-:W-:Y:S01]  /*a0e0*/  F2FP.BF16.F32.PACK_AB R94, R9, R8 ;  /* 0x00000008095e723e */ /* 0x000fe200000010ff */
[C---:B------:R-:W-:Y:S01]  /*a0f0*/  FFMA R11, R133.reuse, R14, R11 ;  /* 0x0000000e850b7223 */ /* 0x040fe2000000000b */
[----:B------:R-:W-:Y:S01]  /*a100*/  LOP3.LUT R14, R144, 0xffff0000, RZ, 0xc0, !PT ;  /* 0xffff0000900e7812 */ /* 0x000fe200078ec0ff */
[C---:B------:R-:W-:Y:S01]  /*a110*/  FMUL R8, R130.reuse, R81 ;  /* 0x0000005182087220 */ /* 0x040fe20000400000 */
[C---:B------:R-:W-:Y:S01]  /*a120*/  FMUL R9, R130.reuse, R82 ;  /* 0x0000005282097220 */ /* 0x040fe20000400000 */
[----:B------:R-:W-:Y:S01]  /*a130*/  FMUL R13, R130, R83 ;  /* 0x00000053820d7220 */ /* 0x000fe20000400000 */
[C---:B------:R-:W-:Y:S01]  /*a140*/  FFMA R12, R133.reuse, R15, R12 ;  /* 0x0000000f850c7223 */ /* 0x040fe2000000000c */
[C---:B------:R-:W-:Y:S01]  /*a150*/  FFMA R8, R133.reuse, R14, R8 ;  /* 0x0000000e85087223 */ /* 0x040fe20000000008 */
[----:B------:R-:W-:Y:S01]  /*a160*/  FFMA R9, R133, R16, R9 ;  /* 0x0000001085097223 */ /* 0x000fe20000000009 */
[----:B------:R-:W-:Y:S01]  /*a170*/  F2FP.BF16.F32.PACK_AB R95, R11, R10 ;  /* 0x0000000a0b5f723e */ /* 0x000fe200000010ff */
[C---:B------:R-:W-:Y:S01]  /*a180*/  FFMA R13, R133.reuse, R18, R13 ;  /* 0x00000012850d7223 */ /* 0x040fe2000000000d */
[----:B------:R-:W-:Y:S01]  /*a190*/  SHF.L.U32 R16, R146, 0x10, RZ ;  /* 0x0000001092107819 */ /* 0x000fe200000006ff */
[----:B------:R-:W-:Y:S01]  /*a1a0*/  FMUL R10, R130, R84 ;  /* 0x00000054820a7220 */ /* 0x000fe20000400000 */
[----:B------:R-:W-:Y:S01]  /*a1b0*/  LOP3.LUT R18, R146, 0xffff0000, RZ, 0xc0, !PT ;  /* 0xffff000092127812 */ /* 0x000fe200078ec0ff */
[----:B------:R4:W-:Y:S01]  /*a1c0*/  @!P1 STS.128 [R196+0x3020], R92 ;  /* 0x0030205cc4009388 */ /* 0x0009e20000000c00 */
[C---:B------:R-:W-:Y:S01]  /*a1d0*/  FMUL R11, R130.reuse, R85 ;  /* 0x00000055820b7220 */ /* 0x040fe20000400000 */
[C---:B------:R-:W-:Y:S01]  /*a1e0*/  FMUL R14, R130.reuse, R86 ;  /* 0x00000056820e7220 */ /* 0x040fe20000400000 */
[----:B------:R-:W-:Y:S01]  /*a1f0*/  FMUL R15, R130, R87 ;  /* 0x00000057820f7220 */ /* 0x000fe20000400000 */
[C---:B------:R-:W-:Y:S01]  /*a200*/  FFMA R10, R133.reuse, R16, R10 ;  /* 0x00000010850a7223 */ /* 0x040fe2000000000a */
[C---:B------:R-:W-:Y:S01]  /*a210*/  FFMA R11, R133.reuse, R18, R11 ;  /* 0x00000012850b7223 */ /* 0x040fe2000000000b */
[C---:B------:R-:W-:Y:S01]  /*a220*/  FFMA R14, R133.reuse, R17, R14 ;  /* 0x00000011850e7223 */ /* 0x040fe2000000000e */
[----:B------:R-:W-:Y:S01]  /*a230*/  FFMA R15, R133, R20, R15 ;  /* 0x00000014850f7223 */ /* 0x000fe2000000000f */
[----:B--2---:R-:W-:Y:S01]  /*a240*/  F2FP.BF16.F32.PACK_AB R96, R8, R12 ;  /* 0x0000000c0860723e */ /* 0x004fe200000010ff */
[----:B------:R-:W-:Y:S01]  /*a250*/  BSSY.RECONVERGENT B0, `(.L_x_129) ;  /* 0x0000021000007945 */ /* 0x000fe20003800200 */
[----:B------:R-:W-:Y:S02]  /*a260*/  F2FP.BF16.F32.PACK_AB R97, R13, R9 ;  /* 0x000000090d61723e */ /* 0x000fe400000010ff */
[----:B------:R-:W-:Y:S02]  /*a270*/  F2FP.BF16.F32.PACK_AB R98, R11, R10 ;  /* 0x0000000a0b62723e */ /* 0x000fe400000010ff */
[----:B------:R-:W-:Y:S02]  /*a280*/  F2FP.BF16.F32.PACK_AB R99, R15, R14 ;  /* 0x0000000e0f63723e */ /* 0x000fe400000010ff */
[----:B------:R-:W-:Y:S02]  /*a290*/  MOV R12, UR47 ;  /* 0x0000002f000c7c02 */ /* 0x000fe40008000f00 */
[----:B------:R-:W-:Y:S01]  /*a2a0*/  LEA R11, R137, UR44, 0x3 ;  /* 0x0000002c890b7c11 */ /* 0x000fe2000f8e18ff */
[----:B------:R4:W-:Y:S01]  /*a2b0*/  @!P1 STS.128 [R195+0x3010], R96 ;  /* 0x00301060c3009388 */ /* 0x0009e20000000c00 */
[----:B------:R-:W-:Y:S04]  /*a2c0*/  @P2 LEA R12, R12, UR44, 0x3 ;  /* 0x0000002c0c0c2c11 */ /* 0x000fe8000f8e18ff */
[----:B------:R-:W-:Y:S02]  /*a2d0*/  @P2 IADD3 R13, PT, PT, R12, 0x90, RZ ;  /* 0x000000900c0d2810 */ /* 0x000fe40007ffe0ff */
[----:B------:R-:W-:Y:S01]  /*a2e0*/  @P2 SHF.L.U32 R12, RZ, 0x1f, RZ ;  /* 0x0000001fff0c2819 */ /* 0x000fe200000006ff */
[----:B------:R-:W-:Y:S01]  /*a2f0*/  @!PT LDS RZ, [RZ] ;  /* 0x00000000fffff984 */ /* 0x000fe20000000800 */
[----:B------:R-:W-:Y:S01]  /*a300*/  @!PT LDS RZ, [RZ] ;  /* 0x00000000fffff984 */ /* 0x000fe20000000800 */
[----:B------:R-:W-:Y:S01]  /*a310*/  @!PT LDS RZ, [RZ] ;  /* 0x00000000fffff984 */ /* 0x000fe20000000800 */
[----:B------:R-:W-:Y:S01]  /*a320*/  @!PT LDS RZ, [RZ] ;  /* 0x00000000fffff984 */ /* 0x000fe20000000800 */
[----:B------:R2:W-:Y:S06]  /*a330*/  MEMBAR.ALL.CTA ;  /* 0x0000000000007992 */ /* 0x0005ec0000008000 */
[----:B--2---:R-:W2:Y:S01]  /*a340*/  FENCE.VIEW.ASYNC.S ;  /* 0x00000000000073c6 */ /* 0x004ea20000000000 */
[----:B-1----:R-:W-:Y:S01]  /*a350*/  @P2 PRMT R13, R200, 0x654, R13 ;  /* 0x00000654c80d2816 */ /* 0x002fe2000000000d */
[----:B--2---:R-:W-:Y:S06]  /*a360*/  BAR.SYNC.DEFER_BLOCKING 0x1, 0x80 ;  /* 0x0042000000007b1d */ /* 0x004fec0000010000 */
[----:B------:R-:W-:Y:S05]  /*a370*/  @P0 BRA `(.L_x_130) ;  /* 0x0000000000380947 */ /* 0x000fea0003800000 */
[----:B------:R-:W-:Y:S01]  /*a380*/  R2UR UR9, R212 ;  /* 0x00000000d40972ca */ /* 0x000fe200000e0000 */
[----:B------:R-:W-:Y:S02]  /*a390*/  UIADD3 UR4, UP0, UPT, UR54, 0xa80, URZ ;  /* 0x00000a8036047890 */ /* 0x000fe4000ff1e0ff */
[----:B------:R-:W-:Y:S02]  /*a3a0*/  UIADD3 UR10, UPT, UPT, UR50, 0x40, URZ ;  /* 0x00000040320a7890 */ /* 0x000fe4000fffe0ff */
[----:B------:R-:W-:Y:S02]  /*a3b0*/  UIADD3 UR8, UPT, UPT, UR44, 0x2200, URZ ;  /* 0x000022002c087890 */ /* 0x000fe4000fffe0ff */
[----:B------:R-:W-:Y:S01]  /*a3c0*/  UIADD3.X UR5, UPT, UPT, URZ, UR55, URZ, UP0, !UPT ;  /* 0x00000037ff057290 */ /* 0x000fe200087fe4ff */
[----:B------:R-:W-:Y:S01]  /*a3d0*/  UMOV UR11, UR36 ;  /* 0x00000024000b7c82 */ /* 0x000fe20008000000 */
[----:B------:R-:W-:Y:S01]  /*a3e0*/  UIADD3 UR12, UPT, UPT, UR44, 0x3200, URZ ;  /* 0x000032002c0c7890 */ /* 0x000fe2000fffe0ff */
[----:B------:R-:W-:Y:S03]  /*a3f0*/  UMOV UR15, UR36 ;  /* 0x00000024000f7c82 */ /* 0x000fe60008000000 */
[----:B------:R-:W-:Y:S01]  /*a400*/  UIADD3 UR13, UPT, UPT, UR9, 0x80, URZ ;  /* 0x00000080090d7890 */ /* 0x000fe2000fffe0ff */
[----:B------:R-:W-:Y:S02]  /*a410*/  UMOV UR14, UR10 ;  /* 0x0000000a000e7c82 */ /* 0x000fe40008000000 */
[----:B------:R1:W-:Y:S06]  /*a420*/  UTMASTG.3D [UR8], [UR4] ;  /* 0x00000008040073b5 */ /* 0x0003ec0008010000 */
[----:B------:R1:W-:Y:S01]  /*a430*/  UTMASTG.3D [UR12], [UR4] ;  /* 0x0000000c040073b5 */ /* 0x0003e20008010000 */
[----:B------:R0:W-:Y:S01]  /*a440*/  UTMACMDFLUSH ;  /* 0x00000000000079b7 */ /* 0x0001e20000000000 */
[----:B-1----:R-:W-:Y:S04]  /*a450*/  DEPBAR.LE SB0, 0x1 ;  /* 0x000080400000791a */ /* 0x002fe80000000000 */
.L_x_130:
[----:B------:R-:W-:Y:S05]  /*a460*/  BSYNC.RECONVERGENT B0 ;  /* 0x0000000000007941 */ /* 0x000fea0003800200 */
.L_x_129:
[----:B------:R-:W-:Y:S01]  /*a470*/  BAR.SYNC.DEFER_BLOCKING 0x1, 0x80 ;  /* 0x0042000000007b1d */ /* 0x000fe20000010000 */
[----:B------:R-:W-:Y:S02]  /*a480*/  UISETP.NE.AND UP0, UPT, UR43, URZ, UPT ;  /* 0x000000ff2b00728c */ /* 0x000fe4000bf05270 */
[----:B------:R-:W-:Y:S03]  /*a490*/  UIADD3 UR5, UPT, UPT, UR47, 0x1, URZ ;  /* 0x000000012f057890 */ /* 0x000fe6000fffe0ff */
[----:B------:R1:W-:Y:S01]  /*a4a0*/  @P2 SYNCS.ARRIVE.TRANS64.RED.A1T0 RZ, [R13+URZ], RZ ;  /* 0x000000ff0dff29a7 */ /* 0x0003e200081004ff */
[----:B------:R-:W-:Y:S01]  /*a4b0*/  UMOV UR4, 0x40 ;  /* 0x0000004000047882 */ /* 0x000fe20000000000 */
[----:B------:R-:W-:Y:S01]  /*a4c0*/  BSSY B1, `(.L_x_131) ;  /* 0x0000021000017945 */ /* 0x000fe20003800000 */
[----:B------:R-:W-:Y:S02]  /*a4d0*/  USEL UR4, UR4, 0x20, !UP0 ;  /* 0x0000002004047887 */ /* 0x000fe4000c000000 */
[----:B------:R-:W-:Y:S02]  /*a4e0*/  UISETP.NE.AND UP0, UPT, UR5, 0x4, UPT ;  /* 0x000000040500788c */ /* 0x000fe4000bf05270 */
[----:B------:R-:W-:Y:S01]  /*a4f0*/  UIADD3 UR49, UPT, UPT, UR52, UR4, URZ ;  /* 0x0000000434317290 */ /* 0x000fe2000fffe0ff */
[----:B------:R-:W2:Y:S01]  /*a500*/  @P2 SYNCS.PHASECHK.TRANS64.TRYWAIT P0, [R11+URZ+0x70], R12 ;  /* 0x0000700c0b0025a7 */ /* 0x000ea200080011ff */
[----:B----4-:R-:W-:Y:S01]  /*a510*/  VIADD R92, R131, UR4 ;  /* 0x00000004835c7c36 */ /* 0x010fe20008000000 */
[----:B------:R-:W-:Y:S04]  /*a520*/  USEL UR46, UR5, URZ, UP0 ;  /* 0x000000ff052e7287 */ /* 0x000fe80008000000 */
[----:B------:R-:W-:Y:S04]  /*a530*/  SHF.R.U32.HI R10, RZ, 0x15, R92 ;  /* 0x00000015ff0a7819 */ /* 0x000fe8000001165c */
[----:B------:R-:W-:Y:S02]  /*a540*/  LOP3.LUT R16, R10, 0x3, RZ, 0xc0, !PT ;  /* 0x000000030a107812 */ /* 0x000fe400078ec0ff */
[----:B--2---:R-:W-:Y:S01]  /*a550*/  @P2 SEL R138, RZ, 0x1, !P0 ;  /* 0x00000001ff8a2807 */ /* 0x004fe20004000000 */
[----:B-1----:R-:W-:Y:S06]  /*a560*/  @!P2 BRA `(.L_x_132) ;  /* 0x000000000058a947 */ /* 0x002fec0003800000 */
        /* <DEDUP_REMOVED lines=8> */
[----:B------:R-:W-:Y:S04]  /*a5f0*/  SHF.L.U32 R8, RZ, 0x1f, RZ ;  /* 0x0000001fff087819 */ /* 0x000fe800000006ff */
[----:B------:R-:W1:Y:S02]  /*a600*/  SYNCS.PHASECHK.TRANS64.TRYWAIT P0, [R11+URZ+0x70], R8 ;  /* 0x000070080b0075a7 */ /* 0x000e6400080011ff */
[----:B-1----:R-:W-:Y:S05]  /*a610*/  @!P0 BRA `(.L_x_135) ;  /* 0x0000009000e88947 */ /* 0x002fea0003800000 */
.L_x_134:
[----:B------:R-:W-:Y:S05]  /*a620*/  BSYNC B0 ;  /* 0x0000000000007941 */ /* 0x000fea0003800000 */
.L_x_133:
[----:B------:R-:W-:Y:S02]  /*a630*/  ISETP.NE.AND P0, PT, R199, RZ, PT ;  /* 0x000000ffc700720c */ /* 0x000fe40003f05270 */
[----:B------:R-:W-:Y:S11]  /*a640*/  IADD3 R137, PT, PT, R137, 0x1, RZ ;  /* 0x0000000189897810 */ /* 0x000ff60007ffe0ff */
[----:B------:R2:W4:Y:S04]  /*a650*/  @P0 LDS.128 R160, [R3+0x20] ;  /* 0x0000200003a00984 */ /* 0x0005280000000c00 */
[----:B------:R2:W1:Y:S04]  /*a660*/  @P0 LDS.128 R140, [R3+0x1020] ;  /* 0x00102000038c0984 */ /* 0x0004680000000c00 */
[----:B------:R2:W1:Y:S04]  /*a670*/  @P0 LDS.128 R168, [R6] ;  /* 0x0000000006a80984 */ /* 0x0004680000000c00 */
[----:B------:R2:W1:Y:S04]  /*a680*/  @P0 LDS.128 R152, [R6+0x1000] ;  /* 0x0010000006980984 */ /* 0x0004680000000c00 */
[----:B------:R2:W1:Y:S04]  /*a690*/  @P0 LDS.128 R164, [R4+0x10] ;  /* 0x0000100004a40984 */ /* 0x0004680000000c00 */
[----:B------:R2:W1:Y:S04]  /*a6a0*/  @P0 LDS.128 R148, [R4+0x1010] ;  /* 0x0010100004940984 */ /* 0x0004680000000c00 */
[----:B------:R2:W1:Y:S04]  /*a6b0*/  @P0 LDS.128 R156, [R0+0x10] ;  /* 0x00001000009c0984 */ /* 0x0004680000000c00 */
[----:B------:R2:W1:Y:S02]  /*a6c0*/  @P0 LDS.128 R144, [R0+0x1010] ;  /* 0x0010100000900984 */ /* 0x0004640000000c00 */
.L_x_132:
[----:B------:R-:W-:Y:S05]  /*a6d0*/  BSYNC B1 ;  /* 0x0000000000017941 */ /* 0x000fea0003800000 */
.L_x_131:
[----:B------:R-:W-:Y:S11]  /*a6e0*/  ISETP.NE.AND P0, PT, R189, R16, PT ;  /* 0x00000010bd00720c */ /* 0x000ff60003f05270 */
[----:B------:R-:W-:Y:S02]  /*a6f0*/  @!UPT UIADD3 URZ, UPT, UPT, URZ, URZ, URZ ;  /* 0x000000fffffff290 */ /* 0x000fe4000fffe0ff */
[----:B------:R-:W-:Y:S05]  /*a700*/  @P0 BRA `(.L_x_136) ;  /* 0x0000000000bc0947 */ /* 0x000fea0003800000 */
[----:B------:R-:W-:Y:S11]  /*a710*/  LOP3.LUT P0, RZ, R10, 0x3, R177, 0x48, !PT ;  /* 0x000000030aff7812 */ /* 0x000ff600078048b1 */
[----:B------:R-:W-:Y:S02]  /*a720*/  @!UPT UIADD3 URZ, UPT, UPT, URZ, URZ, URZ ;  /* 0x000000fffffff290 */ /* 0x000fe4000fffe0ff */
[----:B------:R-:W-:Y:S05]  /*a730*/  @!P0 BRA `(.L_x_137) ;  /* 0x0000000000408947 */ /* 0x000fea0003800000 */
[----:B------:R-:W5:Y:S01]  /*a740*/  LDCU.64 UR8, c[0x4][0x70] ;  /* 0x01000e00ff0877ac */ /* 0x000f620008000a00 */
[----:B------:R-:W-:Y:S01]  /*a750*/  MOV R15, 0x0 ;  /* 0x00000000000f7802 */ /* 0x000fe20000000f00 */
[----:B------:R-:W-:Y:S02]  /*a760*/  HFMA2 R12, -RZ, RZ, 0, 5.9604644775390625e-08 ;  /* 0x00000001ff0c7431 */ /* 0x000fe400000001ff */
[----:B-1----:R-:W-:Y:S02]  /*a770*/  IMAD.MOV.U32 R8, RZ, RZ, 0x192 ;  /* 0x00000192ff087424 */ /* 0x002fe400078e00ff */
[----:B------:R-:W-:Y:S01]  /*a780*/  IMAD.MOV.U32 R13, RZ, RZ, RZ ;  /* 0x000000ffff0d7224 */ /* 0x000fe200078e00ff */
[----:B------:R-:W1:Y:S01]  /*a790*/  LDCU.64 UR6, c[0x4][0x78] ;  /* 0x01000f00ff0677ac */ /* 0x000e620008000a00 */
[----:B------:R-:W3:Y:S01]  /*a7a0*/  LDC.64 R14, c[0x4][R15] ;  /* 0x010000000f0e7b82 */ /* 0x000ee20000000a00 */
[----:B------:R-:W4:Y:S01]  /*a7b0*/  LDCU.64 UR4, c[0x4][0x10] ;  /* 0x01000200ff0477ac */ /* 0x000f220008000a00 */
[----:B-----5:R-:W-:Y:S01]  /*a7c0*/  MOV R5, UR9 ;  /* 0x0000000900057c02 */ /* 0x020fe20008000f00 */
[----:B--2---:R-:W-:Y:S01]  /*a7d0*/  IMAD.U32 R4, RZ, RZ, UR8 ;  /* 0x00000008ff047e24 */ /* 0x004fe2000f8e00ff */
[----:B-1----:R-:W-:Y:S01]  /*a7e0*/  MOV R7, UR7 ;  /* 0x0000000700077c02 */ /* 0x002fe20008000f00 */
[----:B------:R-:W-:Y:S01]  /*a7f0*/  IMAD.U32 R6, RZ, RZ, UR6 ;  /* 0x00000006ff067e24 */ /* 0x000fe2000f8e00ff */
[----:B----4-:R-:W-:Y:S01]  /*a800*/  MOV R11, UR5 ;  /* 0x00000005000b7c02 */ /* 0x010fe20008000f00 */
[----:B------:R-:W-:Y:S02]  /*a810*/  IMAD.U32 R10, RZ, RZ, UR4 ;  /* 0x00000004ff0a7e24 */ /* 0x000fe4000f8e00ff */
[----:B------:R-:W-:Y:S07]  /*a820*/  LEPC R20, `(.L_x_137) ;  /* 0x000000001014794e */ /* 0x000fee0000000000 */
[----:B---3--:R-:W-:Y:S05]  /*a830*/  CALL.ABS.NOINC R14 ;  /* 0x000000000e007343 */ /* 0x008fea0003c00000 */
.L_x_137:
[----:B------:R-:W-:Y:S05]  /*a840*/  WARPSYNC.ALL ;  /* 0x0000000000007948 */ /* 0x000fea0003800000 */
[C---:B------:R-:W-:Y:S01]  /*a850*/  R2UR UR4, R92.reuse ;  /* 0x000000005c0472ca */ /* 0x040fe200000e0000 */
[----:B--2---:R-:W-:Y:S05]  /*a860*/  VIADD R0, R92, 0x80 ;  /* 0x000000805c007836 */ /* 0x004fea0000000000 */
[----:B------:R-:W-:Y:S04]  /*a870*/  SHF.R.U32.HI R0, RZ, 0x15, R0 ;  /* 0x00000015ff007819 */ /* 0x000fe80000011600 */
[----:B------:R-:W-:Y:S03]  /*a880*/  LOP3.LUT P0, RZ, R0, 0x3, R177, 0x48, !PT ;  /* 0x0000000300ff7812 */ /* 0x000fe600078048b1 */
[----:B------:R-:W2:Y:S10]  /*a890*/  LDTM.x32 R24, tmem[UR4] ;  /* 0x00000004001879ee */ /* 0x000eb400082c0000 */
[----:B--2---:R-:W-:Y:S05]  /*a8a0*/  @!P0 BRA `(.L_x_138) ;  /* 0x0000000000408947 */ /* 0x004fea0003800000 */
[----:B------:R-:W2:Y:S01]  /*a8b0*/  LDCU.64 UR8, c[0x4][0x70] ;  /* 0x01000e00ff0877ac */ /* 0x000ea20008000a00 */
[----:B------:R-:W-:Y:S01]  /*a8c0*/  MOV R15, 0x0 ;  /* 0x00000000000f7802 */ /* 0x000fe20000000f00 */
[----:B------:R-:W-:Y:S02]  /*a8d0*/  HFMA2 R12, -RZ, RZ, 0, 5.9604644775390625e-08 ;  /* 0x00000001ff0c7431 */ /* 0x000fe400000001ff */
[----:B-1----:R-:W-:Y:S02]  /*a8e0*/  IMAD.MOV.U32 R8, RZ, RZ, 0x192 ;  /* 0x00000192ff087424 */ /* 0x002fe400078e00ff */
[----:B------:R-:W-:Y:S01]  /*a8f0*/  IMAD.MOV.U32 R13, RZ, RZ, RZ ;  /* 0x000000ffff0d7224 */ /* 0x000fe200078e00ff */
[----:B------:R-:W1:Y:S01]  /*a900*/  LDCU.64 UR6, c[0x4][0x78] ;  /* 0x01000f00ff0677ac */ /* 0x000e620008000a00 */
[----:B------:R-:W3:Y:S01]  /*a910*/  LDC.64 R14, c[0x4][R15] ;  /* 0x010000000f0e7b82 */ /* 0x000ee20000000a00 */
[----:B------:R-:W5:Y:S01]  /*a920*/  LDCU.64 UR4, c[0x4][0x10] ;  /* 0x01000200ff0477ac */ /* 0x000f620008000a00 */
[----:B--2---:R-:W-:Y:S01]  /*a930*/  MOV R5, UR9 ;  /* 0x0000000900057c02 */ /* 0x004fe20008000f00 */
[----:B------:R-:W-:Y:S01]  /*a940*/  IMAD.U32 R4, RZ, RZ, UR8 ;  /* 0x00000008ff047e24 */ /* 0x000fe2000f8e00ff */
[----:B-1----:R-:W-:Y:S01]  /*a950*/  MOV R7, UR7 ;  /* 0x0000000700077c02 */ /* 0x002fe20008000f00 */
[----:B------:R-:W-:Y:S01]  /*a960*/  IMAD.U32 R6, RZ, RZ, UR6 ;  /* 0x00000006ff067e24 */ /* 0x000fe2000f8e00ff */
[----:B-----5:R-:W-:Y:S01]  /*a970*/  MOV R11, UR5 ;  /* 0x00000005000b7c02 */ /* 0x020fe20008000f00 */
[----:B------:R-:W-:Y:S02]  /*a980*/  IMAD.U32 R10, RZ, RZ, UR4 ;  /* 0x00000004ff0a7e24 */ /* 0x000fe4000f8e00ff */
[----:B------:R-:W-:Y:S07]  /*a990*/  LEPC R20, `(.L_x_138) ;  /* 0x000000001014794e */ /* 0x000fee0000000000 */
[----:B---34-:R-:W-:Y:S05]  /*a9a0*/  CALL.ABS.NOINC R14 ;  /* 0x000000000e007343 */ /* 0x018fea0003c00000 */
.L_x_138:
[----:B------:R-:W-:Y:S05]  /*a9b0*/  WARPSYNC.ALL ;  /* 0x0000000000007948 */ /* 0x000fea0003800000 */
[----:B------:R-:W-:Y:S11]  /*a9c0*/  R2UR UR4, R92 ;  /* 0x000000005c0472ca */ /* 0x000ff600000e0000 */
[----:B------:R-:W-:Y:S02]  /*a9d0*/  @!UPT UIADD3 URZ, UPT, UPT, URZ, URZ, URZ ;  /* 0x000000fffffff290 */ /* 0x000fe4000fffe0ff */
[----:B------:R-:W2:Y:S02]  /*a9e0*/  LDTM.x32 R56, tmem[UR4+0x80] ;  /* 0x00008004003879ee */ /* 0x000ea400082c0000 */
[----:B--2---:R-:W-:Y:S01]  /*a9f0*/  NOP ;  /* 0x0000000000007918 */ /* 0x004fe20000000000 */
.L_x_136:
[----:B-12---:R-:W-:Y:S01]  /*aa00*/  SHF.L.U32 R4, R168, 0x10, RZ ;  /* 0x00000010a8047819 */ /* 0x006fe200000006ff */
[----:B------:R-:W-:Y:S01]  /*aa10*/  FMUL R0, R130, R24 ;  /* 0x0000001882007220 */ /* 0x000fe20000400000 */
[----:B------:R-:W-:Y:S01]  /*aa20*/  LOP3.LUT R6, R168, 0xffff0000, RZ, 0xc0, !PT ;  /* 0xffff0000a8067812 */ /* 0x000fe200078ec0ff */
[C---:B------:R-:W-:Y:S01]  /*aa30*/  FMUL R3, R130.reuse, R25 ;  /* 0x0000001982037220 */ /* 0x040fe20000400000 */
[----:B------:R-:W-:Y:S01]  /*aa40*/  SHF.L.U32 R7, R169, 0x10, RZ ;  /* 0x00000010a9077819 */ /* 0x000fe200000006ff */
[----:B------:R-:W-:Y:S01]  /*aa50*/  FFMA R0, R133, R4, R0 ;  /* 0x0000000485007223 */ /* 0x000fe20000000000 */
[----:B------:R-:W-:Y:S01]  /*aa60*/  LOP3.LUT R8, R169, 0xffff0000, RZ, 0xc0, !PT ;  /* 0xffff0000a9087812 */ /* 0x000fe200078ec0ff */
[----:B------:R-:W-:Y:S01]  /*aa70*/  FMUL R4, R130, R26 ;  /* 0x0000001a82047220 */ /* 0x000fe20000400000 */
[C---:B------:R-:W-:Y:S01]  /*aa80*/  SHF.L.U32 R9, R170.reuse, 0x10, RZ ;  /* 0x00000010aa097819 */ /* 0x040fe200000006ff */
[----:B------:R-:W-:Y:S01]  /*aa90*/  FFMA R3, R133, R6, R3 ;  /* 0x0000000685037223 */ /* 0x000fe20000000003 */
[----:B------:R-:W-:Y:S01]  /*aaa0*/  LOP3.LUT R10, R170, 0xffff0000, RZ, 0xc0, !PT ;  /* 0xffff0000aa0a7812 */ /* 0x000fe200078ec0ff */
[C---:B------:R-:W-:Y:S01]  /*aab0*/  FMUL R5, R130.reuse, R27 ;  /* 0x0000001b82057220 */ /* 0x040fe20000400000 */
[C---:B------:R-:W-:Y:S01]  /*aac0*/  SHF.L.U32 R11, R171.reuse, 0x10, RZ ;  /* 0x00000010ab0b7819 */ /* 0x040fe200000006ff */
[C---:B------:R-:W-:Y:S01]  /*aad0*/  FMUL R6, R130.reuse, R28 ;  /* 0x0000001c82067220 */ /* 0x040fe20000400000 */
[----:B------:R-:W-:Y:S01]  /*aae0*/  LOP3.LUT R12, R171, 0xffff0000, RZ, 0xc0, !PT ;  /* 0xffff0000ab0c7812 */ /* 0x000fe200078ec0ff */
[----:B------:R-:W-:Y:S01]  /*aaf0*/  FFMA R4, R133, R7, R4 ;  /* 0x0000000785047223 */ /* 0x000fe20000000004 */
[----:B------:R-:W-:Y:S01]  /*ab00*/  ISETP.NE.AND P1, PT, R189, R16, PT ;  /* 0x00000010bd00720c */ /* 0x000fe20003f25270 */
[----:B------:R-:W-:Y:S01]  /*ab10*/  FFMA R5, R133, R8, R5 ;  /* 0x0000000885057223 */ /* 0x000fe20000000005 */
[----:B------:R-:W-:Y:S01]  /*ab20*/  F2FP.BF16.F32.PACK_AB R16, R3, R0 ;  /* 0x000000000310723e */ /* 0x000fe200000010ff */
[C---:B------:R-:W-:Y:S01]  /*ab30*/  FMUL R7, R130.reuse, R29 ;  /* 0x0000001d82077220 */ /* 0x040fe20000400000 */
[----:B------:R-:W-:Y:S01]  /*ab40*/  LOP3.LUT R14, R159, 0xffff0000, RZ, 0xc0, !PT ;  /* 0xffff00009f0e7812 */ /* 0x000fe200078ec0ff */
[----:B------:R-:W-:Y:S01]  /*ab50*/  FFMA R6, R133, R9, R6 ;  /* 0x0000000985067223 */ /* 0x000fe20000000006 */
[----:B------:R-:W-:Y:S01]  /*ab60*/  F2FP.BF16.F32.PACK_AB R17, R5, R4 ;  /* 0x000000040511723e */ /* 0x000fe200000010ff */
[----:B------:R-:W-:Y:S01]  /*ab70*/  FMUL R8, R130, R30 ;  /* 0x0000001e82087220 */ /* 0x000fe20000400000 */
[----:B------:R-:W-:Y:S01]  /*ab80*/  ISETP.NE.AND P2, PT, R194, RZ, PT ;  /* 0x000000ffc200720c */ /* 0x000fe20003f45270 */
[----:B------:R-:W-:Y:S01]  /*ab90*/  FMUL R9, R130, R31 ;  /* 0x0000001f82097220 */ /* 0x000fe20000400000 */
[----:B------:R-:W-:Y:S01]  /*aba0*/  ISETP.NE.AND P0, PT, R189, RZ, PT ;  /* 0x000000ffbd00720c */ /* 0x000fe20003f05270 */
[C---:B------:R-:W-:Y:S01]  /*abb0*/  FFMA R7, R133.reuse, R10, R7 ;  /* 0x0000000a85077223 */ /* 0x040fe20000000007 */
[C---:B------:R-:W-:Y:S01]  /*abc0*/  FFMA R8, R133.reuse, R11, R8 ;  /* 0x0000000b85087223 */ /* 0x040fe20000000008 */
[----:B------:R-:W-:Y:S01]  /*abd0*/  SHF.L.U32 R11, R164, 0x10, RZ ;  /* 0x00000010a40b7819 */ /* 0x000fe200000006ff */
[----:B------:R-:W-:Y:S01]  /*abe0*/  FFMA R9, R133, R12, R9 ;  /* 0x0000000c85097223 */ /* 0x000fe20000000009 */
[----:B------:R-:W-:Y:S01]  /*abf0*/  SHF.L.U32 R12, R166, 0x10, RZ ;  /* 0x00000010a60c7819 */ /* 0x000fe200000006ff */
[C---:B------:R-:W-:Y:S01]  /*ac00*/  FMUL R10, R130.reuse, R32 ;  /* 0x00000020820a7220 */ /* 0x040fe20000400000 */
[----:B------:R-:W-:Y:S01]  /*ac10*/  F2FP.BF16.F32.PACK_AB R18, R7, R6 ;  /* 0x000000060712723e */ /* 0x000fe200000010ff */
[----:B------:R-:W-:Y:S01]  /*ac20*/  FMUL R0, R130, R33 ;  /* 0x0000002182007220 */ /* 0x000fe20000400000 */
[----:B------:R-:W-:Y:S01]  /*ac30*/  F2FP.BF16.F32.PACK_AB R19, R9, R8 ;  /* 0x000000080913723e */ /* 0x000fe200000010ff */
[----:B------:R-:W-:Y:S01]  /*ac40*/  FFMA R10, R133, R11, R10 ;  /* 0x0000000b850a7223 */ /* 0x000fe2000000000a */
[----:B------:R-:W-:Y:S01]  /*ac50*/  LOP3.LUT R6, R164, 0xffff0000, RZ, 0xc0, !PT ;  /* 0xffff0000a4067812 */ /* 0x000fe200078ec0ff */
[C---:B------:R-:W-:Y:S01]  /*ac60*/  FMUL R3, R130.reuse, R34 ;  /* 0x0000002282037220 */ /* 0x040fe20000400000 */
[C---:B------:R-:W-:Y:S01]  /*ac70*/  SHF.L.U32 R8, R165.reuse, 0x10, RZ ;  /* 0x00000010a5087819 */ /* 0x040fe200000006ff */
[----:B------:R1:W-:Y:S01]  /*ac80*/  @!P1 STS.128 [R188+0x4000], R16 ;  /* 0x00400010bc009388 */ /* 0x0003e20000000c00 */
[----:B------:R-:W-:Y:S01]  /*ac90*/  LOP3.LUT R7, R165, 0xffff0000, RZ, 0xc0, !PT ;  /* 0xffff0000a5077812 */ /* 0x000fe200078ec0ff */
[----:B------:R-:W-:Y:S01]  /*aca0*/  FMUL R4, R130, R35 ;  /* 0x0000002382047220 */ /* 0x000fe20000400000 */
[----:B------:R-:W-:Y:S01]  /*acb0*/  LOP3.LUT R9, R166, 0xffff0000, RZ, 0xc0, !PT ;  /* 0xffff0000a6097812 */ /* 0x000fe200078ec0ff */
[C---:B------:R-:W-:Y:S01]  /*acc0*/  FMUL R5, R130.reuse, R36 ;  /* 0x0000002482057220 */ /* 0x040fe20000400000 */
[----:B------:R-:W-:Y:S01]  /*acd0*/  LOP3.LUT R11, R167, 0xffff0000, RZ, 0xc0, !PT ;  /* 0xffff0000a70b7812 */ /* 0x000fe200078ec0ff */
[C---:B------:R-:W-:Y:S01]  /*ace0*/  FFMA R0, R133.reuse, R6, R0 ;  /* 0x0000000685007223 */ /* 0x040fe20000000000 */
[C---:B------:R-:W-:Y:S01]  /*acf0*/  FFMA R3, R133.reuse, R8, R3 ;  /* 0x0000000885037223 */ /* 0x040fe20000000003 */
[C---:B------:R-:W-:Y:S01]  /*ad00*/  FFMA R4, R133.reuse, R7, R4 ;  /* 0x0000000785047223 */ /* 0x040fe20000000004 */
[----:B------:R-:W-:Y:S01]  /*ad10*/  FFMA R5, R133, R12, R5 ;  /* 0x0000000c85057223 */ /* 0x000fe20000000005 */
[----:B------:R-:W-:Y:S01]  /*ad20*/  SHF.L.U32 R12, R167, 0x10, RZ ;  /* 0x00000010a70c7819 */ /* 0x000fe200000006ff */
[----:B------:R-:W-:Y:S01]  /*ad30*/  FMUL R6, R130, R37 ;  /* 0x0000002582067220 */ /* 0x000fe20000400000 */
[----:B------:R-:W-:Y:S01]  /*ad40*/  F2FP.BF16.F32.PACK_AB R20, R0, R10 ;  /* 0x0000000a0014723e */ /* 0x000fe200000010ff */
[----:B------:R-:W-:Y:S01]  /*ad50*/  FMUL R7, R130, R38 ;  /* 0x0000002682077220 */ /* 0x000fe20000400000 */
[----:B------:R-:W-:Y:S01]  /*ad60*/  F2FP.BF16.F32.PACK_AB R21, R4, R3 ;  /* 0x000000030415723e */ /* 0x000fe200000010ff */
[----:B------:R-:W-:Y:S01]  /*ad70*/  FMUL R8, R130, R39 ;  /* 0x0000002782087220 */ /* 0x000fe20000400000 */
[----:B----4-:R-:W-:Y:S01]  /*ad80*/  SHF.L.U32 R3, R160, 0x10, RZ ;  /* 0x00000010a0037819 */ /* 0x010fe200000006ff */
[C---:B------:R-:W-:Y:S01]  /*ad90*/  FFMA R6, R133.reuse, R9, R6 ;  /* 0x0000000985067223 */ /* 0x040fe20000000006 */
[----:B------:R-:W-:Y:S01]  /*ada0*/  SHF.L.U32 R9, R162, 0x10, RZ ;  /* 0x00000010a2097819 */ /* 0x000fe200000006ff */
[----:B------:R-:W-:Y:S01]  /*adb0*/  FFMA R7, R133, R12, R7 ;  /* 0x0000000c85077223 */ /* 0x000fe20000000007 */
[----:B------:R-:W-:Y:S01]  /*adc0*/  LOP3.LUT R10, R157, 0xffff0000, RZ, 0xc0, !PT ;  /* 0xffff00009d0a7812 */ /* 0x000fe200078ec0ff */
[C---:B------:R-:W-:Y:S01]  /*add0*/  FFMA R8, R133.reuse, R11, R8 ;  /* 0x0000000b85087223 */ /* 0x040fe20000000008 */
[----:B------:R-:W-:Y:S01]  /*ade0*/  F2FP.BF16.F32.PACK_AB R22, R6, R5 ;  /* 0x000000050616723e */ /* 0x000fe200000010ff */
[----:B------:R-:W-:Y:S01]  /*adf0*/  FMUL R0, R130, R40 ;  /* 0x0000002882007220 */ /* 0x000fe20000400000 */
[----:B------:R-:W-:Y:S01]  /*ae00*/  LOP3.LUT R6, R160, 0xffff0000, RZ, 0xc0, !PT ;  /* 0xffff0000a0067812 */ /* 0x000fe200078ec0ff */
[----:B------:R-:W-:Y:S01]  /*ae10*/  FMUL R4, R130, R42 ;  /* 0x0000002a82047220 */ /* 0x000fe20000400000 */
[----:B------:R-:W-:Y:S01]  /*ae20*/  F2FP.BF16.F32.PACK_AB R23, R8, R7 ;  /* 0x000000070817723e */ /* 0x000fe200000010ff */
[----:B------:R-:W-:Y:S01]  /*ae30*/  FFMA R0, R133, R3, R0 ;  /* 0x0000000385007223 */ /* 0x000fe20000000000 */
[C---:B------:R-:W-:Y:S01]  /*ae40*/  SHF.L.U32 R7, R161.reuse, 0x10, RZ ;  /* 0x00000010a1077819 */ /* 0x040fe200000006ff */
[C---:B------:R-:W-:Y:S01]  /*ae50*/  FMUL R3, R130.reuse, R41 ;  /* 0x0000002982037220 */ /* 0x040fe20000400000 */
[----:B------:R-:W-:Y:S01]  /*ae60*/  LOP3.LUT R8, R161, 0xffff0000, RZ, 0xc0, !PT ;  /* 0xffff0000a1087812 */ /* 0x000fe200078ec0ff */
[----:B------:R-:W-:Y:S01]  /*ae70*/  FMUL R5, R130, R43 ;  /* 0x0000002b82057220 */ /* 0x000fe20000400000 */
[----:B------:R-:W-:Y:S01]  /*ae80*/  LOP3.LUT R12, R158, 0xffff0000, RZ, 0xc0, !PT ;  /* 0xffff00009e0c7812 */ /* 0x000fe200078ec0ff */
[----:B------:R-:W-:Y:S01]  /*ae90*/  FFMA R3, R133, R6, R3 ;  /* 0x0000000685037223 */ /* 0x000fe20000000003 */
[----:B------:R-:W-:Y:S01]  /*aea0*/  SHF.L.U32 R11, R159, 0x10, RZ ;  /* 0x000000109f0b7819 */ /* 0x000fe200000006ff */
[C---:B------:R-:W-:Y:S01]  /*aeb0*/  FFMA R4, R133.reuse, R7, R4 ;  /* 0x0000000785047223 */ /* 0x040fe20000000004 */
        /* <DEDUP_REMOVED lines=60> */
[----:B------:R-:W-:Y:S01]  /*b280*/  FFMA R5, R133, R12, R5 ;  /* 0x0000000c85057223 */ /* 0x000fe20000000005 */
[----:B------:R-:W-:Y:S01]  /*b290*/  SHF.L.U32 R12, R155, 0x10, RZ ;  /* 0x000000109b0c7819 */ /* 0x000fe200000006ff */
[----:B------:R-:W-:Y:S01]  /*b2a0*/  FMUL R6, R130, R61 ;  /* 0x0000003d82067220 */ /* 0x000fe20000400000 */
[----:B------:R-:W-:Y:S01]  /*b2b0*/  F2FP.BF16.F32.PACK_AB R89, R4, R3 ;  /* 0x000000030459723e */ /* 0x000fe200000010ff */
[----:B------:R-:W-:Y:S01]  /*b2c0*/  FMUL R7, R130, R62 ;  /* 0x0000003e82077220 */ /* 0x000fe20000400000 */
[----:B------:R-:W-:Y:S01]  /*b2d0*/  SHF.L.U32 R3, R148, 0x10, RZ ;  /* 0x0000001094037819 */ /* 0x000fe200000006ff */
[----:B------:R-:W-:Y:S01]  /*b2e0*/  FMUL R8, R130, R63 ;  /* 0x0000003f82087220 */ /* 0x000fe20000400000 */
[----:B------:R-:W-:Y:S01]  /*b2f0*/  LOP3.LUT R14, R147, 0xffff0000, RZ, 0xc0, !PT ;  /* 0xffff0000930e7812 */ /* 0x000fe200078ec0ff */
        /* <DEDUP_REMOVED lines=8> */
[----:B------:R1:W-:Y:S01]  /*b380*/  @!P1 STS.128 [R195+0x4010], R20 ;  /* 0x00401014c3009388 */ /* 0x0003e20000000c00 */
[----:B------:R-:W-:Y:S01]  /*b390*/  F2FP.BF16.F32.PACK_AB R91, R8, R7 ;  /* 0x00000007085b723e */ /* 0x000fe200000010ff */
[----:B------:R-:W-:Y:S01]  /*b3a0*/  FFMA R0, R133, R3, R0 ;  /* 0x0000000385007223 */ /* 0x000fe20000000000 */
[C---:B------:R-:W-:Y:S01]  /*b3b0*/  SHF.L.U32 R7, R149.reuse, 0x10, RZ ;  /* 0x0000001095077819 */ /* 0x040fe200000006ff */
[C---:B------:R-:W-:Y:S01]  /*b3c0*/  FMUL R3, R130.reuse, R65 ;  /* 0x0000004182037220 */ /* 0x040fe20000400000 */
[----:B------:R-:W-:Y:S01]  /*b3d0*/  LOP3.LUT R8, R149, 0xffff0000, RZ, 0xc0, !PT ;  /* 0xffff000095087812 */ /* 0x000fe200078ec0ff */
[C---:B------:R-:W-:Y:S01]  /*b3e0*/  FMUL R4, R130.reuse, R66 ;  /* 0x0000004282047220 */ /* 0x040fe20000400000 */
[----:B------:R-:W-:Y:S01]  /*b3f0*/  SHF.L.U32 R11, R147, 0x10, RZ ;  /* 0x00000010930b7819 */ /* 0x000fe200000006ff */
[C---:B------:R-:W-:Y:S01]  /*b400*/  FMUL R5, R130.reuse, R67 ;  /* 0x0000004382057220 */ /* 0x040fe20000400000 */
[C---:B------:R-:W-:Y:S01]  /*b410*/  FFMA R3, R133.reuse, R6, R3 ;  /* 0x0000000685037223 */ /* 0x040fe20000000003 */
[C---:B------:R-:W-:Y:S01]  /*b420*/  FFMA R4, R133.reuse, R7, R4 ;  /* 0x0000000785047223 */ /* 0x040fe20000000004 */
[----:B------:R-:W-:Y:S01]  /*b430*/  FMUL R6, R130, R68 ;  /* 0x0000004482067220 */ /* 0x000fe20000400000 */
[----:B------:R-:W-:Y:S01]  /*b440*/  FFMA R5, R133, R8, R5 ;  /* 0x0000000885057223 */ /* 0x000fe20000000005 */
[----:B------:R-:W-:Y:S01]  /*b450*/  LOP3.LUT R8, R150, 0xffff0000, RZ, 0xc0, !PT ;  /* 0xffff000096087812 */ /* 0x000fe200078ec0ff */
[C---:B------:R-:W-:Y:S01]  /*b460*/  FMUL R7, R130.reuse, R69 ;  /* 0x0000004582077220 */ /* 0x040fe20000400000 */
[----:B--2---:R-:W-:Y:S01]  /*b470*/  F2FP.BF16.F32.PACK_AB R16, R3, R0 ;  /* 0x000000000310723e */ /* 0x004fe200000010ff */
[----:B------:R2:W-:Y:S01]  /*b480*/  @!P1 STS.128 [R188+0x5000], R88 ;  /* 0x00500058bc009388 */ /* 0x0005e20000000c00 */
[----:B------:R-:W-:Y:S01]  /*b490*/  F2FP.BF16.F32.PACK_AB R17, R5, R4 ;  /* 0x000000040511723e */ /* 0x000fe200000010ff */
[----:B------:R-:W-:Y:S01]  /*b4a0*/  FFMA R6, R133, R9, R6 ;  /* 0x0000000985067223 */ /* 0x000fe20000000006 */
[----:B------:R-:W-:Y:S01]  /*b4b0*/  SHF.L.U32 R5, R151, 0x10, RZ ;  /* 0x0000001097057819 */ /* 0x000fe200000006ff */
[----:B------:R-:W-:Y:S01]  /*b4c0*/  FFMA R7, R133, R8, R7 ;  /* 0x0000000885077223 */ /* 0x000fe20000000007 */
[----:B------:R-:W-:Y:S01]  /*b4d0*/  LOP3.LUT R8, R151, 0xffff0000, RZ, 0xc0, !PT ;  /* 0xffff000097087812 */ /* 0x000fe200078ec0ff */
[----:B------:R-:W-:Y:S01]  /*b4e0*/  FMUL R0, R130, R70 ;  /* 0x0000004682007220 */ /* 0x000fe20000400000 */
[----:B------:R-:W-:Y:S01]  /*b4f0*/  SHF.L.U32 R9, R140, 0x10, RZ ;  /* 0x000000108c097819 */ /* 0x000fe200000006ff */
[C---:B------:R-:W-:Y:S01]  /*b500*/  FMUL R3, R130.reuse, R71 ;  /* 0x0000004782037220 */ /* 0x040fe20000400000 */
[----:B------:R-:W-:Y:S01]  /*b510*/  F2FP.BF16.F32.PACK_AB R18, R7, R6 ;  /* 0x000000060712723e */ /* 0x000fe200000010ff */
[----:B------:R-:W-:Y:S01]  /*b520*/  FMUL R4, R130, R72 ;  /* 0x0000004882047220 */ /* 0x000fe20000400000 */
        /* <DEDUP_REMOVED lines=15> */
[C---:B------:R-:W-:Y:S01]  /*b620*/  FMUL R0, R130.reuse, R76 ;  /* 0x0000004c82007220 */ /* 0x040fe20000400000 */
[----:B-1----:R-:W-:Y:S01]  /*b630*/  F2FP.BF16.F32.PACK_AB R20, R5, R4 ;  /* 0x000000040514723e */ /* 0x002fe200000010ff */
[C---:B------:R-:W-:Y:S01]  /*b640*/  FMUL R3, R130.reuse, R77 ;  /* 0x0000004d82037220 */ /* 0x040fe20000400000 */
[----:B------:R-:W-:Y:S01]  /*b650*/  F2FP.BF16.F32.PACK_AB R21, R7, R6 ;  /* 0x000000060715723e */ /* 0x000fe200000010ff */
[----:B------:R2:W-:Y:S01]  /*b660*/  @!P1 STS.128 [R198+0x5010], R16 ;  /* 0x00501010c6009388 */ /* 0x0005e20000000c00 */
[----:B------:R-:W-:Y:S01]  /*b670*/  SHF.L.U32 R7, R143, 0x10, RZ ;  /* 0x000000108f077819 */ /* 0x000fe200000006ff */
[----:B------:R-:W-:Y:S01]  /*b680*/  FFMA R0, R133, R8, R0 ;  /* 0x0000000885007223 */ /* 0x000fe20000000000 */
[----:B------:R-:W-:Y:S01]  /*b690*/  LOP3.LUT R8, R143, 0xffff0000, RZ, 0xc0, !PT ;  /* 0xffff00008f087812 */ /* 0x000fe200078ec0ff */
        /* <DEDUP_REMOVED lines=28> */
[----:B------:R-:W-:Y:S02]  /*b860*/  F2FP.BF16.F32.PACK_AB R12, R0, R6 ;  /* 0x00000006000c723e */ /* 0x000fe400000010ff */
[----:B------:R-:W-:Y:S02]  /*b870*/  F2FP.BF16.F32.PACK_AB R13, R7, R3 ;  /* 0x00000003070d723e */ /* 0x000fe400000010ff */
[----:B------:R-:W-:Y:S02]  /*b880*/  F2FP.BF16.F32.PACK_AB R14, R5, R4 ;  /* 0x00000004050e723e */ /* 0x000fe400000010ff */
[----:B------:R-:W-:Y:S02]  /*b890*/  F2FP.BF16.F32.PACK_AB R15, R9, R8 ;  /* 0x00000008090f723e */ /* 0x000fe400000010ff */
[----:B------:R-:W-:Y:S02]  /*b8a0*/  MOV R0, UR46 ;  /* 0x0000002e00007c02 */ /* 0x000fe40008000f00 */
[----:B------:R-:W-:Y:S01]  /*b8b0*/  @P2 SHF.L.U32 R5, RZ, 0x1f, RZ ;  /* 0x0000001fff052819 */ /* 0x000fe200000006ff */
[----:B------:R2:W-:Y:S01]  /*b8c0*/  @!P1 STS.128 [R195+0x5010], R12 ;  /* 0x0050100cc3009388 */ /* 0x0005e20000000c00 */
[----:B------:R-:W-:Y:S04]  /*b8d0*/  @P2 LEA R0, R0, UR44, 0x3 ;  /* 0x0000002c00002c11 */ /* 0x000fe8000f8e18ff */
[----:B------:R-:W-:Y:S02]  /*b8e0*/  @P2 IADD3 R3, PT, PT, R0, 0x90, RZ ;  /* 0x0000009000032810 */ /* 0x000fe40007ffe0ff */
[----:B------:R-:W-:Y:S01]  /*b8f0*/  LEA R0, R137, UR44, 0x3 ;  /* 0x0000002c89007c11 */ /* 0x000fe2000f8e18ff */
[----:B------:R-:W-:Y:S01]  /*b900*/  @!PT LDS RZ, [RZ] ;  /* 0x00000000fffff984 */ /* 0x000fe20000000800 */
[----:B------:R-:W-:Y:S01]  /*b910*/  @!PT LDS RZ, [RZ] ;  /* 0x00000000fffff984 */ /* 0x000fe20000000800 */
[----:B------:R-:W-:Y:S01]  /*b920*/  @!PT LDS RZ, [RZ] ;  /* 0x00000000fffff984 */ /* 0x000fe20000000800 */
[----:B------:R-:W-:Y:S01]  /*b930*/  @!PT LDS RZ, [RZ] ;  /* 0x00000000fffff984 */ /* 0x000fe20000000800 */
[----:B------:R1:W-:Y:S06]  /*b940*/  MEMBAR.ALL.CTA ;  /* 0x0000000000007992 */ /* 0x0003ec0000008000 */
[----:B-1----:R-:W1:Y:S02]  /*b950*/  FENCE.VIEW.ASYNC.S ;  /* 0x00000000000073c6 */ /* 0x002e640000000000 */
[----:B------:R-:W-:Y:S05]  /*b960*/  WARPSYNC.ALL ;  /* 0x0000000000007948 */ /* 0x000fea0003800000 */
[----:B------:R-:W-:Y:S01]  /*b970*/  BSSY.RECONVERGENT B0, `(.L_x_139) ;  /* 0x0000010000007945 */ /* 0x000fe20003800200 */
[----:B------:R-:W-:Y:S01]  /*b980*/  @P2 PRMT R3, R200, 0x654, R3 ;  /* 0x00000654c8032816 */ /* 0x000fe20000000003 */
[----:B-1----:R-:W-:Y:S06]  /*b990*/  BAR.SYNC.DEFER_BLOCKING 0x1, 0x80 ;  /* 0x0042000000007b1d */ /* 0x002fec0000010000 */
[----:B------:R-:W-:Y:S05]  /*b9a0*/  @P0 BRA `(.L_x_140) ;  /* 0x0000000000300947 */ /* 0x000fea0003800000 */
[----:B------:R-:W-:Y:S02]  /*b9b0*/  UIADD3 UR4, UP0, UPT, UR54, 0xa80, URZ ;  /* 0x00000a8036047890 */ /* 0x000fe4000ff1e0ff */
[----:B------:R-:W-:Y:S02]  /*b9c0*/  UIADD3 UR48, UPT, UPT, UR44, 0x4200, URZ ;  /* 0x000042002c307890 */ /* 0x000fe4000fffe0ff */
[----:B------:R-:W-:Y:S01]  /*b9d0*/  UIADD3.X UR5, UPT, UPT, URZ, UR55, URZ, UP0, !UPT ;  /* 0x00000037ff057290 */ /* 0x000fe200087fe4ff */
[----:B------:R-:W-:Y:S01]  /*b9e0*/  UMOV UR51, UR36 ;  /* 0x0000002400337c82 */ /* 0x000fe20008000000 */
[----:B------:R-:W-:Y:S02]  /*b9f0*/  UIADD3 UR9, UPT, UPT, UR49, 0x80, URZ ;  /* 0x0000008031097890 */ /* 0x000fe4000fffe0ff */
[----:B------:R-:W-:Y:S01]  /*ba00*/  UIADD3 UR8, UPT, UPT, UR44, 0x5200, URZ ;  /* 0x000052002c087890 */ /* 0x000fe2000fffe0ff */
[----:B------:R-:W-:Y:S01]  /*ba10*/  UMOV UR10, UR50 ;  /* 0x00000032000a7c82 */ /* 0x000fe20008000000 */
[----:B------:R-:W-:Y:S03]  /*ba20*/  UMOV UR11, UR36 ;  /* 0x00000024000b7c82 */ /* 0x000fe60008000000 */
[----:B------:R1:W-:Y:S04]  /*ba30*/  UTMASTG.3D [UR48], [UR4] ;  /* 0x00000030040073b5 */ /* 0x0003e80008010000 */
[----:B------:R1:W-:Y:S01]  /*ba40*/  UTMASTG.3D [UR8], [UR4] ;  /* 0x00000008040073b5 */ /* 0x0003e20008010000 */
[----:B------:R0:W-:Y:S01]  /*ba50*/  UTMACMDFLUSH ;  /* 0x00000000000079b7 */ /* 0x0001e20000000000 */
[----:B-1----:R-:W-:Y:S04]  /*ba60*/  DEPBAR.LE SB0, 0x1 ;  /* 0x000080400000791a */ /* 0x002fe80000000000 */
.L_x_140:
[----:B------:R-:W-:Y:S05]  /*ba70*/  BSYNC.RECONVERGENT B0 ;  /* 0x0000000000007941 */ /* 0x000fea0003800200 */
.L_x_139:
[----:B------:R-:W-:Y:S01]  /*ba80*/  BAR.SYNC.DEFER_BLOCKING 0x1, 0x80 ;  /* 0x0042000000007b1d */ /* 0x000fe20000010000 */
[----:B------:R-:W-:Y:S01]  /*ba90*/  UIADD3 UR4, UPT, UPT, UR46, 0x1, URZ ;  /* 0x000000012e047890 */ /* 0x000fe2000fffe0ff */
[----:B--2---:R-:W-:Y:S03]  /*baa0*/  HFMA2 R16, -RZ, RZ, 0, 0 ;  /* 0x00000000ff107431 */ /* 0x004fe600000001ff */
[----:B------:R-:W-:Y:S04]  /*bab0*/  UISETP.NE.AND UP0, UPT, UR4, 0x4, UPT ;  /* 0x000000040400788c */ /* 0x000fe8000bf05270 */
[----:B------:R-:W-:Y:S01]  /*bac0*/  USEL UR47, UR4, URZ, UP0 ;  /* 0x000000ff042f7287 */ /* 0x000fe20008000000 */
[----:B------:R1:W-:Y:S01]  /*bad0*/  @P2 SYNCS.ARRIVE.TRANS64.RED.A1T0 RZ, [R3+URZ], RZ ;  /* 0x000000ff03ff29a7 */ /* 0x0003e200081004ff */
[----:B------:R-:W-:Y:S01]  /*bae0*/  BSSY B1, `(.L_x_141) ;  /* 0x000001e000017945 */ /* 0x000fe20003800000 */
[----:B------:R-:W2:Y:S02]  /*baf0*/  @P2 SYNCS.PHASECHK.TRANS64.TRYWAIT P0, [R0+URZ+0x70], R5 ;  /* 0x00007005000025a7 */ /* 0x000ea400080011ff */
        /* <DEDUP_REMOVED lines=13> */
.L_x_144:
[----:B------:R-:W-:Y:S05]  /*bbd0*/  BSYNC B0 ;  /* 0x0000000000007941 */ /* 0x000fea0003800000 */
.L_x_143:
[----:B------:R-:W-:Y:S01]  /*bbe0*/  ISETP.NE.AND P0, PT, R199, RZ, PT ;  /* 0x000000ffc700720c */ /* 0x000fe20003f05270 */
[----:B------:R-:W-:Y:S11]  /*bbf0*/  VIADD R137, R137, 0x1 ;  /* 0x0000000189897836 */ /* 0x000ff60000000000 */
[----:B------:R-:W-:Y:S01]  /*bc00*/  @!UPT UIADD3 URZ, UPT, UPT, URZ, URZ, URZ ;  /* 0x000000fffffff290 */ /* 0x000fe2000fffe0ff */
[----:B------:R2:W4:Y:S04]  /*bc10*/  @P0 LDS.128 R160, [R4+0x20] ;  /* 0x0000200004a00984 */ /* 0x0005280000000c00 */
[----:B------:R2:W1:Y:S04]  /*bc20*/  @P0 LDS.128 R140, [R4+0x1020] ;  /* 0x00102000048c0984 */ /* 0x0004680000000c00 */
[----:B------:R2:W1:Y:S04]  /*bc30*/  @P0 LDS.128 R168, [R8] ;  /* 0x0000000008a80984 */ /* 0x0004680000000c00 */
[----:B------:R2:W1:Y:S04]  /*bc40*/  @P0 LDS.128 R152, [R8+0x1000] ;  /* 0x0010000008980984 */ /* 0x0004680000000c00 */
[----:B------:R2:W1:Y:S04]  /*bc50*/  @P0 LDS.128 R164, [R6+0x10] ;  /* 0x0000100006a40984 */ /* 0x0004680000000c00 */
[----:B------:R2:W1:Y:S04]  /*bc60*/  @P0 LDS.128 R148, [R6+0x1010] ;  /* 0x0010100006940984 */ /* 0x0004680000000c00 */
[----:B------:R2:W1:Y:S04]  /*bc70*/  @P0 LDS.128 R156, [R3+0x10] ;  /* 0x00001000039c0984 */ /* 0x0004680000000c00 */
[----:B------:R2:W1:Y:S01]  /*bc80*/  @P0 LDS.128 R144, [R3+0x1010] ;  /* 0x0010100003900984 */ /* 0x0004620000000c00 */
[C---:B------:R-:W-:Y:S04]  /*bc90*/  ISETP.NE.AND P0, PT, R137.reuse, 0x4, PT ;  /* 0x000000048900780c */ /* 0x040fe80003f05270 */
[----:B------:R-:W-:Y:S02]  /*bca0*/  SEL R137, R137, RZ, P0 ;  /* 0x000000ff89897207 */ /* 0x000fe40000000000 */
[----:B------:R-:W-:Y:S02]  /*bcb0*/  SEL R16, RZ, 0x1, P0 ;  /* 0x00000001ff107807 */ /* 0x000fe40000000000 */
.L_x_142:
[----:B------:R-:W-:Y:S05]  /*bcc0*/  BSYNC B1 ;  /* 0x0000000000017941 */ /* 0x000fea0003800000 */
.L_x_141:
[----:B------:R-:W-:Y:S05]  /*bcd0*/  VIADD R92, R92, 0x400000 ;  /* 0x004000005c5c7836 */ /* 0x000fea0000000000 */
[----:B-1----:R-:W-:Y:S04]  /*bce0*/  SHF.R.U32.HI R0, RZ, 0x15, R92 ;  /* 0x00000015ff007819 */ /* 0x002fe8000001165c */
[----:B------:R-:W-:Y:S04]  /*bcf0*/  LOP3.LUT R18, R0, 0x3, RZ, 0xc0, !PT ;  /* 0x0000000300127812 */ /* 0x000fe800078ec0ff */
[----:B------:R-:W-:Y:S11]  /*bd00*/  ISETP.NE.AND P0, PT, R189, R18, PT ;  /* 0x00000012bd00720c */ /* 0x000ff60003f05270 */
[----:B------:R-:W-:Y:S02]  /*bd10*/  @!UPT UIADD3 URZ, UPT, UPT, URZ, URZ, URZ ;  /* 0x000000fffffff290 */ /* 0x000fe4000fffe0ff */
[----:B------:R-:W-:Y:S05]  /*bd20*/  @P0 BRA `(.L_x_146) ;  /* 0x0000000000bc0947 */ /* 0x000fea0003800000 */
[----:B------:R-:W-:Y:S11]  /*bd30*/  LOP3.LUT P0, RZ, R0, 0x3, R177, 0x48, !PT ;  /* 0x0000000300ff7812 */ /* 0x000ff600078048b1 */
[----:B------:R-:W-:Y:S02]  /*bd40*/  @!UPT UIADD3 URZ, UPT, UPT, URZ, URZ, URZ ;  /* 0x000000fffffff290 */ /* 0x000fe4000fffe0ff */
[----:B------:R-:W-:Y:S05]  /*bd50*/  @!P0 BRA `(.L_x_147) ;  /* 0x0000000000408947 */ /* 0x000fea0003800000 */
[----:B------:R-:W1:Y:S01]  /*bd60*/  LDCU.64 UR8, c[0x4][0x70] ;  /* 0x01000e00ff0877ac */ /* 0x000e620008000a00 */
[----:B------:R-:W-:Y:S01]  /*bd70*/  MOV R15, 0x0 ;  /* 0x00000000000f7802 */ /* 0x000fe20000000f00 */
[----:B------:R-:W-:Y:S02]  /*bd80*/  HFMA2 R12, -RZ, RZ, 0, 5.9604644775390625e-08 ;  /* 0x00000001ff0c7431 */ /* 0x000fe400000001ff */
[----:B--2---:R-:W-:Y:S02]  /*bd90*/  IMAD.MOV.U32 R8, RZ, RZ, 0x192 ;  /* 0x00000192ff087424 */ /* 0x004fe400078e00ff */
[----:B------:R-:W-:Y:S01]  /*bda0*/  IMAD.MOV.U32 R13, RZ, RZ, RZ ;  /* 0x000000ffff0d7224 */ /* 0x000fe200078e00ff */
[----:B------:R-:W2:Y:S01]  /*bdb0*/  LDCU.64 UR6, c[0x4][0x78] ;  /* 0x01000f00ff0677ac */ /* 0x000ea20008000a00 */
[----:B------:R-:W3:Y:S01]  /*bdc0*/  LDC.64 R14, c[0x4][R15] ;  /* 0x010000000f0e7b82 */ /* 0x000ee20000000a00 */
[----:B------:R-:W5:Y:S01]  /*bdd0*/  LDCU.64 UR4, c[0x4][0x10] ;  /* 0x01000200ff0477ac */ /* 0x000f620008000a00 */
[----:B-1----:R-:W-:Y:S01]  /*bde0*/  MOV R5, UR9 ;  /* 0x0000000900057c02 */ /* 0x002fe20008000f00 */
[----:B------:R-:W-:Y:S01]  /*bdf0*/  IMAD.U32 R4, RZ, RZ, UR8 ;  /* 0x00000008ff047e24 */ /* 0x000fe2000f8e00ff */
[----:B--2---:R-:W-:Y:S01]  /*be00*/  MOV R7, UR7 ;  /* 0x0000000700077c02 */ /* 0x004fe20008000f00 */
[----:B------:R-:W-:Y:S01]  /*be10*/  IMAD.U32 R6, RZ, RZ, UR6 ;  /* 0x00000006ff067e24 */ /* 0x000fe2000f8e00ff */
[----:B-----5:R-:W-:Y:S01]  /*be20*/  MOV R11, UR5 ;  /* 0x00000005000b7c02 */ /* 0x020fe20008000f00 */
[----:B------:R-:W-:Y:S02]  /*be30*/  IMAD.U32 R10, RZ, RZ, UR4 ;  /* 0x00000004ff0a7e24 */ /* 0x000fe4000f8e00ff */
[----:B------:R-:W-:Y:S07]  /*be40*/  LEPC R20, `(.L_x_147) ;  /* 0x000000001014794e */ /* 0x000fee0000000000 */
[----:B---34-:R-:W-:Y:S05]  /*be50*/  CALL.ABS.NOINC R14 ;  /* 0x000000000e007343 */ /* 0x018fea0003c00000 */
.L_x_147:
[----:B------:R-:W-:Y:S05]  /*be60*/  WARPSYNC.ALL ;  /* 0x0000000000007948 */ /* 0x000fea0003800000 */
[C---:B------:R-:W-:Y:S01]  /*be70*/  R2UR UR4, R92.reuse ;  /* 0x000000005c0472ca */ /* 0x040fe200000e0000 */
[----:B------:R-:W-:Y:S05]  /*be80*/  VIADD R0, R92, 0x80 ;  /* 0x000000805c007836 */ /* 0x000fea0000000000 */
[----:B------:R-:W-:Y:S04]  /*be90*/  SHF.R.U32.HI R0, RZ, 0x15, R0 ;  /* 0x00000015ff007819 */ /* 0x000fe80000011600 */
[----:B------:R-:W-:Y:S03]  /*bea0*/  LOP3.LUT P0, RZ, R0, 0x3, R177, 0x48, !PT ;  /* 0x0000000300ff7812 */ /* 0x000fe600078048b1 */
[----:B------:R-:W1:Y:S10]  /*beb0*/  LDTM.x32 R24, tmem[UR4] ;  /* 0x00000004001879ee */ /* 0x000e7400082c0000 */
[----:B-1----:R-:W-:Y:S05]  /*bec0*/  @!P0 BRA `(.L_x_148) ;  /* 0x0000000000408947 */ /* 0x002fea0003800000 */
        /* <DEDUP_REMOVED lines=16> */
.L_x_148:
[----:B------:R-:W-:Y:S05]  /*bfd0*/  WARPSYNC.ALL ;  /* 0x0000000000007948 */ /* 0x000fea0003800000 */
[----:B------:R-:W-:Y:S11]  /*bfe0*/  R2UR UR4, R92 ;  /* 0x000000005c0472ca */ /* 0x000ff600000e0000 */
[----:B------:R-:W-:Y:S02]  /*bff0*/  @!UPT UIADD3 URZ, UPT, UPT, URZ, URZ, URZ ;  /* 0x000000fffffff290 */ /* 0x000fe4000fffe0ff */
[----:B------:R-:W1:Y:S02]  /*c000*/  LDTM.x32 R56, tmem[UR4+0x80] ;  /* 0x00008004003879ee */ /* 0x000e6400082c0000 */
[----:B-1----:R-:W-:Y:S01]  /*c010*/  NOP ;  /* 0x0000000000007918 */ /* 0x002fe20000000000 */
.L_x_146:
[----:B--2---:R-:W-:Y:S01]  /*c020*/  SHF.L.U32 R4, R168, 0x10, RZ ;  /* 0x00000010a8047819 */ /* 0x004fe200000006ff */
        /* <DEDUP_REMOVED lines=234> */
[----:B------:R-:W-:Y:S01]  /*ced0*/  LEA R8, R137, UR44, 0x3 ;  /* 0x0000002c89087c11 */ /* 0x000fe2000f8e18ff */
[----:B------:R2:W-:Y:S01]  /*cee0*/  @!P1 STS.128 [R195+0x7010], R12 ;  /* 0x0070100cc3009388 */ /* 0x0005e20000000c00 */
[----:B------:R-:W-:Y:S02]  /*cef0*/  @P2 LEA R0, R0, UR44, 0x3 ;  /* 0x0000002c00002c11 */ /* 0x000fe4000f8e18ff */
[----:B------:R-:W-:Y:S02]  /*cf00*/  @P2 SHF.L.U32 R5, R16, 0x1f, RZ ;  /* 0x0000001f10052819 */ /* 0x000fe400000006ff */
[----:B------:R-:W-:Y:S01]  /*cf10*/  @P2 IADD3 R3, PT, PT, R0, 0x90, RZ ;  /* 0x0000009000032810 */ /* 0x000fe20007ffe0ff */
        /* <DEDUP_REMOVED lines=13> */
[----:B------:R-:W-:Y:S02]  /*cff0*/  UIADD3 UR8, UPT, UPT, UR44, 0x6200, URZ ;  /* 0x000062002c087890 */ /* 0x000fe4000fffe0ff */
[----:B------:R-:W-:Y:S01]  /*d000*/  UIADD3.X UR5, UPT, UPT, URZ, UR55, URZ, UP0, !UPT ;  /* 0x00000037ff057290 */ /* 0x000fe200087fe4ff */
[----:B------:R-:W-:Y:S01]  /*d010*/  UMOV UR9, UR49 ;  /* 0x0000003100097c82 */ /* 0x000fe20008000000 */
[----:B------:R-:W-:Y:S01]  /*d020*/  UMOV UR11, UR36 ;  /* 0x00000024000b7c82 */ /* 0x000fe20008000000 */
[----:B------:R-:W-:Y:S02]  /*d030*/  UIADD3 UR13, UPT, UPT, UR49, 0x80, URZ ;  /* 0x00000080310d7890 */ /* 0x000fe4000fffe0ff */
[----:B------:R-:W-:Y:S01]  /*d040*/  UIADD3 UR12, UPT, UPT, UR44, 0x7200, URZ ;  /* 0x000072002c0c7890 */ /* 0x000fe2000fffe0ff */
[----:B------:R-:W-:Y:S03]  /*d050*/  UMOV UR15, UR36 ;  /* 0x00000024000f7c82 */ /* 0x000fe60008000000 */
[----:B------:R1:W-:Y:S01]  /*d060*/  UTMASTG.3D [UR8], [UR4] ;  /* 0x00000008040073b5 */ /* 0x0003e20008010000 */
[----:B------:R-:W-:Y:S04]  /*d070*/  UMOV UR14, UR10 ;  /* 0x0000000a000e7c82 */ /* 0x000fe80008000000 */
[----:B------:R1:W-:Y:S01]  /*d080*/  UTMASTG.3D [UR12], [UR4] ;  /* 0x0000000c040073b5 */ /* 0x0003e20008010000 */
[----:B------:R0:W-:Y:S01]  /*d090*/  UTMACMDFLUSH ;  /* 0x00000000000079b7 */ /* 0x0001e20000000000 */
[----:B-1----:R-:W-:Y:S04]  /*d0a0*/  DEPBAR.LE SB0, 0x1 ;  /* 0x000080400000791a */ /* 0x002fe80000000000 */
.L_x_150:
[----:B------:R-:W-:Y:S05]  /*d0b0*/  BSYNC.RECONVERGENT B0 ;  /* 0x0000000000007941 */ /* 0x000fea0003800200 */
.L_x_149:
        /* <DEDUP_REMOVED lines=9> */
[----:B------:R-:W4:Y:S01]  /*d150*/  @P2 SYNCS.PHASECHK.TRANS64.TRYWAIT P0, [R8+URZ+0x70], R5 ;  /* 0x00007005080025a7 */ /* 0x000f2200080011ff */
[----:B------:R-:W-:Y:S01]  /*d160*/  VIADD R17, R131, UR4 ;  /* 0x0000000483117c36 */ /* 0x000fe20008000000 */
[----:B------:R-:W-:Y:S04]  /*d170*/  USEL UR46, UR5, URZ, UP0 ;  /* 0x000000ff052e7287 */ /* 0x000fe80008000000 */
[----:B------:R-:W-:Y:S04]  /*d180*/  SHF.R.U32.HI R10, RZ, 0x15, R17 ;  /* 0x00000015ff0a7819 */ /* 0x000fe80000011611 */
[----:B------:R-:W-:Y:S02]  /*d190*/  LOP3.LUT R18, R10, 0x3, RZ, 0xc0, !PT ;  /* 0x000000030a127812 */ /* 0x000fe400078ec0ff */
[----:B----4-:R-:W-:Y:S01]  /*d1a0*/  @P2 SEL R138, RZ, 0x1, !P0 ;  /* 0x00000001ff8a2807 */ /* 0x010fe20004000000 */
        /* <DEDUP_REMOVED lines=9> */
[----:B------:R-:W-:Y:S04]  /*d240*/  SHF.L.U32 R5, R16, 0x1f, RZ ;  /* 0x0000001f10057819 */ /* 0x000fe800000006ff */
[----:B------:R-:W1:Y:S02]  /*d250*/  SYNCS.PHASECHK.TRANS64.TRYWAIT P0, [R8+URZ+0x70], R5 ;  /* 0x00007005080075a7 */ /* 0x000e6400080011ff */
[----:B-1----:R-:W-:Y:S05]  /*d260*/  @!P0 BRA `(.L_x_155) ;  /* 0x0000006400fc8947 */ /* 0x002fea0003800000 */
.L_x_154:
[----:B------:R-:W-:Y:S05]  /*d270*/  BSYNC B0 ;  /* 0x0000000000007941 */ /* 0x000fea0003800000 */
.L_x_153:
[----:B------:R-:W-:Y:S01]  /*d280*/  ISETP.NE.AND P0, PT, R199, RZ, PT ;  /* 0x000000ffc700720c */ /* 0x000fe20003f05270 */
[----:B------:R-:W-:Y:S11]  /*d290*/  VIADD R137, R137, 0x1 ;  /* 0x0000000189897836 */ /* 0x000ff60000000000 */
[----:B------:R-:W-:Y:S01]  /*d2a0*/  @!UPT UIADD3 URZ, UPT, UPT, URZ, URZ, URZ ;  /* 0x000000fffffff290 */ /* 0x000fe2000fffe0ff */
[----:B------:R4:W2:Y:S04]  /*d2b0*/  @P0 LDS.128 R160, [R3+0x20] ;  /* 0x0000200003a00984 */ /* 0x0008a80000000c00 */
[----:B------:R4:W2:Y:S04]  /*d2c0*/  @P0 LDS.128 R140, [R3+0x1020] ;  /* 0x00102000038c0984 */ /* 0x0008a80000000c00 */
[----:B------:R4:W2:Y:S04]  /*d2d0*/  @P0 LDS.128 R168, [R6] ;  /* 0x0000000006a80984 */ /* 0x0008a80000000c00 */
[----:B------:R4:W2:Y:S04]  /*d2e0*/  @P0 LDS.128 R152, [R6+0x1000] ;  /* 0x0010000006980984 */ /* 0x0008a80000000c00 */
[----:B------:R4:W2:Y:S04]  /*d2f0*/  @P0 LDS.128 R164, [R4+0x10] ;  /* 0x0000100004a40984 */ /* 0x0008a80000000c00 */
[----:B------:R4:W2:Y:S04]  /*d300*/  @P0 LDS.128 R148, [R4+0x1010] ;  /* 0x0010100004940984 */ /* 0x0008a80000000c00 */
[----:B------:R4:W2:Y:S04]  /*d310*/  @P0 LDS.128 R156, [R0+0x10] ;  /* 0x00001000009c0984 */ /* 0x0008a80000000c00 */
[----:B------:R4:W2:Y:S01]  /*d320*/  @P0 LDS.128 R144, [R0+0x1010] ;  /* 0x0010100000900984 */ /* 0x0008a20000000c00 */
[C---:B------:R-:W-:Y:S04]  /*d330*/  ISETP.NE.AND P0, PT, R137.reuse, 0x4, PT ;  /* 0x000000048900780c */ /* 0x040fe80003f05270 */
[----:B-1----:R-:W-:Y:S02]  /*d340*/  SEL R5, RZ, 0x1, P0 ;  /* 0x00000001ff057807 */ /* 0x002fe40000000000 */
[----:B------:R-:W-:Y:S02]  /*d350*/  SEL R137, R137, RZ, P0 ;  /* 0x000000ff89897207 */ /* 0x000fe40000000000 */
[----:B------:R-:W-:Y:S02]  /*d360*/  LOP3.LUT R16, R16, R5, RZ, 0x3c, !PT ;  /* 0x0000000510107212 */ /* 0x000fe400078e3cff */
.L_x_152:
[----:B------:R-:W-:Y:S05]  /*d370*/  BSYNC B1 ;  /* 0x0000000000017941 */ /* 0x000fea0003800000 */
.L_x_151:
[----:B------:R-:W-:Y:S11]  /*d380*/  ISETP.NE.AND P0, PT, R189, R18, PT ;  /* 0x00000012bd00720c */ /* 0x000ff60003f05270 */
[----:B------:R-:W-:Y:S02]  /*d390*/  @!UPT UIADD3 URZ, UPT, UPT, URZ, URZ, URZ ;  /* 0x000000fffffff290 */ /* 0x000fe4000fffe0ff */
[----:B------:R-:W-:Y:S05]  /*d3a0*/  @P0 BRA `(.L_x_156) ;  /* 0x0000000000bc0947 */ /* 0x000fea0003800000 */
[----:B------:R-:W-:Y:S11]  /*d3b0*/  LOP3.LUT P0, RZ, R10, 0x3, R177, 0x48, !PT ;  /* 0x000000030aff7812 */ /* 0x000ff600078048b1 */
[----:B------:R-:W-:Y:S02]  /*d3c0*/  @!UPT UIADD3 URZ, UPT, UPT, URZ, URZ, URZ ;  /* 0x000000fffffff290 */ /* 0x000fe4000fffe0ff */
[----:B------:R-:W-:Y:S05]  /*d3d0*/  @!P0 BRA `(.L_x_157) ;  /* 0x0000000000408947 */ /* 0x000fea0003800000 */
[----:B------:R-:W1:Y:S01]  /*d3e0*/  LDCU.64 UR8, c[0x4][0x70] ;  /* 0x01000e00ff0877ac */ /* 0x000e620008000a00 */
[----:B--2---:R-:W-:Y:S01]  /*d3f0*/  MOV R15, 0x0 ;  /* 0x00000000000f7802 */ /* 0x004fe20000000f00 */
[----:B------:R-:W-:Y:S02]  /*d400*/  HFMA2 R12, -RZ, RZ, 0, 5.9604644775390625e-08 ;  /* 0x00000001ff0c7431 */ /* 0x000fe400000001ff */
[----:B------:R-:W-:Y:S02]  /*d410*/  IMAD.MOV.U32 R8, RZ, RZ, 0x192 ;  /* 0x00000192ff087424 */ /* 0x000fe400078e00ff */
[----:B------:R-:W-:Y:S01]  /*d420*/  IMAD.MOV.U32 R13, RZ, RZ, RZ ;  /* 0x000000ffff0d7224 */ /* 0x000fe200078e00ff */
[----:B------:R-:W2:Y:S01]  /*d430*/  LDCU.64 UR6, c[0x4][0x78] ;  /* 0x01000f00ff0677ac */ /* 0x000ea20008000a00 */
[----:B------:R-:W3:Y:S01]  /*d440*/  LDC.64 R14, c[0x4][R15] ;  /* 0x010000000f0e7b82 */ /* 0x000ee20000000a00 */
[----:B------:R-:W5:Y:S01]  /*d450*/  LDCU.64 UR4, c[0x4][0x10] ;  /* 0x01000200ff0477ac */ /* 0x000f620008000a00 */
[----:B-1----:R-:W-:Y:S01]  /*d460*/  MOV R5, UR9 ;  /* 0x0000000900057c02 */ /* 0x002fe20008000f00 */
[----:B----4-:R-:W-:Y:S01]  /*d470*/  IMAD.U32 R4, RZ, RZ, UR8 ;  /* 0x00000008ff047e24 */ /* 0x010fe2000f8e00ff */
[----:B--2---:R-:W-:Y:S01]  /*d480*/  MOV R7, UR7 ;  /* 0x0000000700077c02 */ /* 0x004fe20008000f00 */
[----:B------:R-:W-:Y:S01]  /*d490*/  IMAD.U32 R6, RZ, RZ, UR6 ;  /* 0x00000006ff067e24 */ /* 0x000fe2000f8e00ff */
[----:B-----5:R-:W-:Y:S01]  /*d4a0*/  MOV R11, UR5 ;  /* 0x00000005000b7c02 */ /* 0x020fe20008000f00 */
[----:B------:R-:W-:Y:S02]  /*d4b0*/  IMAD.U32 R10, RZ, RZ, UR4 ;  /* 0x00000004ff0a7e24 */ /* 0x000fe4000f8e00ff */
[----:B------:R-:W-:Y:S07]  /*d4c0*/  LEPC R20, `(.L_x_157) ;  /* 0x000000001014794e */ /* 0x000fee0000000000 */
[----:B---3--:R-:W-:Y:S05]  /*d4d0*/  CALL.ABS.NOINC R14 ;  /* 0x000000000e007343 */ /* 0x008fea0003c00000 */
.L_x_157:
[----:B------:R-:W-:Y:S05]  /*d4e0*/  WARPSYNC.ALL ;  /* 0x0000000000007948 */ /* 0x000fea0003800000 */
[C---:B------:R-:W-:Y:S01]  /*d4f0*/  R2UR UR4, R17.reuse ;  /* 0x00000000110472ca */ /* 0x040fe200000e0000 */
[----:B----4-:R-:W-:Y:S05]  /*d500*/  VIADD R0, R17, 0x80 ;  /* 0x0000008011007836 */ /* 0x010fea0000000000 */
[----:B------:R-:W-:Y:S04]  /*d510*/  SHF.R.U32.HI R0, RZ, 0x15, R0 ;  /* 0x00000015ff007819 */ /* 0x000fe80000011600 */
[----:B------:R-:W-:Y:S03]  /*d520*/  LOP3.LUT P0, RZ, R0, 0x3, R177, 0x48, !PT ;  /* 0x0000000300ff7812 */ /* 0x000fe600078048b1 */
[----:B------:R-:W1:Y:S10]  /*d530*/  LDTM.x32 R24, tmem[UR4] ;  /* 0x00000004001879ee */ /* 0x000e7400082c0000 */
[----:B-1----:R-:W-:Y:S05]  /*d540*/  @!P0 BRA `(.L_x_158) ;  /* 0x0000000000408947 */ /* 0x002fea0003800000 */
[----:B------:R-:W1:Y:S01]  /*d550*/  LDCU.64 UR8, c[0x4][0x70] ;  /* 0x01000e00ff0877ac */ /* 0x000e620008000a00 */
[----:B--2---:R-:W-:Y:S01]  /*d560*/  MOV R15, 0x0 ;  /* 0x00000000000f7802 */ /* 0x004fe20000000f00 */
[----:B------:R-:W-:Y:S02]  /*d570*/  HFMA2 R12, -RZ, RZ, 0, 5.9604644775390625e-08 ;  /* 0x00000001ff0c7431 */ /* 0x000fe400000001ff */
[----:B------:R-:W-:Y:S02]  /*d580*/  IMAD.MOV.U32 R8, RZ, RZ, 0x192 ;  /* 0x00000192ff087424 */ /* 0x000fe400078e00ff */
[----:B------:R-:W-:Y:S01]  /*d590*/  IMAD.MOV.U32 R13, RZ, RZ, RZ ;  /* 0x000000ffff0d7224 */ /* 0x000fe200078e00ff */
[----:B------:R-:W2:Y:S01]  /*d5a0*/  LDCU.64 UR6, c[0x4][0x78] ;  /* 0x01000f00ff0677ac */ /* 0x000ea20008000a00 */
[----:B------:R-:W4:Y:S01]  /*d5b0*/  LDC.64 R14, c[0x4][R15] ;  /* 0x010000000f0e7b82 */ /* 0x000f220000000a00 */
        /* <DEDUP_REMOVED lines=9> */
.L_x_158:
[----:B------:R-:W-:Y:S05]  /*d650*/  WARPSYNC.ALL ;  /* 0x0000000000007948 */ /* 0x000fea0003800000 */
[----:B------:R-:W-:Y:S11]  /*d660*/  R2UR UR4, R17 ;  /* 0x00000000110472ca */ /* 0x000ff600000e0000 */
[----:B------:R-:W-:Y:S02]  /*d670*/  @!UPT UIADD3 URZ, UPT, UPT, URZ, URZ, URZ ;  /* 0x000000fffffff290 */ /* 0x000fe4000fffe0ff */
[----:B------:R-:W1:Y:S02]  /*d680*/  LDTM.x32 R56, tmem[UR4+0x80] ;  /* 0x00008004003879ee */ /* 0x000e6400082c0000 */
[----:B-1----:R-:W-:Y:S01]  /*d690*/  NOP ;  /* 0x0000000000007918 */ /* 0x002fe20000000000 */
.L_x_156:
[----:B--2-4-:R-:W-:Y:S01]  /*d6a0*/  SHF.L.U32 R4, R168, 0x10, RZ ;  /* 0x00000010a8047819 */ /* 0x014fe200000006ff */
        /* <DEDUP_REMOVED lines=39> */
[----:B------:R1:W-:Y:S01]  /*d920*/  @!P1 STS.128 [R188], R20 ;  /* 0x00000014bc009388 */ /* 0x0003e20000000c00 */
        /* <DEDUP_REMOVED lines=15> */
[----:B------:R-:W-:Y:S01]  /*da20*/  SHF.L.U32 R3, R160, 0x10, RZ ;  /* 0x00000010a0037819 */ /* 0x000fe200000006ff */
        /* <DEDUP_REMOVED lines=194> */
[----:B------:R-:W-:Y:S01]  /*e650*/  UIADD3 UR4, UPT, UPT, UR44, 0x200, URZ ;  /* 0x000002002c047890 */ /* 0x000fe2000fffe0ff */
[----:B------:R-:W-:Y:S01]  /*e660*/  UMOV UR51, UR36 ;  /* 0x0000002400337c82 */ /* 0x000fe20008000000 */
[----:B------:R-:W-:Y:S02]  /*e670*/  UIADD3 UR9, UPT, UPT, UR49, 0x80, URZ ;  /* 0x0000008031097890 */ /* 0x000fe4000fffe0ff */
[----:B------:R-:W-:Y:S02]  /*e680*/  UIADD3 UR8, UPT, UPT, UR44, 0x1200, URZ ;  /* 0x000012002c087890 */ /* 0x000fe4000fffe0ff */
[----:B------:R-:W-:Y:S01]  /*e690*/  MOV R181, UR4 ;  /* 0x0000000400b57c02 */ /* 0x000fe20008000f00 */
[----:B------:R-:W-:Y:S01]  /*e6a0*/  UIADD3 UR4, UP0, UPT, UR54, 0xa80, URZ ;  /* 0x00000a8036047890 */ /* 0x000fe2000ff1e0ff */
[----:B------:R-:W-:Y:S02]  /*e6b0*/  UMOV UR10, UR50 ;  /* 0x00000032000a7c82 */ /* 0x000fe40008000000 */
[----:B------:R-:W-:Y:S01]  /*e6c0*/  R2UR UR48, R181 ;  /* 0x00000000b53072ca */ /* 0x000fe200000e0000 */
[----:B------:R-:W-:Y:S01]  /*e6d0*/  UIADD3.X UR5, UPT, UPT, URZ, UR55, URZ, UP0, !UPT ;  /* 0x00000037ff057290 */ /* 0x000fe200087fe4ff */
[----:B------:R-:W-:Y:S11]  /*e6e0*/  UMOV UR11, UR36 ;  /* 0x00000024000b7c82 */ /* 0x000ff60008000000 */
[----:B------:R1:W-:Y:S01]  /*e6f0*/  UTMASTG.3D [UR48], [UR4] ;  /* 0x00000030040073b5 */ /* 0x0003e20008010000 */
[----:B------:R1:W-:Y:S01]  /*e700*/  UTMASTG.3D [UR8], [UR4] ;  /* 0x00000008040073b5 */ /* 0x0003e20008010000 */
[----:B------:R0:W-:Y:S01]  /*e710*/  UTMACMDFLUSH ;  /* 0x00000000000079b7 */ /* 0x0001e20000000000 */
[----:B-1----:R-:W-:Y:S04]  /*e720*/  DEPBAR.LE SB0, 0x1 ;  /* 0x000080400000791a */ /* 0x002fe80000000000 */
.L_x_160:
[----:B------:R-:W-:Y:S05]  /*e730*/  BSYNC.RECONVERGENT B0 ;  /* 0x0000000000007941 */ /* 0x000fea0003800200 */
.L_x_159:
[----:B------:R-:W-:Y:S01]  /*e740*/  BAR.SYNC.DEFER_BLOCKING 0x1, 0x80 ;  /* 0x0042000000007b1d */ /* 0x000fe20000010000 */
[----:B------:R-:W-:Y:S04]  /*e750*/  UIADD3 UR4, UPT, UPT, UR46, 0x1, URZ ;  /* 0x000000012e047890 */ /* 0x000fe8000fffe0ff */
[----:B------:R-:W-:Y:S04]  /*e760*/  UISETP.NE.AND UP0, UPT, UR4, 0x4, UPT ;  /* 0x000000040400788c */ /* 0x000fe8000bf05270 */
[----:B------:R-:W-:Y:S01]  /*e770*/  USEL UR47, UR4, URZ, UP0 ;  /* 0x000000ff042f7287 */ /* 0x000fe20008000000 */
[----:B------:R1:W-:Y:S01]  /*e780*/  @P2 SYNCS.ARRIVE.TRANS64.RED.A1T0 RZ, [R3+URZ], RZ ;  /* 0x000000ff03ff29a7 */ /* 0x0003e200081004ff */
[----:B------:R-:W-:Y:S01]  /*e790*/  BSSY B1, `(.L_x_161) ;  /* 0x000001f000017945 */ /* 0x000fe20003800000 */
[----:B------:R-:W4:Y:S02]  /*e7a0*/  @P2 SYNCS.PHASECHK.TRANS64.TRYWAIT P0, [R8+URZ+0x70], R5 ;  /* 0x00007005080025a7 */ /* 0x000f2400080011ff */
        /* <DEDUP_REMOVED lines=13> */
.L_x_164:
[----:B------:R-:W-:Y:S05]  /*e880*/  BSYNC B0 ;  /* 0x0000000000007941 */ /* 0x000fea0003800000 */
.L_x_163:
        /* <DEDUP_REMOVED lines=15> */
.L_x_162:
[----:B------:R-:W-:Y:S05]  /*e980*/  BSYNC B1 ;  /* 0x0000000000017941 */ /* 0x000fea0003800000 */
.L_x_161:
[----:B------:R-:W-:Y:S05]  /*e990*/  VIADD R17, R17, 0x400000 ;  /* 0x0040000011117836 */ /* 0x000fea0000000000 */
[----:B----4-:R-:W-:Y:S04]  /*e9a0*/  SHF.R.U32.HI R0, RZ, 0x15, R17 ;  /* 0x00000015ff007819 */ /* 0x010fe80000011611 */
        /* <DEDUP_REMOVED lines=23> */
.L_x_167:
        /* <DEDUP_REMOVED lines=23> */
.L_x_168:
[----:B------:R-:W-:Y:S05]  /*ec90*/  WARPSYNC.ALL ;  /* 0x0000000000007948 */ /* 0x000fea0003800000 */
[----:B------:R-:W-:Y:S11]  /*eca0*/  R2UR UR4, R17 ;  /* 0x00000000110472ca */ /* 0x000ff600000e0000 */
[----:B------:R-:W-:Y:S02]  /*ecb0*/  @!UPT UIADD3 URZ, UPT, UPT, URZ, URZ, URZ ;  /* 0x000000fffffff290 */ /* 0x000fe4000fffe0ff */
[----:B------:R-:W1:Y:S02]  /*ecc0*/  LDTM.x32 R56, tmem[UR4+0x80] ;  /* 0x00008004003879ee */ /* 0x000e6400082c0000 */
[----:B-1----:R-:W-:Y:S01]  /*ecd0*/  NOP ;  /* 0x0000000000007918 */ /* 0x002fe20000000000 */
.L_x_166:
        /* <DEDUP_REMOVED lines=235> */
[----:B------:R-:W-:Y:S01]  /*fb90*/  @P2 SHF.L.U32 R5, R16, 0x1f, RZ ;  /* 0x0000001f10052819 */ /* 0x000fe200000006ff */
        /* <DEDUP_REMOVED lines=29> */
.L_x_170:
[----:B------:R-:W-:Y:S05]  /*fd70*/  BSYNC.RECONVERGENT B0 ;  /* 0x0000000000007941 */ /* 0x000fea0003800200 */
.L_x_169:
[----:B------:R-:W-:Y:S01]  /*fd80*/  BAR.SYNC.DEFER_BLOCKING 0x1, 0x80 ;  /* 0x0042000000007b1d */ /* 0x000fe20000010000 */
[----:B------:R-:W-:Y:S02]  /*fd90*/  UISETP.NE.AND UP0, UPT, UR43, URZ, UPT ;  /* 0x000000ff2b00728c */ /* 0x000fe4000bf05270 */
[----:B------:R-:W-:Y:S02]  /*fda0*/  UIADD3 UR5, UPT, UPT, UR47, 0x1, URZ ;  /* 0x000000012f057890 */ /* 0x000fe4000fffe0ff */
[----:B------:R-:W-:Y:S02]  /*fdb0*/  USEL UR4, URZ, 0x60, !UP0 ;  /* 0x00000060ff047887 */ /* 0x000fe4000c000000 */
[----:B------:R-:W-:Y:S02]  /*fdc0*/  UISETP.NE.AND UP0, UPT, UR5, 0x4, UPT ;  /* 0x000000040500788c */ /* 0x000fe4000bf05270 */
[----:B------:R-:W-:Y:S02]  /*fdd0*/  UIADD3 UR49, UPT, UPT, UR52, UR4, URZ ;  /* 0x0000000434317290 */ /* 0x000fe4000fffe0ff */
[----:B------:R-:W-:Y:S01]  /*fde0*/  VIADD R131, R131, UR4 ;  /* 0x0000000483837c36 */ /* 0x000fe20008000000 */
[----:B------:R-:W-:Y:S04]  /*fdf0*/  USEL UR46, UR5, URZ, UP0 ;  /* 0x000000ff052e7287 */ /* 0x000fe80008000000 */
[----:B------:R-:W-:Y:S04]  /*fe00*/  SHF.R.U32.HI R10, RZ, 0x15, R131 ;  /* 0x00000015ff0a7819 */ /* 0x000fe80000011683 */
[----:B------:R-:W-:Y:S01]  /*fe10*/  LOP3.LUT R18, R10, 0x3, RZ, 0xc0, !PT ;  /* 0x000000030a127812 */ /* 0x000fe200078ec0ff */
        /* <DEDUP_REMOVED lines=16> */
.L_x_174:
[----:B------:R-:W-:Y:S05]  /*ff20*/  BSYNC B0 ;  /* 0x0000000000007941 */ /* 0x000fea0003800000 */
.L_x_173:
        /* <DEDUP_REMOVED lines=15> */
.L_x_172:
[----:B------:R-:W-:Y:S05]  /*10020*/  BSYNC B1 ;  /* 0x0000000000017941 */ /* 0x000fea0003800000 */
.L_x_171:
        /* <DEDUP_REMOVED lines=9> */
[----:B----4-:R-:W-:Y:S02]  /*100c0*/  IMAD.MOV.U32 R8, RZ, RZ, 0x192 ;  /* 0x00000192ff087424 */ /* 0x010fe400078e00ff */
        /* <DEDUP_REMOVED lines=12> */
.L_x_177:
        /* <DEDUP_REMOVED lines=23> */
.L_x_178:
[----:B------:R-:W-:Y:S05]  /*10300*/  WARPSYNC.ALL ;  /* 0x0000000000007948 */ /* 0x000fea0003800000 */
[----:B------:R-:W-:Y:S11]  /*10310*/  R2UR UR4, R131 ;  /* 0x00000000830472ca */ /* 0x000ff600000e0000 */
[----:B------:R-:W-:Y:S02]  /*10320*/  @!UPT UIADD3 URZ, UPT, UPT, URZ, URZ, URZ ;  /* 0x000000fffffff290 */ /* 0x000fe4000fffe0ff */
[----:B------:R-:W1:Y:S02]  /*10330*/  LDTM.x32 R56, tmem[UR4+0x80] ;  /* 0x00008004003879ee */ /* 0x000e6400082c0000 */
[----:B-1----:R-:W-:Y:S01]  /*10340*/  NOP ;  /* 0x0000000000007918 */ /* 0x002fe20000000000 */
.L_x_176:
        /* <DEDUP_REMOVED lines=263> */
.L_x_180:
[----:B------:R-:W-:Y:S05]  /*113c0*/  BSYNC.RECONVERGENT B0 ;  /* 0x0000000000007941 */ /* 0x000fea0003800200 */
.L_x_179:
        /* <DEDUP_REMOVED lines=14> */
[----:B------:R-:W-:Y:S01]  /*114b0*/  @P1 IADD3 R6, PT, PT, R197, R4, RZ ;  /* 0x00000004c5061210 */ /* 0x000fe20007ffe0ff */
[----:B------:R-:W-:Y:S06]  /*114c0*/  @P0 BRA `(.L_x_184) ;  /* 0x00000000000c0947 */ /* 0x000fec0003800000 */
[----:B------:R-:W-:Y:S04]  /*114d0*/  SHF.L.U32 R3, R16, 0x1f, RZ ;  /* 0x0000001f10037819 */ /* 0x000fe800000006ff */
[----:B------:R-:W1:Y:S02]  /*114e0*/  SYNCS.PHASECHK.TRANS64.TRYWAIT P0, [R0+URZ+0x70], R3 ;  /* 0x00007003000075a7 */ /* 0x000e6400080011ff */
[----:B-1----:R-:W-:Y:S05]  /*114f0*/  @!P0 BRA `(.L_x_185) ;  /* 0x0000002400948947 */ /* 0x002fea0003800000 */
.L_x_184:
[----:B------:R-:W-:Y:S05]  /*11500*/  BSYNC B0 ;  /* 0x0000000000007941 */ /* 0x000fea0003800000 */
.L_x_183:
[----:B------:R-:W-:Y:S11]  /*11510*/  ISETP.NE.AND P0, PT, R199, RZ, PT ;  /* 0x000000ffc700720c */ /* 0x000ff60003f05270 */
[----:B------:R-:W-:Y:S02]  /*11520*/  @!UPT UIADD3 URZ, UPT, UPT, URZ, URZ, URZ ;  /* 0x000000fffffff290 */ /* 0x000fe4000fffe0ff */
[----:B------:R4:W2:Y:S01]  /*11530*/  @P0 LDS.128 R168, [R4] ;  /* 0x0000000004a80984 */ /* 0x0008a20000000c00 */
[----:B-1----:R-:W-:Y:S03]  /*11540*/  @P0 IADD3 R0, PT, PT, R187, R6, RZ ;  /* 0x00000006bb000210 */ /* 0x002fe60007ffe0ff */
[----:B------:R4:W1:Y:S04]  /*11550*/  @P0 LDS.128 R152, [R4+0x1000] ;  /* 0x0010000004980984 */ /* 0x0008680000000c00 */
[----:B------:R4:W1:Y:S04]  /*11560*/  @P0 LDS.128 R160, [R139+0x20] ;  /* 0x000020008ba00984 */ /* 0x0008680000000c00 */
[----:B------:R4:W1:Y:S04]  /*11570*/  @P0 LDS.128 R140, [R139+0x1020] ;  /* 0x001020008b8c0984 */ /* 0x0008680000000c00 */
[----:B------:R4:W1:Y:S04]  /*11580*/  @P0 LDS.128 R164, [R6+0x10] ;  /* 0x0000100006a40984 */ /* 0x0008680000000c00 */
[----:B------:R4:W1:Y:S04]  /*11590*/  @P0 LDS.128 R148, [R6+0x1010] ;  /* 0x0010100006940984 */ /* 0x0008680000000c00 */
[----:B------:R4:W1:Y:S04]  /*115a0*/  @P0 LDS.128 R156, [R0+0x10] ;  /* 0x00001000009c0984 */ /* 0x0008680000000c00 */
[----:B------:R4:W1:Y:S02]  /*115b0*/  @P0 LDS.128 R144, [R0+0x1010] ;  /* 0x0010100000900984 */ /* 0x0008640000000c00 */
.L_x_182:
[----:B------:R-:W-:Y:S05]  /*115c0*/  BSYNC B1 ;  /* 0x0000000000017941 */ /* 0x000fea0003800000 */
.L_x_181:
        /* <DEDUP_REMOVED lines=9> */
[----:B------:R-:W4:Y:S01]  /*11660*/  LDCU.64 UR8, c[0x4][0x70] ;  /* 0x01000e00ff0877ac */ /* 0x000f220008000a00 */
[----:B--2---:R-:W-:Y:S01]  /*11670*/  MOV R15, 0x0 ;  /* 0x00000000000f7802 */ /* 0x004fe20000000f00 */
[----:B------:R-:W-:Y:S02]  /*11680*/  HFMA2 R12, -RZ, RZ, 0, 5.9604644775390625e-08 ;  /* 0x00000001ff0c7431 */ /* 0x000fe400000001ff */
[----:B------:R-:W-:Y:S02]  /*11690*/  IMAD.MOV.U32 R8, RZ, RZ, 0x192 ;  /* 0x00000192ff087424 */ /* 0x000fe400078e00ff */
[----:B------:R-:W-:Y:S01]  /*116a0*/  IMAD.MOV.U32 R13, RZ, RZ, RZ ;  /* 0x000000ffff0d7224 */ /* 0x000fe200078e00ff */
[----:B------:R-:W2:Y:S01]  /*116b0*/  LDCU.64 UR6, c[0x4][0x78] ;  /* 0x01000f00ff0677ac */ /* 0x000ea20008000a00 */
[----:B------:R-:W1:Y:S01]  /*116c0*/  LDC.64 R14, c[0x4][R15] ;  /* 0x010000000f0e7b82 */ /* 0x000e620000000a00 */
[----:B------:R-:W5:Y:S01]  /*116d0*/  LDCU.64 UR4, c[0x4][0x10] ;  /* 0x01000200ff0477ac */ /* 0x000f620008000a00 */
[----:B----4-:R-:W-:Y:S01]  /*116e0*/  MOV R5, UR9 ;  /* 0x0000000900057c02 */ /* 0x010fe20008000f00 */
[----:B------:R-:W-:Y:S01]  /*116f0*/  IMAD.U32 R4, RZ, RZ, UR8 ;  /* 0x00000008ff047e24 */ /* 0x000fe2000f8e00ff */
[----:B--2---:R-:W-:Y:S01]  /*11700*/  MOV R7, UR7 ;  /* 0x0000000700077c02 */ /* 0x004fe20008000f00 */
[----:B------:R-:W-:Y:S01]  /*11710*/  IMAD.U32 R6, RZ, RZ, UR6 ;  /* 0x00000006ff067e24 */ /* 0x000fe2000f8e00ff */
[----:B-----5:R-:W-:Y:S01]  /*11720*/  MOV R11, UR5 ;  /* 0x00000005000b7c02 */ /* 0x020fe20008000f00 */
[----:B------:R-:W-:Y:S02]  /*11730*/  IMAD.U32 R10, RZ, RZ, UR4 ;  /* 0x00000004ff0a7e24 */ /* 0x000fe4000f8e00ff */
[----:B------:R-:W-:Y:S07]  /*11740*/  LEPC R20, `(.L_x_187) ;  /* 0x000000001014794e */ /* 0x000fee0000000000 */
[----:B-1-3--:R-:W-:Y:S05]  /*11750*/  CALL.ABS.NOINC R14 ;  /* 0x000000000e007343 */ /* 0x00afea0003c00000 */
.L_x_187:
        /* <DEDUP_REMOVED lines=23> */
.L_x_188:
[----:B------:R-:W-:Y:S05]  /*118d0*/  WARPSYNC.ALL ;  /* 0x0000000000007948 */ /* 0x000fea0003800000 */
[----:B------:R-:W-:Y:S11]  /*118e0*/  R2UR UR4, R131 ;  /* 0x00000000830472ca */ /* 0x000ff600000e0000 */
[----:B------:R-:W-:Y:S02]  /*118f0*/  @!UPT UIADD3 URZ, UPT, UPT, URZ, URZ, URZ ;  /* 0x000000fffffff290 */ /* 0x000fe4000fffe0ff */
[----:B------:R-:W4:Y:S02]  /*11900*/  LDTM.x32 R56, tmem[UR4+0x80] ;  /* 0x00008004003879ee */ /* 0x000f2400082c0000 */
[----:B----4-:R-:W-:Y:S01]  /*11910*/  NOP ;  /* 0x0000000000007918 */ /* 0x010fe20000000000 */
.L_x_186:
[----:B--2---:R-:W-:Y:S01]  /*11920*/  SHF.L.U32 R6, R168, 0x10, RZ ;  /* 0x00000010a8067819 */ /* 0x004fe200000006ff */
[----:B------:R-:W-:Y:S01]  /*11930*/  FMUL R0, R130, R24 ;  /* 0x0000001882007220 */ /* 0x000fe20000400000 */
[----:B------:R-:W-:Y:S01]  /*11940*/  LOP3.LUT R8, R168, 0xffff0000, RZ, 0xc0, !PT ;  /* 0xffff0000a8087812 */ /* 0x000fe200078ec0ff */
[----:B------:R-:W-:Y:S01]  /*11950*/  FMUL R3, R130, R25 ;  /* 0x0000001982037220 */ /* 0x000fe20000400000 */
[----:B------:R-:W-:Y:S01]  /*11960*/  SHF.L.U32 R7, R169, 0x10, RZ ;  /* 0x00000010a9077819 */ /* 0x000fe200000006ff */
[----:B------:R-:W-:Y:S01]  /*11970*/  FFMA R0, R133, R6, R0 ;  /* 0x0000000685007223 */ /* 0x000fe20000000000 */
[----:B------:R-:W-:Y:S01]  /*11980*/  LOP3.LUT R88, R169, 0xffff0000, RZ, 0xc0, !PT ;  /* 0xffff0000a9587812 */ /* 0x000fe200078ec0ff */
[----:B------:R-:W-:Y:S01]  /*11990*/  FFMA R3, R133, R8, R3 ;  /* 0x0000000885037223 */ /* 0x000fe20000000003 */
[----:B------:R-:W-:Y:S01]  /*119a0*/  SHF.L.U32 R89, R170, 0x10, RZ ;  /* 0x00000010aa597819 */ /* 0x000fe200000006ff */
[----:B------:R-:W-:Y:S01]  /*119b0*/  FMUL R4, R130, R26 ;  /* 0x0000001a82047220 */ /* 0x000fe20000400000 */
[----:B------:R-:W-:Y:S01]  /*119c0*/  LOP3.LUT R90, R170, 0xffff0000, RZ, 0xc0, !PT ;  /* 0xffff0000aa5a7812 */ /* 0x000fe200078ec0ff */
[C---:B------:R-:W-:Y:S01]  /*119d0*/  FMUL R5, R130.reuse, R27 ;  /* 0x0000001b82057220 */ /* 0x040fe20000400000 */
[----:B------:R-:W-:Y:S01]  /*119e0*/  SHF.L.U32 R91, R171, 0x10, RZ ;  /* 0x00000010ab5b7819 */ /* 0x000fe200000006ff */
[----:B------:R-:W-:Y:S01]  /*119f0*/  FFMA R4, R133, R7, R4 ;  /* 0x0000000785047223 */ /* 0x000fe20000000004 */
[----:B------:R-:W-:Y:S01]  /*11a00*/  LOP3.LUT R92, R171, 0xffff0000, RZ, 0xc0, !PT ;  /* 0xffff0000ab5c7812 */ /* 0x000fe200078ec0ff */
[----:B------:R-:W-:Y:S01]  /*11a10*/  FFMA R5, R133, R88, R5 ;  /* 0x0000005885057223 */ /* 0x000fe20000000005 */
[----:B------:R-:W-:Y:S01]  /*11a20*/  ISETP.NE.AND P1, PT, R189, R16, PT ;  /* 0x00000010bd00720c */ /* 0x000fe20003f25270 */
[----:B------:R-:W-:Y:S01]  /*11a30*/  FMUL R6, R130, R28 ;  /* 0x0000001c82067220 */ /* 0x000fe20000400000 */
[----:B-1----:R-:W-:Y:S01]  /*11a40*/  SHF.L.U32 R93, R164, 0x10, RZ ;  /* 0x00000010a45d7819 */ /* 0x002fe200000006ff */
[----:B------:R-:W-:Y:S01]  /*11a50*/  FMUL R7, R130, R29 ;  /* 0x0000001d82077220 */ /* 0x000fe20000400000 */
[----:B------:R-:W-:Y:S01]  /*11a60*/  LOP3.LUT R94, R164, 0xffff0000, RZ, 0xc0, !PT ;  /* 0xffff0000a45e7812 */ /* 0x000fe200078ec0ff */
        /* <DEDUP_REMOVED lines=27> */
[----:B------:R-:W-:Y:S01]  /*11c20*/  F2FP.BF16.F32.PACK_AB R77, R5, R4 ;  /* 0x00000004054d723e */ /* 0x000fe200000010ff */
[C---:B------:R-:W-:Y:S01]  /*11c30*/  FMUL R4, R130.reuse, R34 ;  /* 0x0000002282047220 */ /* 0x040fe20000400000 */
[----:B------:R-:W-:Y:S01]  /*11c40*/  F2FP.BF16.F32.PACK_AB R32, R3, R0 ;  /* 0x000000000320723e */ /* 0x000fe200000010ff */
[C---:B------:R-:W-:Y:S01]  /*11c50*/  FMUL R5, R130.reuse, R35 ;  /* 0x0000002382057220 */ /* 0x040fe20000400000 */
[C---:B------:R-:W-:Y:S01]  /*11c60*/  SHF.L.U32 R107, R163.reuse, 0x10, RZ ;  /* 0x00000010a36b7819 */ /* 0x040fe200000006ff */
[C---:B------:R-:W-:Y:S01]  /*11c70*/  FMUL R18, R130.reuse, R64 ;  /* 0x0000004082127220 */ /* 0x040fe20000400000 */
[----:B------:R-:W-:Y:S01]  /*11c80*/  LOP3.LUT R108, R163, 0xffff0000, RZ, 0xc0, !PT ;  /* 0xffff0000a36c7812 */ /* 0x000fe200078ec0ff */
[C---:B------:R-:W-:Y:S01]  /*11c90*/  FMUL R64, R130.reuse, R78 ;  /* 0x0000004e82407220 */ /* 0x040fe20000400000 */
[----:B------:R-:W-:Y:S01]  /*11ca0*/  F2FP.BF16.F32.PACK_AB R78, R7, R6 ;  /* 0x00000006074e723e */ /* 0x000fe200000010ff */
[----:B------:R-:W-:Y:S01]  /*11cb0*/  FMUL R19, R130, R65 ;  /* 0x0000004182137220 */ /* 0x000fe20000400000 */
[----:B------:R-:W-:Y:S01]  /*11cc0*/  SHF.L.U32 R109, R156, 0x10, RZ ;  /* 0x000000109c6d7819 */ /* 0x000fe200000006ff */
[C---:B------:R-:W-:Y:S01]  /*11cd0*/  FMUL R65, R130.reuse, R79 ;  /* 0x0000004f82417220 */ /* 0x040fe20000400000 */
[----:B------:R-:W-:Y:S01]  /*11ce0*/  F2FP.BF16.F32.PACK_AB R79, R9, R8 ;  /* 0x00000008094f723e */ /* 0x000fe200000010ff */
        /* <DEDUP_REMOVED lines=10> */
[----:B------:R-:W-:Y:S01]  /*11d90*/  FMUL R9, R130, R39 ;  /* 0x0000002782097220 */ /* 0x000fe20000400000 */
[----:B------:R-:W-:Y:S01]  /*11da0*/  SHF.L.U32 R115, R159, 0x10, RZ ;  /* 0x000000109f737819 */ /* 0x000fe200000006ff */
[----:B------:R-:W-:Y:S01]  /*11db0*/  FFMA R6, R133, R97, R6 ;  /* 0x0000006185067223 */ /* 0x000fe20000000006 */
[----:B------:R-:W-:Y:S01]  /*11dc0*/  F2FP.BF16.F32.PACK_AB R33, R5, R4 ;  /* 0x000000040521723e */ /* 0x000fe200000010ff */
[----:B------:R-:W-:Y:S01]  /*11dd0*/  FFMA R7, R133, R98, R7 ;  /* 0x0000006285077223 */ /* 0x000fe20000000007 */
[----:B------:R-:W-:Y:S01]  /*11de0*/  LOP3.LUT R116, R159, 0xffff0000, RZ, 0xc0, !PT ;  /* 0xffff00009f747812 */ /* 0x000fe200078ec0ff */
[C---:B------:R-:W-:Y:S01]  /*11df0*/  FFMA R8, R133.reuse, R99, R8 ;  /* 0x0000006385087223 */ /* 0x040fe20000000008 */
[C---:B------:R-:W-:Y:S01]  /*11e00*/  SHF.L.U32 R117, R152.reuse, 0x10, RZ ;  /* 0x0000001098757819 */ /* 0x040fe200000006ff */
[----:B------:R-:W-:Y:S01]  /*11e10*/  FFMA R9, R133, R100, R9 ;  /* 0x0000006485097223 */ /* 0x000fe20000000009 */
[----:B------:R-:W-:Y:S01]  /*11e20*/  F2FP.BF16.F32.PACK_AB R34, R7, R6 ;  /* 0x000000060722723e */ /* 0x000fe200000010ff */
[----:B------:R-:W-:Y:S01]  /*11e30*/  @!P1 STS.128 [R188+0x6000], R76 ;  /* 0x0060004cbc009388 */ /* 0x000fe20000000c00 */
[----:B------:R-:W-:Y:S01]  /*11e40*/  LOP3.LUT R118, R152, 0xffff0000, RZ, 0xc0, !PT ;  /* 0xffff000098767812 */ /* 0x000fe200078ec0ff */
[C---:B------:R-:W-:Y:S01]  /*11e50*/  FMUL R0, R130.reuse, R40 ;  /* 0x0000002882007220 */ /* 0x040fe20000400000 */
[----:B------:R-:W-:Y:S01]  /*11e60*/  F2FP.BF16.F32.PACK_AB R35, R9, R8 ;  /* 0x000000080923723e */ /* 0x000fe200000010ff */
[C---:B------:R-:W-:Y:S01]  /*11e70*/  FMUL R3, R130.reuse, R41 ;  /* 0x0000002982037220 */ /* 0x040fe20000400000 */
[C---:B------:R-:W-:Y:S01]  /*11e80*/  SHF.L.U32 R119, R153.reuse, 0x10, RZ ;  /* 0x0000001099777819 */ /* 0x040fe200000006ff */
[----:B------:R-:W-:Y:S01]  /*11e90*/  FMUL R4, R130, R42 ;  /* 0x0000002a82047220 */ /* 0x000fe20000400000 */
[----:B------:R-:W-:Y:S01]  /*11ea0*/  LOP3.LUT R120, R153, 0xffff0000, RZ, 0xc0, !PT ;  /* 0xffff000099787812 */ /* 0x000fe200078ec0ff */
[----:B------:R1:W-:Y:S01]  /*11eb0*/  @!P1 STS.128 [R198+0x6010], R32 ;  /* 0x00601020c6009388 */ /* 0x0003e20000000c00 */
[----:B------:R-:W-:Y:S01]  /*11ec0*/  SHF.L.U32 R121, R154, 0x10, RZ ;  /* 0x000000109a797819 */ /* 0x000fe200000006ff */
[----:B------:R-:W-:Y:S01]  /*11ed0*/  FMUL R5, R130, R43 ;  /* 0x0000002b82057220 */ /* 0x000fe20000400000 */
[----:B------:R-:W-:Y:S01]  /*11ee0*/  LOP3.LUT R122, R154, 0xffff0000, RZ, 0xc0, !PT ;  /* 0xffff00009a7a7812 */ /* 0x000fe200078ec0ff */
[----:B------:R-:W-:Y:S01]  /*11ef0*/  FFMA R0, R133, R101, R0 ;  /* 0x0000006585007223 */ /* 0x000fe20000000000 */
[C---:B------:R-:W-:Y:S01]  /*11f00*/  SHF.L.U32 R123, R155.reuse, 0x10, RZ ;  /* 0x000000109b7b7819 */ /* 0x040fe200000006ff */
[----:B------:R-:W-:Y:S01]  /*11f10*/  FMUL R6, R130, R44 ;  /* 0x0000002c82067220 */ /* 0x000fe20000400000 */
[----:B------:R-:W-:Y:S01]  /*11f20*/  LOP3.LUT R124, R155, 0xffff0000, RZ, 0xc0, !PT ;  /* 0xffff00009b7c7812 */ /* 0x000fe200078ec0ff */
[C---:B------:R-:W-:Y:S01]  /*11f30*/  FFMA R3, R133.reuse, R102, R3 ;  /* 0x0000006685037223 */ /* 0x040fe20000000003 */
[----:B------:R-:W-:Y:S01]  /*11f40*/  SHF.L.U32 R125, R148, 0x10, RZ ;  /* 0x00000010947d7819 */ /* 0x000fe200000006ff */
[----:B------:R-:W-:Y:S01]  /*11f50*/  FMUL R7, R130, R45 ;  /* 0x0000002d82077220 */ /* 0x000fe20000400000 */
[----:B------:R-:W-:Y:S01]  /*11f60*/  LOP3.LUT R126, R148, 0xffff0000, RZ, 0xc0, !PT ;  /* 0xffff0000947e7812 */ /* 0x000fe200078ec0ff */
[----:B------:R-:W-:Y:S01]  /*11f70*/  FFMA R4, R133, R103, R4 ;  /* 0x0000006785047223 */ /* 0x000fe20000000004 */
[----:B------:R-:W-:Y:S01]  /*11f80*/  F2FP.BF16.F32.PACK_AB R36, R3, R0 ;  /* 0x000000000324723e */ /* 0x000fe200000010ff */
[C---:B------:R-:W-:Y:S01]  /*11f90*/  FMUL R8, R130.reuse, R46 ;  /* 0x0000002e82087220 */ /* 0x040fe20000400000 */
[----:B------:R-:W-:Y:S01]  /*11fa0*/  SHF.L.U32 R127, R149, 0x10, RZ ;  /* 0x00000010957f7819 */ /* 0x000fe200000006ff */
[----:B------:R-:W-:Y:S01]  /*11fb0*/  FFMA R5, R133, R104, R5 ;  /* 0x0000006885057223 */ /* 0x000fe20000000005 */
[----:B------:R-:W-:Y:S01]  /*11fc0*/  LOP3.LUT R128, R149, 0xffff0000, RZ, 0xc0, !PT ;  /* 0xffff000095807812 */ /* 0x000fe200078ec0ff */
[----:B------:R-:W-:Y:S01]  /*11fd0*/  FMUL R9, R130, R47 ;  /* 0x0000002f82097220 */ /* 0x000fe20000400000 */
[C---:B------:R-:W-:Y:S01]  /*11fe0*/  SHF.L.U32 R129, R150.reuse, 0x10, RZ ;  /* 0x0000001096817819 */ /* 0x040fe200000006ff */
[----:B------:R-:W-:Y:S01]  /*11ff0*/  FFMA R6, R133, R105, R6 ;  /* 0x0000006985067223 */ /* 0x000fe20000000006 */
[----:B------:R-:W-:Y:S01]  /*12000*/  F2FP.BF16.F32.PACK_AB R37, R5, R4 ;  /* 0x000000040525723e */ /* 0x000fe200000010ff */
[C---:B------:R-:W-:Y:S01]  /*12010*/  FFMA R7, R133.reuse, R106, R7 ;  /* 0x0000006a85077223 */ /* 0x040fe20000000007 */
[----:B------:R-:W-:Y:S01]  /*12020*/  LOP3.LUT R132, R150, 0xffff0000, RZ, 0xc0, !PT ;  /* 0xffff000096847812 */ /* 0x000fe200078ec0ff */
[----:B------:R-:W-:Y:S01]  /*12030*/  FFMA R8, R133, R107, R8 ;  /* 0x0000006b85087223 */ /* 0x000fe20000000008 */
[----:B------:R-:W-:Y:S01]  /*12040*/  SHF.L.U32 R131, R151, 0x10, RZ ;  /* 0x0000001097837819 */ /* 0x000fe200000006ff */
[----:B------:R-:W-:Y:S01]  /*12050*/  FFMA R9, R133, R108, R9 ;  /* 0x0000006c85097223 */ /* 0x000fe20000000009 */
[----:B------:R-:W-:Y:S01]  /*12060*/  F2FP.BF16.F32.PACK_AB R38, R7, R6 ;  /* 0x000000060726723e */ /* 0x000fe200000010ff */
[C---:B------:R-:W-:Y:S01]  /*12070*/  FMUL R0, R130.reuse, R48 ;  /* 0x0000003082007220 */ /* 0x040fe20000400000 */
[----:B------:R-:W-:Y:S01]  /*12080*/  LOP3.LUT R134, R151, 0xffff0000, RZ, 0xc0, !PT ;  /* 0xffff000097867812 */ /* 0x000fe200078ec0ff */
[C---:B------:R-:W-:Y:S01]  /*12090*/  FMUL R3, R130.reuse, R49 ;  /* 0x0000003182037220 */ /* 0x040fe20000400000 */
[----:B------:R-:W-:Y:S01]  /*120a0*/  F2FP.BF16.F32.PACK_AB R39, R9, R8 ;  /* 0x000000080927723e */ /* 0x000fe200000010ff */
[----:B------:R-:W-:Y:S01]  /*120b0*/  FMUL R4, R130, R50 ;  /* 0x0000003282047220 */ /* 0x000fe20000400000 */
[----:B------:R-:W-:Y:S01]  /*120c0*/  SHF.L.U32 R135, R140, 0x10, RZ ;  /* 0x000000108c877819 */ /* 0x000fe200000006ff */
[----:B------:R-:W-:Y:S01]  /*120d0*/  FMUL R5, R130, R51 ;  /* 0x0000003382057220 */ /* 0x000fe20000400000 */
[----:B------:R-:W-:Y:S01]  /*120e0*/  LOP3.LUT R136, R140, 0xffff0000, RZ, 0xc0, !PT ;  /* 0xffff00008c887812 */ /* 0x000fe200078ec0ff */
[----:B------:R-:W-:Y:S01]  /*120f0*/  FFMA R0, R133, R109, R0 ;  /* 0x0000006d85007223 */ /* 0x000fe20000000000 */
[C---:B------:R-:W-:Y:S01]  /*12100*/  SHF.L.U32 R137, R141.reuse, 0x10, RZ ;  /* 0x000000108d897819 */ /* 0x040fe200000006ff */
[----:B------:R-:W-:Y:S01]  /*12110*/  FMUL R6, R130, R52 ;  /* 0x0000003482067220 */ /* 0x000fe20000400000 */
[----:B------:R-:W-:Y:S01]  /*12120*/  LOP3.LUT R138, R141, 0xffff0000, RZ, 0xc0, !PT ;  /* 0xffff00008d8a7812 */ /* 0x000fe200078ec0ff */
[----:B------:R2:W-:Y:S01]  /*12130*/  @!P1 STS.128 [R196+0x6020], R36 ;  /* 0x00602024c4009388 */ /* 0x0005e20000000c00 */
[C---:B------:R-:W-:Y:S01]  /*12140*/  FFMA R3, R133.reuse, R110, R3 ;  /* 0x0000006e85037223 */ /* 0x040fe20000000003 */
[C---:B------:R-:W-:Y:S01]  /*12150*/  SHF.L.U32 R139, R142.reuse, 0x10, RZ ;  /* 0x000000108e8b7819 */ /* 0x040fe200000006ff */
[C---:B------:R-:W-:Y:S01]  /*12160*/  FFMA R4, R133.reuse, R111, R4 ;  /* 0x0000006f85047223 */ /* 0x040fe20000000004 */
[C---:B------:R-:W-:Y:S01]  /*12170*/  FFMA R5, R133.reuse, R112, R5 ;  /* 0x0000007085057223 */ /* 0x040fe20000000005 */
[----:B------:R-:W-:Y:S01]  /*12180*/  LOP3.LUT R140, R142, 0xffff0000, RZ, 0xc0, !PT ;  /* 0xffff00008e8c7812 */ /* 0x000fe200078ec0ff */
[----:B------:R-:W-:Y:S01]  /*12190*/  FFMA R6, R133, R113, R6 ;  /* 0x0000007185067223 */ /* 0x000fe20000000006 */
[----:B-1----:R-:W-:Y:S01]  /*121a0*/  F2FP.BF16.F32.PACK_AB R32, R3, R0 ;  /* 0x000000000320723e */ /* 0x002fe200000010ff */
[C---:B------:R-:W-:Y:S01]  /*121b0*/  FMUL R7, R130.reuse, R53 ;  /* 0x0000003582077220 */ /* 0x040fe20000400000 */
[----:B------:R-:W-:Y:S01]  /*121c0*/  F2FP.BF16.F32.PACK_AB R33, R5, R4 ;  /* 0x000000040521723e */ /* 0x000fe200000010ff */
[C---:B------:R-:W-:Y:S01]  /*121d0*/  FMUL R8, R130.reuse, R54 ;  /* 0x0000003682087220 */ /* 0x040fe20000400000 */
[C---:B------:R-:W-:Y:S01]  /*121e0*/  FMUL R9, R130.reuse, R55 ;  /* 0x0000003782097220 */ /* 0x040fe20000400000 */
[----:B------:R-:W-:Y:S01]  /*121f0*/  FFMA R7, R133, R114, R7 ;  /* 0x0000007285077223 */ /* 0x000fe20000000007 */
[C---:B------:R-:W-:Y:S01]  /*12200*/  FMUL R10, R130.reuse, R56 ;  /* 0x00000038820a7220 */ /* 0x040fe20000400000 */
[----:B------:R-:W-:Y:S01]  /*12210*/  SHF.L.U32 R141, R143, 0x10, RZ ;  /* 0x000000108f8d7819 */ /* 0x000fe200000006ff */
[C---:B------:R-:W-:Y:S01]  /*12220*/  FFMA R8, R133.reuse, R115, R8 ;  /* 0x0000007385087223 */ /* 0x040fe20000000008 */
[----:B------:R-:W-:Y:S01]  /*12230*/  FFMA R9, R133, R116, R9 ;  /* 0x0000007485097223 */ /* 0x000fe20000000009 */
[----:B------:R-:W-:Y:S01]  /*12240*/  F2FP.BF16.F32.PACK_AB R34, R7, R6 ;  /* 0x000000060722723e */ /* 0x000fe200000010ff */
[----:B------:R-:W-:Y:S01]  /*12250*/  FFMA R10, R133, R117, R10 ;  /* 0x00000075850a7223 */ /* 0x000fe2000000000a */
[C---:B------:R-:W-:Y:S01]  /*12260*/  FMUL R11, R130.reuse, R57 ;  /* 0x00000039820b7220 */ /* 0x040fe20000400000 */
[----:B------:R-:W-:Y:S01]  /*12270*/  LOP3.LUT R142, R143, 0xffff0000, RZ, 0xc0, !PT ;  /* 0xffff00008f8e7812 */ /* 0x000fe200078ec0ff */
[C---:B------:R-:W-:Y:S01]  /*12280*/  FMUL R12, R130.reuse, R58 ;  /* 0x0000003a820c7220 */ /* 0x040fe20000400000 */
[----:B------:R-:W-:Y:S01]  /*12290*/  F2FP.BF16.F32.PACK_AB R35, R9, R8 ;  /* 0x000000080923723e */ /* 0x000fe200000010ff */
[----:B------:R-:W-:Y:S01]  /*122a0*/  FFMA R11, R133, R118, R11 ;  /* 0x00000076850b7223 */ /* 0x000fe2000000000b */
[C---:B------:R-:W-:Y:S01]  /*122b0*/  FMUL R13, R130.reuse, R59 ;  /* 0x0000003b820d7220 */ /* 0x040fe20000400000 */
[C---:B------:R-:W-:Y:S01]  /*122c0*/  FMUL R14, R130.reuse, R60 ;  /* 0x0000003c820e7220 */ /* 0x040fe20000400000 */
[----:B------:R-:W-:Y:S01]  /*122d0*/  FMUL R15, R130, R61 ;  /* 0x0000003d820f7220 */ /* 0x000fe20000400000 */
[----:B------:R2:W-:Y:S01]  /*122e0*/  @!P1 STS.128 [R195+0x6010], R32 ;  /* 0x00601020c3009388 */ /* 0x0005e20000000c00 */
[----:B------:R-:W-:Y:S01]  /*122f0*/  F2FP.BF16.F32.PACK_AB R4, R11, R10 ;  /* 0x0000000a0b04723e */ /* 0x000fe200000010ff */
[C---:B------:R-:W-:Y:S01]  /*12300*/  FFMA R12, R133.reuse, R119, R12 ;  /* 0x00000077850c7223 */ /* 0x040fe2000000000c */
[C---:B------:R-:W-:Y:S01]  /*12310*/  SHF.L.U32 R25, R144.reuse, 0x10, RZ ;  /* 0x0000001090197819 */ /* 0x040fe200000006ff */
[C---:B------:R-:W-:Y:S01]  /*12320*/  FFMA R13, R133.reuse, R120, R13 ;  /* 0x00000078850d7223 */ /* 0x040fe2000000000d */
[C---:B------:R-:W-:Y:S01]  /*12330*/  FFMA R14, R133.reuse, R121, R14 ;  /* 0x00000079850e7223 */ /* 0x040fe2000000000e */
[----:B------:R-:W-:Y:S01]  /*12340*/  LOP3.LUT R24, R144, 0xffff0000, RZ, 0xc0, !PT ;  /* 0xffff000090187812 */ /* 0x000fe200078ec0ff */
[C---:B------:R-:W-:Y:S01]  /*12350*/  FFMA R15, R133.reuse, R122, R15 ;  /* 0x0000007a850f7223 */ /* 0x040fe2000000000f */
[C---:B------:R-:W-:Y:S01]  /*12360*/  FFMA R16, R133.reuse, R123, R16 ;  /* 0x0000007b85107223 */ /* 0x040fe20000000010 */
[C---:B------:R-:W-:Y:S01]  /*12370*/  FMUL R20, R130.reuse, R66 ;  /* 0x0000004282147220 */ /* 0x040fe20000400000 */
        /* <DEDUP_REMOVED lines=8> */
[----:B------:R-:W-:Y:S01]  /*12400*/  FFMA R21, R133, R128, R21 ;  /* 0x0000008085157223 */ /* 0x000fe20000000015 */
[C---:B------:R-:W-:Y:S01]  /*12410*/  FMUL R57, R130.reuse, R71 ;  /* 0x0000004782397220 */ /* 0x040fe20000400000 */
[----:B------:R-:W-:Y:S01]  /*12420*/  F2FP.BF16.F32.PACK_AB R5, R13, R12 ;  /* 0x0000000c0d05723e */ /* 0x000fe200000010ff */
[----:B------:R-:W-:Y:S01]  /*12430*/  FFMA R22, R133, R129, R22 ;  /* 0x0000008185167223 */ /* 0x000fe20000000016 */
[----:B------:R-:W-:Y:S01]  /*12440*/  F2FP.BF16.F32.PACK_AB R6, R15, R14 ;  /* 0x0000000e0f06723e */ /* 0x000fe200000010ff */
[C---:B------:R-:W-:Y:S01]  /*12450*/  FMUL R58, R130.reuse, R72 ;  /* 0x00000048823a7220 */ /* 0x040fe20000400000 */
[----:B------:R-:W-:Y:S01]  /*12460*/  F2FP.BF16.F32.PACK_AB R7, R17, R16 ;  /* 0x000000101107723e */ /* 0x000fe200000010ff */
[C---:B------:R-:W-:Y:S01]  /*12470*/  FFMA R23, R133.reuse, R132, R23 ;  /* 0x0000008485177223 */ /* 0x040fe20000000017 */
[C---:B------:R-:W-:Y:S01]  /*12480*/  FMUL R59, R130.reuse, R73 ;  /* 0x00000049823b7220 */ /* 0x040fe20000400000 */
[----:B------:R-:W-:Y:S01]  /*12490*/  FFMA R56, R133, R131, R56 ;  /* 0x0000008385387223 */ /* 0x000fe20000000038 */
[C---:B------:R-:W-:Y:S01]  /*124a0*/  FMUL R60, R130.reuse, R74 ;  /* 0x0000004a823c7220 */ /* 0x040fe20000400000 */
[----:B------:R2:W-:Y:S01]  /*124b0*/  @!P1 STS.128 [R188+0x7000], R4 ;  /* 0x00700004bc009388 */ /* 0x0005e20000000c00 */
[----:B------:R-:W-:Y:S01]  /*124c0*/  F2FP.BF16.F32.PACK_AB R8, R19, R18 ;  /* 0x000000121308723e */ /* 0x000fe200000010ff */
[C---:B------:R-:W-:Y:S01]  /*124d0*/  FFMA R57, R133.reuse, R134, R57 ;  /* 0x0000008685397223 */ /* 0x040fe20000000039 */
[C---:B------:R-:W-:Y:S01]  /*124e0*/  FMUL R61, R130.reuse, R75 ;  /* 0x0000004b823d7220 */ /* 0x040fe20000400000 */
[C---:B------:R-:W-:Y:S01]  /*124f0*/  FFMA R58, R133.reuse, R135, R58 ;  /* 0x00000087853a7223 */ /* 0x040fe2000000003a */
[C---:B------:R-:W-:Y:S01]  /*12500*/  FFMA R59, R133.reuse, R136, R59 ;  /* 0x00000088853b7223 */ /* 0x040fe2000000003b */
[C---:B------:R-:W-:Y:S01]  /*12510*/  FFMA R60, R133.reuse, R137, R60 ;  /* 0x00000089853c7223 */ /* 0x040fe2000000003c */
[----:B------:R-:W-:Y:S01]  /*12520*/  FFMA R61, R133, R138, R61 ;  /* 0x0000008a853d7223 */ /* 0x000fe2000000003d */
[----:B------:R-:W-:Y:S01]  /*12530*/  F2FP.BF16.F32.PACK_AB R9, R21, R20 ;  /* 0x000000141509723e */ /* 0x000fe200000010ff */
[----:B------:R-:W-:Y:S01]  /*12540*/  FFMA R62, R133, R139, R62 ;  /* 0x0000008b853e7223 */ /* 0x000fe2000000003e */
[----:B------:R-:W-:Y:S01]  /*12550*/  F2FP.BF16.F32.PACK_AB R10, R23, R22 ;  /* 0x00000016170a723e */ /* 0x000fe200000010ff */
[C---:B------:R-:W-:Y:S01]  /*12560*/  FMUL R66, R130.reuse, R80 ;  /* 0x0000005082427220 */ /* 0x040fe20000400000 */
[----:B------:R-:W-:Y:S01]  /*12570*/  F2FP.BF16.F32.PACK_AB R11, R57, R56 ;  /* 0x00000038390b723e */ /* 0x000fe200000010ff */
[----:B------:R-:W-:Y:S01]  /*12580*/  FFMA R63, R133, R140, R63 ;  /* 0x0000008c853f7223 */ /* 0x000fe2000000003f */
[C---:B------:R-:W-:Y:S01]  /*12590*/  FMUL R67, R130.reuse, R81 ;  /* 0x0000005182437220 */ /* 0x040fe20000400000 */
[----:B------:R-:W-:Y:S01]  /*125a0*/  SHF.L.U32 R27, R145, 0x10, RZ ;  /* 0x00000010911b7819 */ /* 0x000fe200000006ff */
[----:B------:R-:W-:Y:S01]  /*125b0*/  FFMA R64, R133, R141, R64 ;  /* 0x0000008d85407223 */ /* 0x000fe20000000040 */
[----:B------:R2:W-:Y:S01]  /*125c0*/  @!P1 STS.128 [R198+0x7010], R8 ;  /* 0x00701008c6009388 */ /* 0x0005e20000000c00 */
[C---:B------:R-:W-:Y:S01]  /*125d0*/  FMUL R68, R130.reuse, R82 ;  /* 0x0000005282447220 */ /* 0x040fe20000400000 */
[----:B------:R-:W-:Y:S01]  /*125e0*/  LOP3.LUT R26, R145, 0xffff0000, RZ, 0xc0, !PT ;  /* 0xffff0000911a7812 */ /* 0x000fe200078ec0ff */
[C---:B------:R-:W-:Y:S01]  /*125f0*/  FFMA R65, R133.reuse, R142, R65 ;  /* 0x0000008e85417223 */ /* 0x040fe20000000041 */
[----:B------:R-:W-:Y:S01]  /*12600*/  FMUL R69, R130, R83 ;  /* 0x0000005382457220 */ /* 0x000fe20000400000 */
[----:B------:R-:W-:Y:S01]  /*12610*/  SHF.L.U32 R29, R146, 0x10, RZ ;  /* 0x00000010921d7819 */ /* 0x000fe200000006ff */
[C---:B------:R-:W-:Y:S01]  /*12620*/  FFMA R66, R133.reuse, R25, R66 ;  /* 0x0000001985427223 */ /* 0x040fe20000000042 */
[----:B------:R-:W-:Y:S01]  /*12630*/  FMUL R70, R130, R84 ;  /* 0x0000005482467220 */ /* 0x000fe20000400000 */
[----:B------:R-:W-:Y:S01]  /*12640*/  LOP3.LUT R28, R146, 0xffff0000, RZ, 0xc0, !PT ;  /* 0xffff0000921c7812 */ /* 0x000fe200078ec0ff */
[----:B------:R-:W-:Y:S01]  /*12650*/  FFMA R67, R133, R24, R67 ;  /* 0x0000001885437223 */ /* 0x000fe20000000043 */
[C---:B------:R-:W-:Y:S01]  /*12660*/  FMUL R71, R130.reuse, R85 ;  /* 0x0000005582477220 */ /* 0x040fe20000400000 */
[----:B------:R-:W-:Y:S01]  /*12670*/  SHF.L.U32 R31, R147, 0x10, RZ ;  /* 0x00000010931f7819 */ /* 0x000fe200000006ff */
[----:B------:R-:W-:Y:S01]  /*12680*/  FFMA R68, R133, R27, R68 ;  /* 0x0000001b85447223 */ /* 0x000fe20000000044 */
[C---:B------:R-:W-:Y:S01]  /*12690*/  FMUL R72, R130.reuse, R86 ;  /* 0x0000005682487220 */ /* 0x040fe20000400000 */
[----:B------:R-:W-:Y:S01]  /*126a0*/  LOP3.LUT R30, R147, 0xffff0000, RZ, 0xc0, !PT ;  /* 0xffff0000931e7812 */ /* 0x000fe200078ec0ff */
[----:B------:R-:W-:Y:S01]  /*126b0*/  FFMA R69, R133, R26, R69 ;  /* 0x0000001a85457223 */ /* 0x000fe20000000045 */
        /* <DEDUP_REMOVED lines=13> */
[----:B------:R-:W-:Y:S02]  /*12790*/  F2FP.BF16.F32.PACK_AB R19, R73, R72 ;  /* 0x000000484913723e */ /* 0x000fe400000010ff */
[----:B------:R-:W-:Y:S03]  /*127a0*/  ISETP.NE.AND P0, PT, R189, RZ, PT ;  /* 0x000000ffbd00720c */ /* 0x000fe60003f05270 */
[----:B------:R2:W-:Y:S01]  /*127b0*/  @!P1 STS.128 [R195+0x7010], R16 ;  /* 0x00701010c3009388 */ /* 0x0005e20000000c00 */
[----:B------:R-:W-:Y:S01]  /*127c0*/  @!PT LDS RZ, [RZ] ;  /* 0x00000000fffff984 */ /* 0x000fe20000000800 */
[----:B------:R-:W-:Y:S01]  /*127d0*/  @!PT LDS RZ, [RZ] ;  /* 0x00000000fffff984 */ /* 0x000fe20000000800 */
[----:B------:R-:W-:Y:S01]  /*127e0*/  @!PT LDS RZ, [RZ] ;  /* 0x00000000fffff984 */ /* 0x000fe20000000800 */
[----:B------:R-:W-:Y:S01]  /*127f0*/  @!PT LDS RZ, [RZ] ;  /* 0x00000000fffff984 */ /* 0x000fe20000000800 */
[----:B------:R1:W-:Y:S07]  /*12800*/  MEMBAR.ALL.CTA ;  /* 0x0000000000007992 */ /* 0x0003ee0000008000 */
[----:B-1----:R-:W1:Y:S01]  /*12810*/  FENCE.VIEW.ASYNC.S ;  /* 0x00000000000073c6 */ /* 0x002e620000000000 */
[----:B------:R-:W-:Y:S05]  /*12820*/  WARPSYNC.ALL ;  /* 0x0000000000007948 */ /* 0x000fea0003800000 */
[----:B------:R-:W-:Y:S01]  /*12830*/  BSSY.RECONVERGENT B0, `(.L_x_189) ;  /* 0x0000011000007945 */ /* 0x000fe20003800200 */
        /* <DEDUP_REMOVED lines=16> */
.L_x_190:
[----:B------:R-:W-:Y:S05]  /*12940*/  BSYNC.RECONVERGENT B0 ;  /* 0x0000000000007941 */ /* 0x000fea0003800200 */
.L_x_189:
[----:B------:R-:W-:Y:S01]  /*12950*/  BAR.SYNC.DEFER_BLOCKING 0x1, 0x80 ;  /* 0x0042000000007b1d */ /* 0x000fe20000010000 */
[----:B------:R-:W-:Y:S09]  /*12960*/  UISETP.NE.AND UP0, UPT, UR53, -0x8, UPT ;  /* 0xfffffff83500788c */ /* 0x000ff2000bf05270 */
[----:B------:R-:W-:Y:S05]  /*12970*/  BRA.U !UP0, `(.L_x_191) ;  /* 0x0000000108247547 */ /* 0x000fea000b800000 */
[----:B------:R-:W-:Y:S01]  /*12980*/  ISETP.NE.AND P0, PT, R194, RZ, PT ;  /* 0x000000ffc200720c */ /* 0x000fe20003f05270 */
[----:B------:R-:W-:Y:S01]  /*12990*/  IMAD.U32 R0, RZ, RZ, UR47 ;  /* 0x0000002fff007e24 */ /* 0x000fe2000f8e00ff */
[----:B------:R-:W-:Y:S04]  /*129a0*/  UIADD3 UR4, UPT, UPT, UR47, 0x1, URZ ;  /* 0x000000012f047890 */ /* 0x000fe8000fffe0ff */
[----:B------:R-:W-:Y:S04]  /*129b0*/  UISETP.NE.AND UP0, UPT, UR4, 0x4, UPT ;  /* 0x000000040400788c */ /* 0x000fe8000bf05270 */
[----:B------:R-:W-:Y:S03]  /*129c0*/  USEL UR47, UR4, URZ, UP0 ;  /* 0x000000ff042f7287 */ /* 0x000fe60008000000 */
[----:B------:R-:W-:Y:S05]  /*129d0*/  @P0 LEA R0, R0, UR44, 0x3 ;  /* 0x0000002c00000c11 */ /* 0x000fea000f8e18ff */
[----:B------:R-:W-:Y:S05]  /*129e0*/  @P0 VIADD R3, R0, 0x90 ;  /* 0x0000009000030836 */ /* 0x000fea0000000000 */
[----:B------:R-:W-:Y:S04]  /*129f0*/  @P0 PRMT R3, R200, 0x654, R3 ;  /* 0x00000654c8030816 */ /* 0x000fe80000000003 */
[----:B------:R1:W-:Y:S03]  /*12a00*/  @P0 SYNCS.ARRIVE.TRANS64.RED.A1T0 RZ, [R3+URZ], RZ ;  /* 0x000000ff03ff09a7 */ /* 0x0003e600081004ff */
.L_x_191:
[----:B------:R-:W-:Y:S01]  /*12a10*/  R2UR UR6, R193 ;  /* 0x00000000c10672ca */ /* 0x000fe200000e0000 */
[----:B------:R-:W-:Y:S01]  /*12a20*/  UIADD3 UR53, UPT, UPT, UR53, 0x8, URZ ;  /* 0x0000000835357890 */ /* 0x000fe2000fffe0ff */
[----:B------:R-:W-:Y:S01]  /*12a30*/  R2UR UR5, R178 ;  /* 0x00000000b20572ca */ /* 0x000fe200000e0000 */
[----:B------:R-:W-:Y:S01]  /*12a40*/  ULOP3.LUT UR43, UR43, 0x1, URZ, 0x3c, !UPT ;  /* 0x000000012b2b7892 */ /* 0x000fe2000f8e3cff */
[----:B------:R-:W-:Y:S02]  /*12a50*/  R2UR UR4, R179 ;  /* 0x00000000b30472ca */ /* 0x000fe400000e0000 */
[----:B------:R-:W-:Y:S02]  /*12a60*/  R2UR UR36, R192 ;  /* 0x00000000c02472ca */ /* 0x000fe400000e0000 */
[C---:B------:R-:W-:Y:S04]  /*12a70*/  ISETP.NE.AND P0, PT, R183.reuse, 0x2, PT ;  /* 0x00000002b700780c */ /* 0x040fe80003f05270 */
[----:B-1----:R-:W-:Y:S01]  /*12a80*/  SEL R3, RZ, 0x1, P0 ;  /* 0x00000001ff037807 */ /* 0x002fe20000000000 */
[----:B------:R-:W-:Y:S01]  /*12a90*/  UISETP.NE.AND UP0, UPT, UR6, URZ, UPT ;  /* 0x000000ff0600728c */ /* 0x000fe2000bf05270 */
[----:B------:R-:W-:Y:S01]  /*12aa0*/  SEL R183, R183, RZ, P0 ;  /* 0x000000ffb7b77207 */ /* 0x000fe20000000000 */
[----:B------:R-:W-:Y:S01]  /*12ab0*/  UIADD3 UR24, UPT, UPT, UR37, UR5, URZ ;  /* 0x0000000525187290 */ /* 0x000fe2000fffe0ff */
[----:B------:R-:W-:Y:S01]  /*12ac0*/  LOP3.LUT R186, R186, R3, RZ, 0x3c, !PT ;  /* 0x00000003baba7212 */ /* 0x000fe200078e3cff */
[----:B------:R-:W-:Y:S05]  /*12ad0*/  UIADD3 UR20, UPT, UPT, UR38, UR4, URZ ;  /* 0x0000000426147290 */ /* 0x000fea000fffe0ff */
[----:B------:R-:W-:Y:S07]  /*12ae0*/  BRA.U UP0, `(.L_x_192) ;  /* 0xffffff3d00007547 */ /* 0x000fee000b83ffff */
[----:B------:R-:W-:Y:S01]  /*12af0*/  R2UR UR4, R180 ;  /* 0x00000000b40472ca */ /* 0x000fe200000e0000 */
[----:B------:R-:W-:-:S12]  /*12b00*/  SYNCS.ARRIVE.TRANS64.A1T0 RZ, [UR44+0x110], RZ ;  /* 0x000110ffffff79a7 */ /* 0x000fd8000810002c */
[----:B------:R-:W-:-:S09]  /*12b10*/  UISETP.NE.AND UP0, UPT, UR4, URZ, UPT ;  /* 0x000000ff0400728c */ /* 0x000fd2000bf05270 */
[----:B------:R-:W-:Y:S05]  /*12b20*/  BRA.U !UP0, `(.L_x_193) ;  /* 0x0000000108487547 */ /* 0x000fea000b800000 */
[----:B------:R-:W1:Y:S02]  /*12b30*/  LDCU.64 UR4, c[0x0][0xc90] ;  /* 0x00019200ff0477ac */ /* 0x000e640008000a00 */
[----:B-1----:R-:W-:-:S04]  /*12b40*/  UISETP.NE.U32.AND UP0, UPT, UR4, URZ, UPT ;  /* 0x000000ff0400728c */ /* 0x002fc8000bf05070 */
[----:B------:R-:W-:-:S09]  /*12b50*/  UISETP.NE.AND.EX UP0, UPT, UR5, URZ, UPT, UP0 ;  /* 0x000000ff0500728c */ /* 0x000fd2000bf05300 */
[----:B------:R-:W-:Y:S05]  /*12b60*/  BRA.U UP0, `(.L_x_194) ;  /* 0x00000001000c7547 */ /* 0x000fea000b800000 */
[----:B------:R-:W-:-:S13]  /*12b70*/  FSETP.NEU.AND P0, PT, R133, RZ, PT ;  /* 0x000000ff8500720b */ /* 0x000fda0003f0d000 */
[----:B------:R-:W-:Y:S05]  /*12b80*/  @!P0 EXIT ;  /* 0x000000000000894d */ /* 0x000fea0003800000 */
[----:B------:R-:W-:Y:S05]  /*12b90*/  BRA `(.L_x_193) ;  /* 0x00000000002c7947 */ /* 0x000fea0003800000 */
.L_x_194:
[----:B------:R-:W-:Y:S01]  /*12ba0*/  ISETP.NE.AND P0, PT, R182, RZ, PT ;  /* 0x000000ffb600720c */ /* 0x000fe20003f05270 */
[----:B------:R-:W-:-:S12]  /*12bb0*/  BSSY.RECONVERGENT B0, `(.L_x_193) ;  /* 0x0000009000007945 */ /* 0x000fd80003800200 */
[----:B------:R-:W-:Y:S05]  /*12bc0*/  @P0 BRA `(.L_x_195) ;  /* 0x0000000000140947 */ /* 0x000fea0003800000 */
[----:B------:R-:W1:Y:S02]  /*12bd0*/  LDCU.64 UR4, c[0x0][0xc88] ;  /* 0x00019100ff0477ac */ /* 0x000e640008000a00 */
[----:B-1----:R-:W-:-:S04]  /*12be0*/  ISETP.NE.U32.AND P0, PT, RZ, UR4, PT ;  /* 0x00000004ff007c0c */ /* 0x002fc8000bf05070 */
[----:B------:R-:W-:-:S13]  /*12bf0*/  ISETP.NE.AND.EX P0, PT, RZ, UR5, PT, P0 ;  /* 0x00000005ff007c0c */ /* 0x000fda000bf05300 */
[----:B------:R-:W-:Y:S05]  /*12c00*/  @!P0 EXIT ;  /* 0x000000000000894d */ /* 0x000fea0003800000 */
[----:B------:R-:W-:Y:S05]  /*12c10*/  BRA `(.L_x_196) ;  /* 0x0000000000087947 */ /* 0x000fea0003800000 */
.L_x_195:
[----:B------:R-:W-:-:S13]  /*12c20*/  FSETP.NEU.AND P0, PT, R133, RZ, PT ;  /* 0x000000ff8500720b */ /* 0x000fda0003f0d000 */
[----:B------:R-:W-:Y:S05]  /*12c30*/  @!P0 EXIT ;  /* 0x000000000000894d */ /* 0x000fea0003800000 */
.L_x_196:
[----:B------:R-:W-:Y:S05]  /*12c40*/  BSYNC.RECONVERGENT B0 ;  /* 0x0000000000007941 */ /* 0x000fea0003800200 */
.L_x_193:
[----:B------:R-:W1:Y:S01]  /*12c50*/  S2UR UR5, SR_CgaCtaId ;  /* 0x00000000000579c3 */ /* 0x000e620000008800 */
[----:B------:R-:W-:Y:S01]  /*12c60*/  ULEA UR4, UR47, UR44, 0x3 ;  /* 0x0000002c2f047291 */ /* 0x000fe2000f8e18ff */
[----:B------:R-:W-:-:S04]  /*12c70*/  DEPBAR.LE SB0, 0x0 ;  /* 0x000080000000791a */ /* 0x000fc80000000000 */
[----:B------:R-:W-:-:S04]  /*12c80*/  UIADD3 UR4, UPT, UPT, UR4, 0x90, URZ ;  /* 0x0000009004047890 */ /* 0x000fc8000fffe0ff */
[----:B-1----:R-:W-:-:S09]  /*12c90*/  UPRMT UR4, UR5, 0x654, UR4 ;  /* 0x0000065405047896 */ /* 0x002fd20008000004 */
[----:B------:R-:W-:Y:S01]  /*12ca0*/  SYNCS.ARRIVE.TRANS64.RED.A1T0 RZ, [UR4], RZ ;  /* 0x000000ffffff79a7 */ /* 0x000fe20008100404 */
[----:B------:R-:W-:Y:S05]  /*12cb0*/  EXIT ;  /* 0x000000000000794d */ /* 0x000fea0003800000 */
.L_x_24:
[----:B-1----:R1:W3:Y:S02]  /*12cc0*/  SYNCS.PHASECHK.TRANS64.TRYWAIT P0, [R0+URZ+0x100], R3 ;  /* 0x00010003000075a7 */ /* 0x0022e400080011ff */
[----:B---3--:R-:W-:Y:S05]  /*12cd0*/  @!P0 NANOSLEEP.SYNCS 0x989680 ;  /* 0x009896800000895d */ /* 0x008fea0003900000 */
[----:B------:R-:W3:Y:S02]  /*12ce0*/  @!P0 SYNCS.PHASECHK.TRANS64 P0, [R0+URZ+0x100], R3 ;  /* 0x00010003000085a7 */ /* 0x000ee400080010ff */
[----:B---3--:R-:W-:Y:S05]  /*12cf0*/  @!P0 BRA `(.L_x_24) ;  /* 0xfffffffc00f08947 */ /* 0x008fea000383ffff */
[----:B------:R-:W-:Y:S05]  /*12d00*/  BRA `(.L_x_197) ;  /* 0xfffffeec00a07947 */ /* 0x000fea000383ffff */
.L_x_27:
[----:B-1----:R-:W-:-:S07]  /*12d10*/  MOV R0, UR33 ;  /* 0x0000002100007c02 */ /* 0x002fce0008000f00 */
.L_x_198:
[----:B-1----:R1:W3:Y:S02]  /*12d20*/  SYNCS.PHASECHK.TRANS64.TRYWAIT P0, [R0+URZ+0x38], R3 ;  /* 0x00003803000075a7 */ /* 0x0022e400080011ff */
[----:B---3--:R-:W-:Y:S05]  /*12d30*/  @!P0 NANOSLEEP.SYNCS 0x989680 ;  /* 0x009896800000895d */ /* 0x008fea0003900000 */
[----:B------:R-:W3:Y:S02]  /*12d40*/  @!P0 SYNCS.PHASECHK.TRANS64 P0, [R0+URZ+0x38], R3 ;  /* 0x00003803000085a7 */ /* 0x000ee400080010ff */
[----:B---3--:R-:W-:Y:S05]  /*12d50*/  @!P0 BRA `(.L_x_198) ;  /* 0xfffffffc00f08947 */ /* 0x008fea000383ffff */
[----:B------:R-:W-:Y:S05]  /*12d60*/  BRA `(.L_x_26) ;  /* 0xfffffeec00ec7947 */ /* 0x000fea000383ffff */
.L_x_36:
[----:B-1----:R-:W-:-:S07]  /*12d70*/  MOV R0, UR33 ;  /* 0x0000002100007c02 */ /* 0x002fce0008000f00 */
.L_x_199:
[----:B-1----:R1:W2:Y:S02]  /*12d80*/  SYNCS.PHASECHK.TRANS64.TRYWAIT P0, [R0+URZ+0x38], R3 ;  /* 0x00003803000075a7 */ /* 0x0022a400080011ff */
[----:B--2---:R-:W-:Y:S05]  /*12d90*/  @!P0 NANOSLEEP.SYNCS 0x989680 ;  /* 0x009896800000895d */ /* 0x004fea0003900000 */
[----:B------:R-:W2:Y:S02]  /*12da0*/  @!P0 SYNCS.PHASECHK.TRANS64 P0, [R0+URZ+0x38], R3 ;  /* 0x00003803000085a7 */ /* 0x000ea400080010ff */
[----:B--2---:R-:W-:Y:S05]  /*12db0*/  @!P0 BRA `(.L_x_199) ;  /* 0xfffffffc00f08947 */ /* 0x004fea000383ffff */
[----:B------:R-:W-:Y:S05]  /*12dc0*/  BRA `(.L_x_35) ;  /* 0xfffffef4000c7947 */ /* 0x000fea000383ffff */
.L_x_43:
[----:B-1----:R1:W4:Y:S02]  /*12dd0*/  SYNCS.PHASECHK.TRANS64.TRYWAIT P0, [R3+URZ+0xc0], R0 ;  /* 0x0000c000030075a7 */ /* 0x00232400080011ff */
[----:B----4-:R-:W-:Y:S05]  /*12de0*/  @!P0 NANOSLEEP.SYNCS 0x989680 ;  /* 0x009896800000895d */ /* 0x010fea0003900000 */
[----:B------:R-:W4:Y:S02]  /*12df0*/  @!P0 SYNCS.PHASECHK.TRANS64 P0, [R3+URZ+0xc0], R0 ;  /* 0x0000c000030085a7 */ /* 0x000f2400080010ff */
[----:B----4-:R-:W-:Y:S05]  /*12e00*/  @!P0 BRA `(.L_x_43) ;  /* 0xfffffffc00f08947 */ /* 0x010fea000383ffff */
[----:B------:R-:W-:Y:S05]  /*12e10*/  BRA `(.L_x_200) ;  /* 0xfffffef800047947 */ /* 0x000fea000383ffff */
.L_x_47:
[----:B-1----:R-:W-:-:S07]  /*12e20*/  MOV R0, UR4 ;  /* 0x0000000400007c02 */ /* 0x002fce0008000f00 */
.L_x_201:
[----:B-1----:R1:W2:Y:S02]  /*12e30*/  SYNCS.PHASECHK.TRANS64.TRYWAIT P0, [R0+URZ], R3 ;  /* 0x00000003000075a7 */ /* 0x0022a400080011ff */
[----:B--2---:R-:W-:Y:S05]  /*12e40*/  @!P0 NANOSLEEP.SYNCS 0x989680 ;  /* 0x009896800000895d */ /* 0x004fea0003900000 */
[----:B------:R-:W2:Y:S02]  /*12e50*/  @!P0 SYNCS.PHASECHK.TRANS64 P0, [R0+URZ], R3 ;  /* 0x00000003000085a7 */ /* 0x000ea400080010ff */
[----:B--2---:R-:W-:Y:S05]  /*12e60*/  @!P0 BRA `(.L_x_201) ;  /* 0xfffffffc00f08947 */ /* 0x004fea000383ffff */
[----:B------:R-:W-:Y:S05]  /*12e70*/  BRA `(.L_x_202) ;  /* 0xfffffefc00b07947 */ /* 0x000fea000383ffff */
.L_x_48:
[----:B------:R-:W-:-:S07]  /*12e80*/  MOV R0, UR5 ;  /* 0x0000000500007c02 */ /* 0x000fce0008000f00 */
.L_x_203:
[----:B-1----:R1:W2:Y:S02]  /*12e90*/  SYNCS.PHASECHK.TRANS64.TRYWAIT P0, [R0+URZ], R3 ;  /* 0x00000003000075a7 */ /* 0x0022a400080011ff */
[----:B--2---:R-:W-:Y:S05]  /*12ea0*/  @!P0 NANOSLEEP.SYNCS 0x989680 ;  /* 0x009896800000895d */ /* 0x004fea0003900000 */
[----:B------:R-:W2:Y:S02]  /*12eb0*/  @!P0 SYNCS.PHASECHK.TRANS64 P0, [R0+URZ], R3 ;  /* 0x00000003000085a7 */ /* 0x000ea400080010ff */
[----:B--2---:R-:W-:Y:S05]  /*12ec0*/  @!P0 BRA `(.L_x_203) ;  /* 0xfffffffc00f08947 */ /* 0x004fea000383ffff */
[----:B------:R-:W-:Y:S05]  /*12ed0*/  BRA `(.L_x_204) ;  /* 0xfffffefc00bc7947 */ /* 0x000fea000383ffff */
.L_x_49:
[----:B------:R-:W-:-:S07]  /*12ee0*/  MOV R0, UR5 ;  /* 0x0000000500007c02 */ /* 0x000fce0008000f00 */
.L_x_205:
[----:B-1----:R1:W2:Y:S02]  /*12ef0*/  SYNCS.PHASECHK.TRANS64.TRYWAIT P0, [R0+URZ], R3 ;  /* 0x00000003000075a7 */ /* 0x0022a400080011ff */
[----:B--2---:R-:W-:Y:S05]  /*12f00*/  @!P0 NANOSLEEP.SYNCS 0x989680 ;  /* 0x009896800000895d */ /* 0x004fea0003900000 */
[----:B------:R-:W2:Y:S02]  /*12f10*/  @!P0 SYNCS.PHASECHK.TRANS64 P0, [R0+URZ], R3 ;  /* 0x00000003000085a7 */ /* 0x000ea400080010ff */
[----:B--2---:R-:W-:Y:S05]  /*12f20*/  @!P0 BRA `(.L_x_205) ;  /* 0xfffffffc00f08947 */ /* 0x004fea000383ffff */
[----:B------:R-:W-:Y:S05]  /*12f30*/  BRA `(.L_x_206) ;  /* 0xfffffefc00c87947 */ /* 0x000fea000383ffff */
.L_x_50:
[----:B------:R-:W-:-:S07]  /*12f40*/  MOV R0, UR5 ;  /* 0x0000000500007c02 */ /* 0x000fce0008000f00 */
.L_x_207:
[----:B-1----:R1:W2:Y:S02]  /*12f50*/  SYNCS.PHASECHK.TRANS64.TRYWAIT P0, [R0+URZ], R3 ;  /* 0x00000003000075a7 */ /* 0x0022a400080011ff */
[----:B--2---:R-:W-:Y:S05]  /*12f60*/  @!P0 NANOSLEEP.SYNCS 0x989680 ;  /* 0x009896800000895d */ /* 0x004fea0003900000 */
[----:B------:R-:W2:Y:S02]  /*12f70*/  @!P0 SYNCS.PHASECHK.TRANS64 P0, [R0+URZ], R3 ;  /* 0x00000003000085a7 */ /* 0x000ea400080010ff */
[----:B--2---:R-:W-:Y:S05]  /*12f80*/  @!P0 BRA `(.L_x_207) ;  /* 0xfffffffc00f08947 */ /* 0x004fea000383ffff */
[----:B------:R-:W-:Y:S05]  /*12f90*/  BRA `(.L_x_208) ;  /* 0xfffffefc00d47947 */ /* 0x000fea000383ffff */
.L_x_51:
[----:B------:R-:W-:-:S07]  /*12fa0*/  MOV R0, UR5 ;  /* 0x0000000500007c02 */ /* 0x000fce0008000f00 */
.L_x_209:
[----:B-1----:R1:W2:Y:S02]  /*12fb0*/  SYNCS.PHASECHK.TRANS64.TRYWAIT P0, [R0+URZ], R3 ;  /* 0x00000003000075a7 */ /* 0x0022a400080011ff */
[----:B--2---:R-:W-:Y:S05]  /*12fc0*/  @!P0 NANOSLEEP.SYNCS 0x989680 ;  /* 0x009896800000895d */ /* 0x004fea0003900000 */
[----:B------:R-:W2:Y:S02]  /*12fd0*/  @!P0 SYNCS.PHASECHK.TRANS64 P0, [R0+URZ], R3 ;  /* 0x00000003000085a7 */ /* 0x000ea400080010ff */
[----:B--2---:R-:W-:Y:S05]  /*12fe0*/  @!P0 BRA `(.L_x_209) ;  /* 0xfffffffc00f08947 */ /* 0x004fea000383ffff */
[----:B------:R-:W-:Y:S05]  /*12ff0*/  BRA `(.L_x_210) ;  /* 0xfffffefc00e07947 */ /* 0x000fea000383ffff */
.L_x_52:
[----:B------:R-:W-:-:S07]  /*13000*/  MOV R0, UR5 ;  /* 0x0000000500007c02 */ /* 0x000fce0008000f00 */
.L_x_211:
[----:B-1----:R1:W2:Y:S02]  /*13010*/  SYNCS.PHASECHK.TRANS64.TRYWAIT P0, [R0+URZ], R3 ;  /* 0x00000003000075a7 */ /* 0x0022a400080011ff */
[----:B--2---:R-:W-:Y:S05]  /*13020*/  @!P0 NANOSLEEP.SYNCS 0x989680 ;  /* 0x009896800000895d */ /* 0x004fea0003900000 */
[----:B------:R-:W2:Y:S02]  /*13030*/  @!P0 SYNCS.PHASECHK.TRANS64 P0, [R0+URZ], R3 ;  /* 0x00000003000085a7 */ /* 0x000ea400080010ff */
[----:B--2---:R-:W-:Y:S05]  /*13040*/  @!P0 BRA `(.L_x_211) ;  /* 0xfffffffc00f08947 */ /* 0x004fea000383ffff */
[----:B------:R-:W-:Y:S05]  /*13050*/  BRA `(.L_x_212) ;  /* 0xfffffefc00ec7947 */ /* 0x000fea000383ffff */
.L_x_55:
[----:B--2---:R2:W3:Y:S02]  /*13060*/  SYNCS.PHASECHK.TRANS64.TRYWAIT P0, [R2+URZ+0xf0], R5 ;  /* 0x0000f005020075a7 */ /* 0x0044e400080011ff */
[----:B---3--:R-:W-:Y:S05]  /*13070*/  @!P0 NANOSLEEP.SYNCS 0x989680 ;  /* 0x009896800000895d */ /* 0x008fea0003900000 */
[----:B------:R-:W3:Y:S02]  /*13080*/  @!P0 SYNCS.PHASECHK.TRANS64 P0, [R2+URZ+0xf0], R5 ;  /* 0x0000f005020085a7 */ /* 0x000ee400080010ff */
[----:B---3--:R-:W-:Y:S05]  /*13090*/  @!P0 BRA `(.L_x_55) ;  /* 0xfffffffc00f08947 */ /* 0x008fea000383ffff */
[----:B------:R-:W-:Y:S05]  /*130a0*/  BRA `(.L_x_213) ;  /* 0xffffff0000507947 */ /* 0x000fea000383ffff */
.L_x_56:
[----:B------:R-:W-:-:S07]  /*130b0*/  MOV R2, UR4 ;  /* 0x0000000400027c02 */ /* 0x000fce0008000f00 */
.L_x_214:
[----:B--2---:R2:W3:Y:S02]  /*130c0*/  SYNCS.PHASECHK.TRANS64.TRYWAIT P0, [R2+URZ+0xd0], R5 ;  /* 0x0000d005020075a7 */ /* 0x0044e400080011ff */
[----:B---3--:R-:W-:Y:S05]  /*130d0*/  @!P0 NANOSLEEP.SYNCS 0x989680 ;  /* 0x009896800000895d */ /* 0x008fea0003900000 */
[----:B------:R-:W3:Y:S02]  /*130e0*/  @!P0 SYNCS.PHASECHK.TRANS64 P0, [R2+URZ+0xd0], R5 ;  /* 0x0000d005020085a7 */ /* 0x000ee400080010ff */
[----:B---3--:R-:W-:Y:S05]  /*130f0*/  @!P0 BRA `(.L_x_214) ;  /* 0xfffffffc00f08947 */ /* 0x008fea000383ffff */
[----:B------:R-:W-:Y:S05]  /*13100*/  BRA `(.L_x_215) ;  /* 0xffffff0000607947 */ /* 0x000fea000383ffff */
.L_x_57:
[----:B--2---:R2:W3:Y:S02]  /*13110*/  SYNCS.PHASECHK.TRANS64.TRYWAIT P1, [R2+URZ+0xc0], R5 ;  /* 0x0000c005020075a7 */ /* 0x0044e400080211ff */
[----:B---3--:R-:W-:Y:S05]  /*13120*/  @!P1 NANOSLEEP.SYNCS 0x989680 ;  /* 0x009896800000995d */ /* 0x008fea0003900000 */
[----:B------:R-:W3:Y:S02]  /*13130*/  @!P1 SYNCS.PHASECHK.TRANS64 P1, [R2+URZ+0xc0], R5 ;  /* 0x0000c005020095a7 */ /* 0x000ee400080210ff */
[----:B---3--:R-:W-:Y:S05]  /*13140*/  @!P1 BRA `(.L_x_57) ;  /* 0xfffffffc00f09947 */ /* 0x008fea000383ffff */
[----:B------:R-:W-:Y:S05]  /*13150*/  BRA `(.L_x_216) ;  /* 0xffffff0000907947 */ /* 0x000fea000383ffff */
.L_x_60:
[----:B------:R-:W-:-:S07]  /*13160*/  MOV R0, UR4 ;  /* 0x0000000400007c02 */ /* 0x000fce0008000f00 */
.L_x_217:
[----:B--2---:R2:W3:Y:S02]  /*13170*/  SYNCS.PHASECHK.TRANS64.TRYWAIT P0, [R0+URZ+0xd0], R3 ;  /* 0x0000d003000075a7 */ /* 0x0044e400080011ff */
[----:B---3--:R-:W-:Y:S05]  /*13180*/  @!P0 NANOSLEEP.SYNCS 0x989680 ;  /* 0x009896800000895d */ /* 0x008fea0003900000 */
[----:B------:R-:W3:Y:S02]  /*13190*/  @!P0 SYNCS.PHASECHK.TRANS64 P0, [R0+URZ+0xd0], R3 ;  /* 0x0000d003000085a7 */ /* 0x000ee400080010ff */
[----:B---3--:R-:W-:Y:S05]  /*131a0*/  @!P0 BRA `(.L_x_217) ;  /* 0xfffffffc00f08947 */ /* 0x008fea000383ffff */
[----:B------:R-:W-:Y:S05]  /*131b0*/  BRA `(.L_x_59) ;  /* 0xffffff0000e47947 */ /* 0x000fea000383ffff */
.L_x_67:
[----:B-1----:R1:W2:Y:S02]  /*131c0*/  SYNCS.PHASECHK.TRANS64.TRYWAIT P0, [R0+URZ+0xc0], R5 ;  /* 0x0000c005000075a7 */ /* 0x0022a400080011ff */
[----:B--2---:R-:W-:Y:S05]  /*131d0*/  @!P0 NANOSLEEP.SYNCS 0x989680 ;  /* 0x009896800000895d */ /* 0x004fea0003900000 */
[----:B------:R-:W2:Y:S02]  /*131e0*/  @!P0 SYNCS.PHASECHK.TRANS64 P0, [R0+URZ+0xc0], R5 ;  /* 0x0000c005000085a7 */ /* 0x000ea400080010ff */
[----:B--2---:R-:W-:Y:S05]  /*131f0*/  @!P0 BRA `(.L_x_67) ;  /* 0xfffffffc00f08947 */ /* 0x004fea000383ffff */
[----:B------:R-:W-:Y:S05]  /*13200*/  BRA `(.L_x_218) ;  /* 0xffffff0800ac7947 */ /* 0x000fea000383ffff */
.L_x_70:
[----:B------:R-:W-:-:S07]  /*13210*/  MOV R0, UR7 ;  /* 0x0000000700007c02 */ /* 0x000fce0008000f00 */
.L_x_219:
[----:B-1----:R1:W2:Y:S02]  /*13220*/  SYNCS.PHASECHK.TRANS64.TRYWAIT P0, [R0+URZ], R5 ;  /* 0x00000005000075a7 */ /* 0x0022a400080011ff */
[----:B--2---:R-:W-:Y:S05]  /*13230*/  @!P0 NANOSLEEP.SYNCS 0x989680 ;  /* 0x009896800000895d */ /* 0x004fea0003900000 */
[----:B------:R-:W2:Y:S02]  /*13240*/  @!P0 SYNCS.PHASECHK.TRANS64 P0, [R0+URZ], R5 ;  /* 0x00000005000085a7 */ /* 0x000ea400080010ff */
[----:B--2---:R-:W-:Y:S05]  /*13250*/  @!P0 BRA `(.L_x_219) ;  /* 0xfffffffc00f08947 */ /* 0x004fea000383ffff */
[----:B------:R-:W-:Y:S05]  /*13260*/  BRA `(.L_x_69) ;  /* 0xffffff0800f47947 */ /* 0x000fea000383ffff */
.L_x_71:
[----:B------:R-:W-:-:S07]  /*13270*/  MOV R0, UR31 ;  /* 0x0000001f00007c02 */ /* 0x000fce0008000f00 */
.L_x_220:
[----:B-1----:R1:W2:Y:S02]  /*13280*/  SYNCS.PHASECHK.TRANS64.TRYWAIT P0, [R0+URZ+0xe8], R5 ;  /* 0x0000e805000075a7 */ /* 0x0022a400080011ff */
[----:B--2---:R-:W-:Y:S05]  /*13290*/  @!P0 NANOSLEEP.SYNCS 0x989680 ;  /* 0x009896800000895d */ /* 0x004fea0003900000 */
[----:B------:R-:W2:Y:S02]  /*132a0*/  @!P0 SYNCS.PHASECHK.TRANS64 P0, [R0+URZ+0xe8], R5 ;  /* 0x0000e805000085a7 */ /* 0x000ea400080010ff */
[----:B--2---:R-:W-:Y:S05]  /*132b0*/  @!P0 BRA `(.L_x_220) ;  /* 0xfffffffc00f08947 */ /* 0x004fea000383ffff */
[----:B------:R-:W-:Y:S05]  /*132c0*/  BRA `(.L_x_221) ;  /* 0xffffff0c00647947 */ /* 0x000fea000383ffff */
.L_x_74:
[----:B------:R-:W-:Y:S07]  /*132d0*/  MOV R0, UR7 ;  /* 0x0000000700007c02 */ /* 0x000fee0008000f00 */
.L_x_222:
[----:B-1----:R1:W2:Y:S02]  /*132e0*/  SYNCS.PHASECHK.TRANS64.TRYWAIT P0, [R0+URZ], R5 ;  /* 0x00000005000075a7 */ /* 0x0022a400080011ff */
[----:B--2---:R-:W-:Y:S05]  /*132f0*/  @!P0 NANOSLEEP.SYNCS 0x989680 ;  /* 0x009896800000895d */ /* 0x004fea0003900000 */
[----:B------:R-:W2:Y:S02]  /*13300*/  @!P0 SYNCS.PHASECHK.TRANS64 P0, [R0+URZ], R5 ;  /* 0x00000005000085a7 */ /* 0x000ea400080010ff */
[----:B--2---:R-:W-:Y:S05]  /*13310*/  @!P0 BRA `(.L_x_222) ;  /* 0xfffffffc00f08947 */ /* 0x004fea000383ffff */
[----:B------:R-:W-:Y:S05]  /*13320*/  BRA `(.L_x_73) ;  /* 0xffffff0c00c07947 */ /* 0x000fea000383ffff */
.L_x_77:
[----:B------:R-:W-:-:S07]  /*13330*/  MOV R0, UR31 ;  /* 0x0000001f00007c02 */ /* 0x000fce0008000f00 */
.L_x_223:
[----:B-1----:R1:W3:Y:S02]  /*13340*/  SYNCS.PHASECHK.TRANS64.TRYWAIT P0, [R0+URZ+0x110], R3 ;  /* 0x00011003000075a7 */ /* 0x0022e400080011ff */
[----:B---3--:R-:W-:Y:S05]  /*13350*/  @!P0 NANOSLEEP.SYNCS 0x989680 ;  /* 0x009896800000895d */ /* 0x008fea0003900000 */
[----:B------:R-:W3:Y:S02]  /*13360*/  @!P0 SYNCS.PHASECHK.TRANS64 P0, [R0+URZ+0x110], R3 ;  /* 0x00011003000085a7 */ /* 0x000ee400080010ff */
[----:B---3--:R-:W-:Y:S05]  /*13370*/  @!P0 BRA `(.L_x_223) ;  /* 0xfffffffc00f08947 */ /* 0x008fea000383ffff */
[----:B------:R-:W-:Y:S05]  /*13380*/  BRA `(.L_x_224) ;  /* 0xffffff1000c47947 */ /* 0x000fea000383ffff */
.L_x_82:
[----:B-1----:R1:W2:Y:S02]  /*13390*/  SYNCS.PHASECHK.TRANS64.TRYWAIT P0, [R12+URZ+0xc0], R9 ;  /* 0x0000c0090c0075a7 */ /* 0x0022a400080011ff */
[----:B--2---:R-:W-:Y:S05]  /*133a0*/  @!P0 NANOSLEEP.SYNCS 0x989680 ;  /* 0x009896800000895d */ /* 0x004fea0003900000 */
[----:B------:R-:W2:Y:S02]  /*133b0*/  @!P0 SYNCS.PHASECHK.TRANS64 P0, [R12+URZ+0xc0], R9 ;  /* 0x0000c0090c0085a7 */ /* 0x000ea400080010ff */
[----:B--2---:R-:W-:Y:S05]  /*133c0*/  @!P0 BRA `(.L_x_82) ;  /* 0xfffffffc00f08947 */ /* 0x004fea000383ffff */
[----:B------:R-:W-:Y:S05]  /*133d0*/  BRA `(.L_x_225) ;  /* 0xffffff1400f47947 */ /* 0x000fea000383ffff */
.L_x_85:
[----:B------:R-:W-:Y:S07]  /*133e0*/  MOV R0, UR21 ;  /* 0x0000001500007c02 */ /* 0x000fee0008000f00 */
.L_x_226:
[----:B-1----:R1:W2:Y:S02]  /*133f0*/  SYNCS.PHASECHK.TRANS64.TRYWAIT P2, [R0+URZ+0xb8], R9 ;  /* 0x0000b809000075a7 */ /* 0x0022a400080411ff */
[----:B--2---:R-:W-:Y:S05]  /*13400*/  @!P2 NANOSLEEP.SYNCS 0x989680 ;  /* 0x009896800000a95d */ /* 0x004fea0003900000 */
[----:B------:R-:W2:Y:S02]  /*13410*/  @!P2 SYNCS.PHASECHK.TRANS64 P2, [R0+URZ+0xb8], R9 ;  /* 0x0000b8090000a5a7 */ /* 0x000ea400080410ff */
[----:B--2---:R-:W-:Y:S05]  /*13420*/  @!P2 BRA `(.L_x_226) ;  /* 0xfffffffc00f0a947 */ /* 0x004fea000383ffff */
[----:B------:R-:W-:Y:S05]  /*13430*/  BRA `(.L_x_84) ;  /* 0xffffff1c005c7947 */ /* 0x000fea000383ffff */
.L_x_88:
[----:B------:R-:W-:Y:S07]  /*13440*/  MOV R9, UR21 ;  /* 0x0000001500097c02 */ /* 0x000fee0008000f00 */
.L_x_227:
[----:B-1----:R1:W2:Y:S02]  /*13450*/  SYNCS.PHASECHK.TRANS64.TRYWAIT P0, [R9+URZ+0x90], R10 ;  /* 0x0000900a090075a7 */ /* 0x0022a400080011ff */
[----:B--2---:R-:W-:Y:S05]  /*13460*/  @!P0 NANOSLEEP.SYNCS 0x989680 ;  /* 0x009896800000895d */ /* 0x004fea0003900000 */
[----:B------:R-:W2:Y:S02]  /*13470*/  @!P0 SYNCS.PHASECHK.TRANS64 P0, [R9+URZ+0x90], R10 ;  /* 0x0000900a090085a7 */ /* 0x000ea400080010ff */
[----:B--2---:R-:W-:Y:S05]  /*13480*/  @!P0 BRA `(.L_x_227) ;  /* 0xfffffffc00f08947 */ /* 0x004fea000383ffff */
[----:B------:R-:W-:Y:S05]  /*13490*/  BRA `(.L_x_228) ;  /* 0xffffff1c00c47947 */ /* 0x000fea000383ffff */
.L_x_89:
[----:B------:R-:W-:Y:S07]  /*134a0*/  MOV R9, UR21 ;  /* 0x0000001500097c02 */ /* 0x000fee0008000f00 */
.L_x_229:
[----:B-1----:R1:W2:Y:S02]  /*134b0*/  SYNCS.PHASECHK.TRANS64.TRYWAIT P0, [R9+URZ+0x98], R10 ;  /* 0x0000980a090075a7 */ /* 0x0022a400080011ff */
[----:B--2---:R-:W-:Y:S05]  /*134c0*/  @!P0 NANOSLEEP.SYNCS 0x989680 ;  /* 0x009896800000895d */ /* 0x004fea0003900000 */
[----:B------:R-:W2:Y:S02]  /*134d0*/  @!P0 SYNCS.PHASECHK.TRANS64 P0, [R9+URZ+0x98], R10 ;  /* 0x0000980a090085a7 */ /* 0x000ea400080010ff */
[----:B--2---:R-:W-:Y:S05]  /*134e0*/  @!P0 BRA `(.L_x_229) ;  /* 0xfffffffc00f08947 */ /* 0x004fea000383ffff */
[----:B------:R-:W-:Y:S05]  /*134f0*/  BRA `(.L_x_230) ;  /* 0xffffff20001c7947 */ /* 0x000fea000383ffff */
.L_x_90:
[----:B------:R-:W-:Y:S07]  /*13500*/  MOV R9, UR21 ;  /* 0x0000001500097c02 */ /* 0x000fee0008000f00 */
.L_x_231:
[----:B-1----:R1:W2:Y:S02]  /*13510*/  SYNCS.PHASECHK.TRANS64.TRYWAIT P0, [R9+URZ+0xa0], R10 ;  /* 0x0000a00a090075a7 */ /* 0x0022a400080011ff */
[----:B--2---:R-:W-:Y:S05]  /*13520*/  @!P0 NANOSLEEP.SYNCS 0x989680 ;  /* 0x009896800000895d */ /* 0x004fea0003900000 */
[----:B------:R-:W2:Y:S02]  /*13530*/  @!P0 SYNCS.PHASECHK.TRANS64 P0, [R9+URZ+0xa0], R10 ;  /* 0x0000a00a090085a7 */ /* 0x000ea400080010ff */
[----:B--2---:R-:W-:Y:S05]  /*13540*/  @!P0 BRA `(.L_x_231) ;  /* 0xfffffffc00f08947 */ /* 0x004fea000383ffff */
[----:B------:R-:W-:Y:S05]  /*13550*/  BRA `(.L_x_232) ;  /* 0xffffff20007c7947 */ /* 0x000fea000383ffff */
.L_x_91:
[----:B------:R-:W-:Y:S07]  /*13560*/  MOV R9, UR21 ;  /* 0x0000001500097c02 */ /* 0x000fee0008000f00 */
.L_x_233:
[----:B-1----:R1:W2:Y:S02]  /*13570*/  SYNCS.PHASECHK.TRANS64.TRYWAIT P0, [R9+URZ+0xa8], R10 ;  /* 0x0000a80a090075a7 */ /* 0x0022a400080011ff */
[----:B--2---:R-:W-:Y:S05]  /*13580*/  @!P0 NANOSLEEP.SYNCS 0x989680 ;  /* 0x009896800000895d */ /* 0x004fea0003900000 */
[----:B------:R-:W2:Y:S02]  /*13590*/  @!P0 SYNCS.PHASECHK.TRANS64 P0, [R9+URZ+0xa8], R10 ;  /* 0x0000a80a090085a7 */ /* 0x000ea400080010ff */
[----:B--2---:R-:W-:Y:S05]  /*135a0*/  @!P0 BRA `(.L_x_233) ;  /* 0xfffffffc00f08947 */ /* 0x004fea000383ffff */
[----:B------:R-:W-:Y:S05]  /*135b0*/  BRA `(.L_x_234) ;  /* 0xffffff2000e07947 */ /* 0x000fea000383ffff */
.L_x_92:
[----:B------:R-:W-:Y:S07]  /*135c0*/  MOV R0, UR21 ;  /* 0x0000001500007c02 */ /* 0x000fee0008000f00 */
.L_x_235:
[----:B-1----:R1:W2:Y:S02]  /*135d0*/  SYNCS.PHASECHK.TRANS64.TRYWAIT P0, [R0+URZ+0x90], R9 ;  /* 0x00009009000075a7 */ /* 0x0022a400080011ff */
[----:B--2---:R-:W-:Y:S05]  /*135e0*/  @!P0 NANOSLEEP.SYNCS 0x989680 ;  /* 0x009896800000895d */ /* 0x004fea0003900000 */
[----:B------:R-:W2:Y:S02]  /*135f0*/  @!P0 SYNCS.PHASECHK.TRANS64 P0, [R0+URZ+0x90], R9 ;  /* 0x00009009000085a7 */ /* 0x000ea400080010ff */
[----:B--2---:R-:W-:Y:S05]  /*13600*/  @!P0 BRA `(.L_x_235) ;  /* 0xfffffffc00f08947 */ /* 0x004fea000383ffff */
[----:B------:R-:W-:Y:S05]  /*13610*/  BRA `(.L_x_236) ;  /* 0xffffff2400407947 */ /* 0x000fea000383ffff */
.L_x_93:
[----:B------:R-:W-:Y:S07]  /*13620*/  MOV R0, UR21 ;  /* 0x0000001500007c02 */ /* 0x000fee0008000f00 */
.L_x_237:
[----:B-1----:R1:W2:Y:S02]  /*13630*/  SYNCS.PHASECHK.TRANS64.TRYWAIT P0, [R0+URZ+0x98], R9 ;  /* 0x00009809000075a7 */ /* 0x0022a400080011ff */
[----:B--2---:R-:W-:Y:S05]  /*13640*/  @!P0 NANOSLEEP.SYNCS 0x989680 ;  /* 0x009896800000895d */ /* 0x004fea0003900000 */
[----:B------:R-:W2:Y:S02]  /*13650*/  @!P0 SYNCS.PHASECHK.TRANS64 P0, [R0+URZ+0x98], R9 ;  /* 0x00009809000085a7 */ /* 0x000ea400080010ff */
[----:B--2---:R-:W-:Y:S05]  /*13660*/  @!P0 BRA `(.L_x_237) ;  /* 0xfffffffc00f08947 */ /* 0x004fea000383ffff */
[----:B------:R-:W-:Y:S05]  /*13670*/  BRA `(.L_x_238) ;  /* 0xffffff2400a07947 */ /* 0x000fea000383ffff */
.L_x_94:
[----:B------:R-:W-:Y:S07]  /*13680*/  MOV R0, UR21 ;  /* 0x0000001500007c02 */ /* 0x000fee0008000f00 */
.L_x_239:
[----:B-1----:R1:W2:Y:S02]  /*13690*/  SYNCS.PHASECHK.TRANS64.TRYWAIT P0, [R0+URZ+0xa0], R9 ;  /* 0x0000a009000075a7 */ /* 0x0022a400080011ff */
[----:B--2---:R-:W-:Y:S05]  /*136a0*/  @!P0 NANOSLEEP.SYNCS 0x989680 ;  /* 0x009896800000895d */ /* 0x004fea0003900000 */
[----:B------:R-:W2:Y:S02]  /*136b0*/  @!P0 SYNCS.PHASECHK.TRANS64 P0, [R0+URZ+0xa0], R9 ;  /* 0x0000a009000085a7 */ /* 0x000ea400080010ff */
[----:B--2---:R-:W-:Y:S05]  /*136c0*/  @!P0 BRA `(.L_x_239) ;  /* 0xfffffffc00f08947 */ /* 0x004fea000383ffff */
[----:B------:R-:W-:Y:S05]  /*136d0*/  BRA `(.L_x_240) ;  /* 0xffffff2800047947 */ /* 0x000fea000383ffff */
.L_x_95:
[----:B------:R-:W-:Y:S07]  /*136e0*/  MOV R0, UR21 ;  /* 0x0000001500007c02 */ /* 0x000fee0008000f00 */
.L_x_241:
[----:B-1----:R1:W2:Y:S02]  /*136f0*/  SYNCS.PHASECHK.TRANS64.TRYWAIT P0, [R0+URZ+0xa8], R9 ;  /* 0x0000a809000075a7 */ /* 0x0022a400080011ff */
[----:B--2---:R-:W-:Y:S05]  /*13700*/  @!P0 NANOSLEEP.SYNCS 0x989680 ;  /* 0x009896800000895d */ /* 0x004fea0003900000 */
[----:B------:R-:W2:Y:S02]  /*13710*/  @!P0 SYNCS.PHASECHK.TRANS64 P0, [R0+URZ+0xa8], R9 ;  /* 0x0000a809000085a7 */ /* 0x000ea400080010ff */
[----:B--2---:R-:W-:Y:S05]  /*13720*/  @!P0 BRA `(.L_x_241) ;  /* 0xfffffffc00f08947 */ /* 0x004fea000383ffff */
[----:B------:R-:W-:Y:S05]  /*13730*/  BRA `(.L_x_242) ;  /* 0xffffff2800607947 */ /* 0x000fea000383ffff */
.L_x_97:
[----:B------:R-:W-:-:S07]  /*13740*/  MOV R3, UR21 ;  /* 0x0000001500037c02 */ /* 0x000fce0008000f00 */
.L_x_243:
[----:B-1----:R1:W3:Y:S02]  /*13750*/  SYNCS.PHASECHK.TRANS64.TRYWAIT P0, [R3+URZ+0x90], R10 ;  /* 0x0000900a030075a7 */ /* 0x0022e400080011ff */
[----:B---3--:R-:W-:Y:S05]  /*13760*/  @!P0 NANOSLEEP.SYNCS 0x989680 ;  /* 0x009896800000895d */ /* 0x008fea0003900000 */
[----:B------:R-:W3:Y:S02]  /*13770*/  @!P0 SYNCS.PHASECHK.TRANS64 P0, [R3+URZ+0x90], R10 ;  /* 0x0000900a030085a7 */ /* 0x000ee400080010ff */
[----:B---3--:R-:W-:Y:S05]  /*13780*/  @!P0 BRA `(.L_x_243) ;  /* 0xfffffffc00f08947 */ /* 0x008fea000383ffff */
[----:B------:R-:W-:Y:S05]  /*13790*/  BRA `(.L_x_244) ;  /* 0xffffff2800e87947 */ /* 0x000fea000383ffff */
.L_x_98:
[----:B-1----:R-:W-:-:S07]  /*137a0*/  MOV R3, UR21 ;  /* 0x0000001500037c02 */ /* 0x002fce0008000f00 */
.L_x_245:
[----:B-1----:R1:W3:Y:S02]  /*137b0*/  SYNCS.PHASECHK.TRANS64.TRYWAIT P0, [R3+URZ+0x98], R10 ;  /* 0x0000980a030075a7 */ /* 0x0022e400080011ff */
[----:B---3--:R-:W-:Y:S05]  /*137c0*/  @!P0 NANOSLEEP.SYNCS 0x989680 ;  /* 0x009896800000895d */ /* 0x008fea0003900000 */
[----:B------:R-:W3:Y:S02]  /*137d0*/  @!P0 SYNCS.PHASECHK.TRANS64 P0, [R3+URZ+0x98], R10 ;  /* 0x0000980a030085a7 */ /* 0x000ee400080010ff */
[----:B---3--:R-:W-:Y:S05]  /*137e0*/  @!P0 BRA `(.L_x_245) ;  /* 0xfffffffc00f08947 */ /* 0x008fea000383ffff */
[----:B------:R-:W-:Y:S05]  /*137f0*/  BRA `(.L_x_246) ;  /* 0xffffff2800d87947 */ /* 0x000fea000383ffff */
.L_x_99:
[----:B-1----:R-:W-:-:S07]  /*13800*/  MOV R3, UR21 ;  /* 0x0000001500037c02 */ /* 0x002fce0008000f00 */
.L_x_247:
[----:B-1----:R1:W3:Y:S02]  /*13810*/  SYNCS.PHASECHK.TRANS64.TRYWAIT P0, [R3+URZ+0xa0], R10 ;  /* 0x0000a00a030075a7 */ /* 0x0022e400080011ff */
[----:B---3--:R-:W-:Y:S05]  /*13820*/  @!P0 NANOSLEEP.SYNCS 0x989680 ;  /* 0x009896800000895d */ /* 0x008fea0003900000 */
[----:B------:R-:W3:Y:S02]  /*13830*/  @!P0 SYNCS.PHASECHK.TRANS64 P0, [R3+URZ+0xa0], R10 ;  /* 0x0000a00a030085a7 */ /* 0x000ee400080010ff */
[----:B---3--:R-:W-:Y:S05]  /*13840*/  @!P0 BRA `(.L_x_247) ;  /* 0xfffffffc00f08947 */ /* 0x008fea000383ffff */
[----:B------:R-:W-:Y:S05]  /*13850*/  BRA `(.L_x_248) ;  /* 0xffffff2800cc7947 */ /* 0x000fea000383ffff */
.L_x_101:
[----:B-1----:R1:W2:Y:S02]  /*13860*/  SYNCS.PHASECHK.TRANS64.TRYWAIT P0, [R0+URZ+0xc0], R3 ;  /* 0x0000c003000075a7 */ /* 0x0022a400080011ff */
[----:B--2---:R-:W-:Y:S05]  /*13870*/  @!P0 NANOSLEEP.SYNCS 0x989680 ;  /* 0x009896800000895d */ /* 0x004fea0003900000 */
[----:B------:R-:W2:Y:S02]  /*13880*/  @!P0 SYNCS.PHASECHK.TRANS64 P0, [R0+URZ+0xc0], R3 ;  /* 0x0000c003000085a7 */ /* 0x000ea400080010ff */
[----:B--2---:R-:W-:Y:S05]  /*13890*/  @!P0 BRA `(.L_x_101) ;  /* 0xfffffffc00f08947 */ /* 0x004fea000383ffff */
[----:B------:R-:W-:Y:S05]  /*138a0*/  BRA `(.L_x_249) ;  /* 0xffffff2c00a47947 */ /* 0x000fea000383ffff */
.L_x_112:
[----:B-1----:R-:W-:Y:S04]  /*138b0*/  MOV R3, UR44 ;  /* 0x0000002c00037c02 */ /* 0x002fe80008000f00 */
[----:B------:R1:W3:Y:S03]  /*138c0*/  SYNCS.PHASECHK.TRANS64.TRYWAIT P1, [R3+URZ+0x70], R6 ;  /* 0x00007006030075a7 */ /* 0x0002e600080211ff */
[----:B---3--:R-:W-:Y:S05]  /*138d0*/  @!P1 NANOSLEEP.SYNCS 0x989680 ;  /* 0x009896800000995d */ /* 0x008fea0003900000 */
[----:B------:R-:W3:Y:S02]  /*138e0*/  @!P1 SYNCS.PHASECHK.TRANS64 P1, [R3+URZ+0x70], R6 ;  /* 0x00007006030095a7 */ /* 0x000ee400080210ff */
[----:B---3--:R-:W-:Y:S05]  /*138f0*/  @!P1 BRA `(.L_x_112) ;  /* 0xfffffffc00ec9947 */ /* 0x008fea000383ffff */
[----:B------:R-:W-:Y:S05]  /*13900*/  BRA `(.L_x_111) ;  /* 0xffffff3c00847947 */ /* 0x000fea000383ffff */
.L_x_114:
[----:B-1----:R-:W-:Y:S04]  /*13910*/  MOV R3, UR44 ;  /* 0x0000002c00037c02 */ /* 0x002fe80008000f00 */
[----:B------:R1:W4:Y:S03]  /*13920*/  SYNCS.PHASECHK.TRANS64.TRYWAIT P0, [R3+URZ+0xe0], R4 ;  /* 0x0000e004030075a7 */ /* 0x00032600080011ff */
[----:B----4-:R-:W-:Y:S05]  /*13930*/  @!P0 NANOSLEEP.SYNCS 0x989680 ;  /* 0x009896800000895d */ /* 0x010fea0003900000 */
[----:B------:R-:W4:Y:S02]  /*13940*/  @!P0 SYNCS.PHASECHK.TRANS64 P0, [R3+URZ+0xe0], R4 ;  /* 0x0000e004030085a7 */ /* 0x000f2400080010ff */
[----:B----4-:R-:W-:Y:S05]  /*13950*/  @!P0 BRA `(.L_x_114) ;  /* 0xfffffffc00ec8947 */ /* 0x010fea000383ffff */
[----:B------:R-:W-:Y:S05]  /*13960*/  BRA `(.L_x_113) ;  /* 0xffffff3c00b47947 */ /* 0x000fea000383ffff */
.L_x_125:
[----:B--2---:R2:W4:Y:S02]  /*13970*/  SYNCS.PHASECHK.TRANS64.TRYWAIT P0, [R3+URZ+0x70], R0 ;  /* 0x00007000030075a7 */ /* 0x00452400080011ff */
[----:B----4-:R-:W-:Y:S05]  /*13980*/  @!P0 NANOSLEEP.SYNCS 0x989680 ;  /* 0x009896800000895d */ /* 0x010fea0003900000 */
[----:B------:R-:W4:Y:S02]  /*13990*/  @!P0 SYNCS.PHASECHK.TRANS64 P0, [R3+URZ+0x70], R0 ;  /* 0x00007000030085a7 */ /* 0x000f2400080010ff */
[----:B----4-:R-:W-:Y:S05]  /*139a0*/  @!P0 BRA `(.L_x_125) ;  /* 0xfffffffc00f08947 */ /* 0x010fea000383ffff */
[----:B------:R-:W-:Y:S05]  /*139b0*/  BRA `(.L_x_124) ;  /* 0xffffff5400687947 */ /* 0x000fea000383ffff */
.L_x_135:
[----:B-1----:R1:W2:Y:S02]  /*139c0*/  SYNCS.PHASECHK.TRANS64.TRYWAIT P0, [R11+URZ+0x70], R8 ;  /* 0x000070080b0075a7 */ /* 0x0022a400080011ff */
[----:B--2---:R-:W-:Y:S05]  /*139d0*/  @!P0 NANOSLEEP.SYNCS 0x989680 ;  /* 0x009896800000895d */ /* 0x004fea0003900000 */
[----:B------:R-:W2:Y:S02]  /*139e0*/  @!P0 SYNCS.PHASECHK.TRANS64 P0, [R11+URZ+0x70], R8 ;  /* 0x000070080b0085a7 */ /* 0x000ea400080010ff */
[----:B--2---:R-:W-:Y:S05]  /*139f0*/  @!P0 BRA `(.L_x_135) ;  /* 0xfffffffc00f08947 */ /* 0x004fea000383ffff */
[----:B------:R-:W-:Y:S05]  /*13a00*/  BRA `(.L_x_134) ;  /* 0xffffff6c00047947 */ /* 0x000fea000383ffff */
.L_x_145:
[----:B-1----:R1:W2:Y:S02]  /*13a10*/  SYNCS.PHASECHK.TRANS64.TRYWAIT P0, [R0+URZ+0x70], R5 ;  /* 0x00007005000075a7 */ /* 0x0022a400080011ff */
[----:B--2---:R-:W-:Y:S05]  /*13a20*/  @!P0 NANOSLEEP.SYNCS 0x989680 ;  /* 0x009896800000895d */ /* 0x004fea0003900000 */
[----:B------:R-:W2:Y:S02]  /*13a30*/  @!P0 SYNCS.PHASECHK.TRANS64 P0, [R0+URZ+0x70], R5 ;  /* 0x00007005000085a7 */ /* 0x000ea400080010ff */
[----:B--2---:R-:W-:Y:S05]  /*13a40*/  @!P0 BRA `(.L_x_145) ;  /* 0xfffffffc00f08947 */ /* 0x004fea000383ffff */
[----:B------:R-:W-:Y:S05]  /*13a50*/  BRA `(.L_x_144) ;  /* 0xffffff80005c7947 */ /* 0x000fea000383ffff */
.L_x_155:
[----:B-1----:R1:W4:Y:S02]  /*13a60*/  SYNCS.PHASECHK.TRANS64.TRYWAIT P0, [R8+URZ+0x70], R5 ;  /* 0x00007005080075a7 */ /* 0x00232400080011ff */
[----:B----4-:R-:W-:Y:S05]  /*13a70*/  @!P0 NANOSLEEP.SYNCS 0x989680 ;  /* 0x009896800000895d */ /* 0x010fea0003900000 */
[----:B------:R-:W4:Y:S02]  /*13a80*/  @!P0 SYNCS.PHASECHK.TRANS64 P0, [R8+URZ+0x70], R5 ;  /* 0x00007005080085a7 */ /* 0x000f2400080010ff */
[----:B----4-:R-:W-:Y:S05]  /*13a90*/  @!P0 BRA `(.L_x_155) ;  /* 0xfffffffc00f08947 */ /* 0x010fea000383ffff */
[----:B------:R-:W-:Y:S05]  /*13aa0*/  BRA `(.L_x_154) ;  /* 0xffffff9400f07947 */ /* 0x000fea000383ffff */
.L_x_165:
[----:B-1----:R1:W4:Y:S02]  /*13ab0*/  SYNCS.PHASECHK.TRANS64.TRYWAIT P0, [R8+URZ+0x70], R5 ;  /* 0x00007005080075a7 */ /* 0x00232400080011ff */
[----:B----4-:R-:W-:Y:S05]  /*13ac0*/  @!P0 NANOSLEEP.SYNCS 0x989680 ;  /* 0x009896800000895d */ /* 0x010fea0003900000 */
[----:B------:R-:W4:Y:S02]  /*13ad0*/  @!P0 SYNCS.PHASECHK.TRANS64 P0, [R8+URZ+0x70], R5 ;  /* 0x00007005080085a7 */ /* 0x000f2400080010ff */
[----:B----4-:R-:W-:Y:S05]  /*13ae0*/  @!P0 BRA `(.L_x_165) ;  /* 0xfffffffc00f08947 */ /* 0x010fea000383ffff */
[----:B------:R-:W-:Y:S05]  /*13af0*/  BRA `(.L_x_164) ;  /* 0xffffffac00607947 */ /* 0x000fea000383ffff */
.L_x_175:
[----:B-1----:R1:W4:Y:S02]  /*13b00*/  SYNCS.PHASECHK.TRANS64.TRYWAIT P0, [R0+URZ+0x70], R5 ;  /* 0x00007005000075a7 */ /* 0x00232400080011ff */
[----:B----4-:R-:W-:Y:S05]  /*13b10*/  @!P0 NANOSLEEP.SYNCS 0x989680 ;  /* 0x009896800000895d */ /* 0x010fea0003900000 */
[----:B------:R-:W4:Y:S02]  /*13b20*/  @!P0 SYNCS.PHASECHK.TRANS64 P0, [R0+URZ+0x70], R5 ;  /* 0x00007005000085a7 */ /* 0x000f2400080010ff */
[----:B----4-:R-:W-:Y:S05]  /*13b30*/  @!P0 BRA `(.L_x_175) ;  /* 0xfffffffc00f08947 */ /* 0x010fea000383ffff */
[----:B------:R-:W-:Y:S05]  /*13b40*/  BRA `(.L_x_174) ;  /* 0xffffffc000f47947 */ /* 0x000fea000383ffff */
.L_x_185:
[----:B-1----:R1:W4:Y:S02]  /*13b50*/  SYNCS.PHASECHK.TRANS64.TRYWAIT P0, [R0+URZ+0x70], R3 ;  /* 0x00007003000075a7 */ /* 0x00232400080011ff */
[----:B----4-:R-:W-:Y:S05]  /*13b60*/  @!P0 NANOSLEEP.SYNCS 0x989680 ;  /* 0x009896800000895d */ /* 0x010fea0003900000 */
[----:B------:R-:W4:Y:S02]  /*13b70*/  @!P0 SYNCS.PHASECHK.TRANS64 P0, [R0+URZ+0x70], R3 ;  /* 0x00007003000085a7 */ /* 0x000f2400080010ff */
[----:B----4-:R-:W-:Y:S05]  /*13b80*/  @!P0 BRA `(.L_x_185) ;  /* 0xfffffffc00f08947 */ /* 0x010fea000383ffff */
[----:B------:R-:W-:Y:S05]  /*13b90*/  BRA `(.L_x_184) ;  /* 0xffffffd800587947 */ /* 0x000fea000383ffff */
        .weak           $__internal_0_$__cuda_sm10x_tcgen05_guardrail_trap_col_being_dealloced_not_returned_by_alloc
        .type           $__internal_0_$__cuda_sm10x_tcgen05_guardrail_trap_col_being_dealloced_not_returned_by_alloc,@function
        .size           $__internal_0_$__cuda_sm10x_tcgen05_guardrail_trap_col_being_dealloced_not_returned_by_alloc,($__internal_1_$__cuda_sm10x_tcgen05_guardrail_trap_phase_invalid_during_alloc - $__internal_0_$__cuda_sm10x_tcgen05_guardrail_trap_col_being_dealloced_not_returned_by_alloc)
$__internal_0_$__cuda_sm10x_tcgen05_guardrail_trap_col_being_dealloced_not_returned_by_alloc:
[----:B------:R-:W-:Y:S05]  /*13ba0*/  BPT.TRAP 0x1 ;  /* 0x000000040000795c */ /* 0x000fea0000300000 */
[----:B------:R-:W-:-:S04]  /*13bb0*/  HFMA2 R3, -RZ, RZ, 0, 0 ;  /* 0x00000000ff037431 */ /* 0x000fc800000001ff */
[----:B------:R-:W-:Y:S05]  /*13bc0*/  RET.REL.NODEC R2 `(_ZN7cutlass13device_kernelINS_4gemm6kernel13GemmUniversalIN4cute5tupleIJiiiiEEENS1_10collective13CollectiveMmaINS1_46MainloopSm100TmaUmmaWarpSpecializedBlockScaledILi7ELi2ELi1ENS5_IJNS4_1CILi2EEESB_NSA_ILi1EEEEEEEENS5_IJNSA_ILi128EEENSA_ILi256EEESF_EEENS5_IJNS_12float_e2m1_tENS_13float_ue4m3_tEEEENS5_IJNS5_IJlSC_lEEENS4_6LayoutINS5_IJNS5_IJNS5_IJNSA_ILi32EEENSA_ILi4EEEEEEiEEENS5_IJNS5_IJNSA_ILi16EEESO_EEEiEEENS5_IJSC_iEEEEEENS5_IJST_NS5_IJNS5_IJNSA_ILi0EEESC_EEENSA_ILi512EEEEEENS5_IJSW_iEEEEEEEEEEESK_S13_NS4_8TiledMMAINS4_8MMA_AtomIJNS4_17SM100_MMA_MXF4_SSISI_SI_fSJ_Li128ELi256ELi16ELNS4_4UMMA5MajorE0ELS18_0ELNS17_7ScaleInE0ELS19_0EEEEEENSM_INS5_IJSC_SC_SC_EEENS5_IJSW_SW_SW_EEEEENS5_IJNS4_10UnderscoreES1F_S1F_EEEEENS5_IJNS4_23SM90_TMA_LOAD_MULTICASTES1I_EEENS5_IJNS4_14ComposedLayoutINS4_7SwizzleILi2ELi4ELi3EEENS4_18smem_ptr_flag_bitsILi4EEENSM_INS5_IJNSA_ILi8EEESF_EEENS5_IJSF_SC_EEEEEEENSM_INS5_IJNS5_IJNS5_IJSP_SC_EEESS_EEESC_NS5_IJSC_SB_EEEEEENS5_IJNS5_IJNS5_IJSS_SY_EEESX_EEESW_NS5_IJSO_SY_EEEEEEEEEEEvNS4_8identityES1J_NS5_IJS1T_NSM_INS5_IJNS5_IJNS5_IJSP_SB_EEESS_EEESC_S1W_EEENS5_IJS1Z_SW_NS5_IJSO_NSA_ILi1024EEEEEEEEEEEEEEvS24_EENS_8epilogue10collective18CollectiveEpilogueINS2E_23Sm100TmaWarpSpecializedILi4ELi2ELi32ELb1ELb0EEEJNS5_IJNSA_ILi64EEESG_SF_EEENS5_IJNSM_IS2J_SC_EENSM_INS5_IJSN_SB_EEENS5_IJSC_SF_EEEEEEEENS_10bfloat16_tESL_S2Q_SL_NS2E_6fusion15FusionCallbacksIS2I_NS2R_17LinearCombinationIS2Q_fS2Q_fLNS_15FloatRoundStyleE2EEES2K_S2P_JEEENS4_5SM1004TMEM4LOAD26SM100_TMEM_LOAD_32dp32b32xENS4_13SM90_TMA_LOADENS1K_IS1M_NS1N_ILi16EEENSM_INS5_IJS1P_SN_EEENS5_IJSN_SC_EEEEEEENS4_39AutoVectorizingCopyWithAssumedAlignmentILi128EEENS4_14SM90_TMA_STOREES36_S38_S38_EEEvvEEEEvNT_6ParamsE) ;  /* 0xfffffec4020c7950 */ /* 0x000fea0003c3ffff */
        .weak           $__internal_1_$__cuda_sm10x_tcgen05_guardrail_trap_phase_invalid_during_alloc
        .type           $__internal_1_$__cuda_sm10x_tcgen05_guardrail_trap_phase_invalid_during_alloc,@function
        .size           $__internal_1_$__cuda_sm10x_tcgen05_guardrail_trap_phase_invalid_during_alloc,($__internal_2_$__cuda_sm10x_tcgen05_guardrail_trap_unallocated_columns_being_dealloced - $__internal_1_$__cuda_sm10x_tcgen05_guardrail_trap_phase_invalid_during_alloc)
$__internal_1_$__cuda_sm10x_tcgen05_guardrail_trap_phase_invalid_during_alloc:
[----:B------:R-:W-:Y:S05]  /*13bd0*/  BPT.TRAP 0x1 ;  /* 0x000000040000795c */ /* 0x000fea0000300000 */
[----:B------:R-:W-:-:S04]  /*13be0*/  MOV R5, 0x0 ;  /* 0x0000000000057802 */ /* 0x000fc80000000f00 */
[----:B------:R-:W-:Y:S05]  /*13bf0*/  RET.REL.NODEC R4 `(_ZN7cutlass13device_kernelINS_4gemm6kernel13GemmUniversalIN4cute5tupleIJiiiiEEENS1_10collective13CollectiveMmaINS1_46MainloopSm100TmaUmmaWarpSpecializedBlockScaledILi7ELi2ELi1ENS5_IJNS4_1CILi2EEESB_NSA_ILi1EEEEEEEENS5_IJNSA_ILi128EEENSA_ILi256EEESF_EEENS5_IJNS_12float_e2m1_tENS_13float_ue4m3_tEEEENS5_IJNS5_IJlSC_lEEENS4_6LayoutINS5_IJNS5_IJNS5_IJNSA_ILi32EEENSA_ILi4EEEEEEiEEENS5_IJNS5_IJNSA_ILi16EEESO_EEEiEEENS5_IJSC_iEEEEEENS5_IJST_NS5_IJNS5_IJNSA_ILi0EEESC_EEENSA_ILi512EEEEEENS5_IJSW_iEEEEEEEEEEESK_S13_NS4_8TiledMMAINS4_8MMA_AtomIJNS4_17SM100_MMA_MXF4_SSISI_SI_fSJ_Li128ELi256ELi16ELNS4_4UMMA5MajorE0ELS18_0ELNS17_7ScaleInE0ELS19_0EEEEEENSM_INS5_IJSC_SC_SC_EEENS5_IJSW_SW_SW_EEEEENS5_IJNS4_10UnderscoreES1F_S1F_EEEEENS5_IJNS4_23SM90_TMA_LOAD_MULTICASTES1I_EEENS5_IJNS4_14ComposedLayoutINS4_7SwizzleILi2ELi4ELi3EEENS4_18smem_ptr_flag_bitsILi4EEENSM_INS5_IJNSA_ILi8EEESF_EEENS5_IJSF_SC_EEEEEEENSM_INS5_IJNS5_IJNS5_IJSP_SC_EEESS_EEESC_NS5_IJSC_SB_EEEEEENS5_IJNS5_IJNS5_IJSS_SY_EEESX_EEESW_NS5_IJSO_SY_EEEEEEEEEEEvNS4_8identityES1J_NS5_IJS1T_NSM_INS5_IJNS5_IJNS5_IJSP_SB_EEESS_EEESC_S1W_EEENS5_IJS1Z_SW_NS5_IJSO_NSA_ILi1024EEEEEEEEEEEEEEvS24_EENS_8epilogue10collective18CollectiveEpilogueINS2E_23Sm100TmaWarpSpecializedILi4ELi2ELi32ELb1ELb0EEEJNS5_IJNSA_ILi64EEESG_SF_EEENS5_IJNSM_IS2J_SC_EENSM_INS5_IJSN_SB_EEENS5_IJSC_SF_EEEEEEEENS_10bfloat16_tESL_S2Q_SL_NS2E_6fusion15FusionCallbacksIS2I_NS2R_17LinearCombinationIS2Q_fS2Q_fLNS_15FloatRoundStyleE2EEES2K_S2P_JEEENS4_5SM1004TMEM4LOAD26SM100_TMEM_LOAD_32dp32b32xENS4_13SM90_TMA_LOADENS1K_IS1M_NS1N_ILi16EEENSM_INS5_IJS1P_SN_EEENS5_IJSN_SC_EEEEEEENS4_39AutoVectorizingCopyWithAssumedAlignmentILi128EEENS4_14SM90_TMA_STOREES36_S38_S38_EEEvvEEEEvNT_6ParamsE) ;  /* 0xfffffec404007950 */ /* 0x000fea0003c3ffff */
        .weak           $__internal_2_$__cuda_sm10x_tcgen05_guardrail_trap_unallocated_columns_being_dealloced
        .type           $__internal_2_$__cuda_sm10x_tcgen05_guardrail_trap_unallocated_columns_being_dealloced,@function
        .size           $__internal_2_$__cuda_sm10x_tcgen05_guardrail_trap_unallocated_columns_being_dealloced,(.L_x_251 - $__internal_2_$__cuda_sm10x_tcgen05_guardrail_trap_unallocated_columns_being_dealloced)
$__internal_2_$__cuda_sm10x_tcgen05_guardrail_trap_unallocated_columns_being_dealloced:
[----:B------:R-:W-:Y:S05]  /*13c00*/  BPT.TRAP 0x1 ;  /* 0x000000040000795c */ /* 0x000fea0000300000 */
[----:B------:R-:W-:-:S04]  /*13c10*/  HFMA2 R3, -RZ, RZ, 0, 0 ;  /* 0x00000000ff037431 */ /* 0x000fc800000001ff */
[----:B------:R-:W-:Y:S05]  /*13c20*/  RET.REL.NODEC R2 `(_ZN7cutlass13device_kernelINS_4gemm6kernel13GemmUniversalIN4cute5tupleIJiiiiEEENS1_10collective13CollectiveMmaINS1_46MainloopSm100TmaUmmaWarpSpecializedBlockScaledILi7ELi2ELi1ENS5_IJNS4_1CILi2EEESB_NSA_ILi1EEEEEEEENS5_IJNSA_ILi128EEENSA_ILi256EEESF_EEENS5_IJNS_12float_e2m1_tENS_13float_ue4m3_tEEEENS5_IJNS5_IJlSC_lEEENS4_6LayoutINS5_IJNS5_IJNS5_IJNSA_ILi32EEENSA_ILi4EEEEEEiEEENS5_IJNS5_IJNSA_ILi16EEESO_EEEiEEENS5_IJSC_iEEEEEENS5_IJST_NS5_IJNS5_IJNSA_ILi0EEESC_EEENSA_ILi512EEEEEENS5_IJSW_iEEEEEEEEEEESK_S13_NS4_8TiledMMAINS4_8MMA_AtomIJNS4_17SM100_MMA_MXF4_SSISI_SI_fSJ_Li128ELi256ELi16ELNS4_4UMMA5MajorE0ELS18_0ELNS17_7ScaleInE0ELS19_0EEEEEENSM_INS5_IJSC_SC_SC_EEENS5_IJSW_SW_SW_EEEEENS5_IJNS4_10UnderscoreES1F_S1F_EEEEENS5_IJNS4_23SM90_TMA_LOAD_MULTICASTES1I_EEENS5_IJNS4_14ComposedLayoutINS4_7SwizzleILi2ELi4ELi3EEENS4_18smem_ptr_flag_bitsILi4EEENSM_INS5_IJNSA_ILi8EEESF_EEENS5_IJSF_SC_EEEEEEENSM_INS5_IJNS5_IJNS5_IJSP_SC_EEESS_EEESC_NS5_IJSC_SB_EEEEEENS5_IJNS5_IJNS5_IJSS_SY_EEESX_EEESW_NS5_IJSO_SY_EEEEEEEEEEEvNS4_8identityES1J_NS5_IJS1T_NSM_INS5_IJNS5_IJNS5_IJSP_SB_EEESS_EEESC_S1W_EEENS5_IJS1Z_SW_NS5_IJSO_NSA_ILi1024EEEEEEEEEEEEEEvS24_EENS_8epilogue10collective18CollectiveEpilogueINS2E_23Sm100TmaWarpSpecializedILi4ELi2ELi32ELb1ELb0EEEJNS5_IJNSA_ILi64EEESG_SF_EEENS5_IJNSM_IS2J_SC_EENSM_INS5_IJSN_SB_EEENS5_IJSC_SF_EEEEEEEENS_10bfloat16_tESL_S2Q_SL_NS2E_6fusion15FusionCallbacksIS2I_NS2R_17LinearCombinationIS2Q_fS2Q_fLNS_15FloatRoundStyleE2EEES2K_S2P_JEEENS4_5SM1004TMEM4LOAD26SM100_TMEM_LOAD_32dp32b32xENS4_13SM90_TMA_LOADENS1K_IS1M_NS1N_ILi16EEENSM_INS5_IJS1P_SN_EEENS5_IJSN_SC_EEEEEEENS4_39AutoVectorizingCopyWithAssumedAlignmentILi128EEENS4_14SM90_TMA_STOREES36_S38_S38_EEEvvEEEEvNT_6ParamsE) ;  /* 0xfffffec002f47950 */ /* 0x000fea0003c3ffff */
.L_x_250:
[----:B------:R-:W-:-:S00]  /*13c30*/  BRA `(.L_x_250) ;  /* 0xfffffffc00fc7947 */ /* 0x000fc0000383ffff */
[----:B------:R-:W-:-:S00]  /*13c40*/  NOP ;  /* 0x0000000000007918 */ /* 0x000fc00000000000 */
        /* <DEDUP_REMOVED lines=11> */
.L_x_251:


//--------------------- .nv.global.init           --------------------------
	.section	.nv.global.init,"aw",@progbits
.nv.global.init:
	.type		$str$29,@object
	.size		$str$29,($str$30 - $str$29)
$str$29:
        /*0000*/ 	.byte	0x28, 0x61, 0x64, 0x64, 0x72, 0x65, 0x73, 0x73, 0x20, 0x26, 0x20, 0x6d, 0x61, 0x73, 0x6b, 0x29
        /*0010*/ 	.byte	0x20, 0x3d, 0x3d, 0x20, 0x30, 0x00
	.type		$str$30,@object
	.size		$str$30,($str$26 - $str$30)
$str$30:
        /*0016*/ 	.byte	0x2f, 0x74, 0x6d, 0x70, 0x2f, 0x63, 0x75, 0x74, 0x6c, 0x61, 0x73, 0x73, 0x5f, 0x73, 0x77, 0x65
        /*0026*/ 	.byte	0x65, 0x70, 0x5f, 0x73, 0x72, 0x63, 0x2f, 0x69, 0x6e, 0x63, 0x6c, 0x75, 0x64, 0x65, 0x2f, 0x63
        /*0036*/ 	.byte	0x75, 0x74, 0x65, 0x2f, 0x70, 0x6f, 0x69, 0x6e, 0x74, 0x65, 0x72, 0x5f, 0x66, 0x6c, 0x61, 0x67
        /*0046*/ 	.byte	0x67, 0x65, 0x64, 0x2e, 0x68, 0x70, 0x70, 0x00
	.type		$str$26,@object
	.size		$str$26,($str$25 - $str$26)
$str$26:
        /*004e*/ 	.byte	0x2f, 0x74, 0x6d, 0x70, 0x2f, 0x63, 0x75, 0x74, 0x6c, 0x61, 0x73, 0x73, 0x5f, 0x73, 0x77, 0x65
        /*005e*/ 	.byte	0x65, 0x70, 0x5f, 0x73, 0x72, 0x63, 0x2f, 0x69, 0x6e, 0x63, 0x6c, 0x75, 0x64, 0x65, 0x2f, 0x63
        /*006e*/ 	.byte	0x75, 0x74, 0x65, 0x2f, 0x61, 0x74, 0x6f, 0x6d, 0x2f, 0x63, 0x6f, 0x70, 0x79, 0x5f, 0x74, 0x72
        /*007e*/ 	.byte	0x61, 0x69, 0x74, 0x73, 0x5f, 0x73, 0x6d, 0x31, 0x30, 0x30, 0x2e, 0x68, 0x70, 0x70, 0x00
	.type		$str$25,@object
	.size		$str$25,(__unnamed_1 - $str$25)
$str$25:
        /*008d*/ 	.byte	0x28, 0x28, 0x75, 0x69, 0x6e, 0x74, 0x33, 0x32, 0x5f, 0x74, 0x28, 0x74, 0x68, 0x72, 0x65, 0x61
        /*009d*/ 	.byte	0x64, 0x49, 0x64, 0x78, 0x2e, 0x78, 0x29, 0x20, 0x2f, 0x20, 0x33, 0x32, 0x29, 0x20, 0x25, 0x20
        /*00ad*/ 	.byte	0x34, 0x29, 0x20, 0x3d, 0x3d, 0x20, 0x28, 0x28, 0x28, 0x74, 0x6d, 0x65, 0x6d, 0x5f, 0x61, 0x64
        /*00bd*/ 	.byte	0x64, 0x72, 0x20, 0x3e, 0x3e, 0x20, 0x31, 0x36, 0x29, 0x20, 0x2f, 0x20, 0x33, 0x32, 0x29, 0x20
        /*00cd*/ 	.byte	0x25, 0x20, 0x34, 0x29, 0x00
	.type		__unnamed_1,@object
	.size		__unnamed_1,(__unnamed_2 - __unnamed_1)
__unnamed_1:
        /*00d2*/ 	.byte	0x61, 0x75, 0x74, 0x6f, 0x20, 0x63, 0x75, 0x74, 0x65, 0x3a, 0x3a, 0x61, 0x73, 0x5f, 0x70, 0x6f
        /* <DEDUP_REMOVED lines=24> */
        /*0262*/ 	.byte	0x43, 0x3c, 0x34, 0x30, 0x39, 0x36, 0x3e, 0x3e, 0x3e, 0x3e, 0x5d, 0x00
	.type		__unnamed_2,@object
	.size		__unnamed_2,(.L_2 - __unnamed_2)
__unnamed_2:
        /* <DEDUP_REMOVED lines=42> */
        /*050e*/ 	.byte	0x3e, 0x3e, 0x5d, 0x00
.L_2:


//--------------------- .nv.shared._ZN7cutlass13device_kernelINS_4gemm6kernel13GemmUniversalIN4cute5tupleIJiiiiEEENS1_10collective13CollectiveMmaINS1_46MainloopSm100TmaUmmaWarpSpecializedBlockScaledILi7ELi2ELi1ENS5_IJNS4_1CILi2EEESB_NSA_ILi1EEEEEEEENS5_IJNSA_ILi128EEENSA_ILi256EEESF_EEENS5_IJNS_12float_e2m1_tENS_13float_ue4m3_tEEEENS5_IJNS5_IJlSC_lEEENS4_6LayoutINS5_IJNS5_IJNS5_IJNSA_ILi32EEENSA_ILi4EEEEEEiEEENS5_IJNS5_IJNSA_ILi16EEESO_EEEiEEENS5_IJSC_iEEEEEENS5_IJST_NS5_IJNS5_IJNSA_ILi0EEESC_EEENSA_ILi512EEEEEENS5_IJSW_iEEEEEEEEEEESK_S13_NS4_8TiledMMAINS4_8MMA_AtomIJNS4_17SM100_MMA_MXF4_SSISI_SI_fSJ_Li128ELi256ELi16ELNS4_4UMMA5MajorE0ELS18_0ELNS17_7ScaleInE0ELS19_0EEEEEENSM_INS5_IJSC_SC_SC_EEENS5_IJSW_SW_SW_EEEEENS5_IJNS4_10UnderscoreES1F_S1F_EEEEENS5_IJNS4_23SM90_TMA_LOAD_MULTICASTES1I_EEENS5_IJNS4_14ComposedLayoutINS4_7SwizzleILi2ELi4ELi3EEENS4_18smem_ptr_flag_bitsILi4EEENSM_INS5_IJNSA_ILi8EEESF_EEENS5_IJSF_SC_EEEEEEENSM_INS5_IJNS5_IJNS5_IJSP_SC_EEESS_EEESC_NS5_IJSC_SB_EEEEEENS5_IJNS5_IJNS5_IJSS_SY_EEESX_EEESW_NS5_IJSO_SY_EEEEEEEEEEEvNS4_8identityES1J_NS5_IJS1T_NSM_INS5_IJNS5_IJNS5_IJSP_SB_EEESS_EEESC_S1W_EEENS5_IJS1Z_SW_NS5_IJSO_NSA_ILi1024EEEEEEEEEEEEEEvS24_EENS_8epilogue10collective18CollectiveEpilogueINS2E_23Sm100TmaWarpSpecializedILi4ELi2ELi32ELb1ELb0EEEJNS5_IJNSA_ILi64EEESG_SF_EEENS5_IJNSM_IS2J_SC_EENSM_INS5_IJSN_SB_EEENS5_IJSC_SF_EEEEEEEENS_10bfloat16_tESL_S2Q_SL_NS2E_6fusion15FusionCallbacksIS2I_NS2R_17LinearCombinationIS2Q_fS2Q_fLNS_15FloatRoundStyleE2EEES2K_S2P_JEEENS4_5SM1004TMEM4LOAD26SM100_TMEM_LOAD_32dp32b32xENS4_13SM90_TMA_LOADENS1K_IS1M_NS1N_ILi16EEENSM_INS5_IJS1P_SN_EEENS5_IJSN_SC_EEEEEEENS4_39AutoVectorizingCopyWithAssumedAlignmentILi128EEENS4_14SM90_TMA_STOREES36_S38_S38_EEEvvEEEEvNT_6ParamsE --------------------------
	.section	.nv.shared._ZN7cutlass13device_kernelINS_4gemm6kernel13GemmUniversalIN4cute5tupleIJiiiiEEENS1_10collective13CollectiveMmaINS1_46MainloopSm100TmaUmmaWarpSpecializedBlockScaledILi7ELi2ELi1ENS5_IJNS4_1CILi2EEESB_NSA_ILi1EEEEEEEENS5_IJNSA_ILi128EEENSA_ILi256EEESF_EEENS5_IJNS_12float_e2m1_tENS_13float_ue4m3_tEEEENS5_IJNS5_IJlSC_lEEENS4_6LayoutINS5_IJNS5_IJNS5_IJNSA_ILi32EEENSA_ILi4EEEEEEiEEENS5_IJNS5_IJNSA_ILi16EEESO_EEEiEEENS5_IJSC_iEEEEEENS5_IJST_NS5_IJNS5_IJNSA_ILi0EEESC_EEENSA_ILi512EEEEEENS5_IJSW_iEEEEEEEEEEESK_S13_NS4_8TiledMMAINS4_8MMA_AtomIJNS4_17SM100_MMA_MXF4_SSISI_SI_fSJ_Li128ELi256ELi16ELNS4_4UMMA5MajorE0ELS18_0ELNS17_7ScaleInE0ELS19_0EEEEEENSM_INS5_IJSC_SC_SC_EEENS5_IJSW_SW_SW_EEEEENS5_IJNS4_10UnderscoreES1F_S1F_EEEEENS5_IJNS4_23SM90_TMA_LOAD_MULTICASTES1I_EEENS5_IJNS4_14ComposedLayoutINS4_7SwizzleILi2ELi4ELi3EEENS4_18smem_ptr_flag_bitsILi4EEENSM_INS5_IJNSA_ILi8EEESF_EEENS5_IJSF_SC_EEEEEEENSM_INS5_IJNS5_IJNS5_IJSP_SC_EEESS_EEESC_NS5_IJSC_SB_EEEEEENS5_IJNS5_IJNS5_IJSS_SY_EEESX_EEESW_NS5_IJSO_SY_EEEEEEEEEEEvNS4_8identityES1J_NS5_IJS1T_NSM_INS5_IJNS5_IJNS5_IJSP_SB_EEESS_EEESC_S1W_EEENS5_IJS1Z_SW_NS5_IJSO_NSA_ILi1024EEEEEEEEEEEEEEvS24_EENS_8epilogue10collective18CollectiveEpilogueINS2E_23Sm100TmaWarpSpecializedILi4ELi2ELi32ELb1ELb0EEEJNS5_IJNSA_ILi64EEESG_SF_EEENS5_IJNSM_IS2J_SC_EENSM_INS5_IJSN_SB_EEENS5_IJSC_SF_EEEEEEEENS_10bfloat16_tESL_S2Q_SL_NS2E_6fusion15FusionCallbacksIS2I_NS2R_17LinearCombinationIS2Q_fS2Q_fLNS_15FloatRoundStyleE2EEES2K_S2P_JEEENS4_5SM1004TMEM4LOAD26SM100_TMEM_LOAD_32dp32b32xENS4_13SM90_TMA_LOADENS1K_IS1M_NS1N_ILi16EEENSM_INS5_IJS1P_SN_EEENS5_IJSN_SC_EEEEEEENS4_39AutoVectorizingCopyWithAssumedAlignmentILi128EEENS4_14SM90_TMA_STOREES36_S38_S38_EEEvvEEEEvNT_6ParamsE,"aw",@nobits
	.sectionflags	@""
	.align	16
	.zero		1024


//--------------------- .nv.shared.reserved.0     --------------------------
	.section	.nv.shared.reserved.0,"aw",@nobits
	.weak		__nv_reservedSMEM_offset_0_alias
	.size		__nv_reservedSMEM_offset_0_alias, 0, 64
	.other		__nv_reservedSMEM_offset_0_alias,@"STO_CUDA_RESERVED_SHARED STV_DEFAULT"
__nv_reservedSMEM_offset_0_alias:
	.zero		0
.nv.shared.reserved.0:
	.zero		64
	.weak		__nv_reservedSMEM_tcgen05_partition
	.type		__nv_reservedSMEM_tcgen05_partition,@object
	.size		__nv_reservedSMEM_tcgen05_partition,(.L_0 - __nv_reservedSMEM_tcgen05_partition)
__nv_reservedSMEM_tcgen05_partition:
	.zero		32
.L_0:


//--------------------- .nv.global                --------------------------
	.section	.nv.global,"aw",@nobits
.nv.global:
	.type		_ZN40_INTERNAL_90d1f96f_4_k_cu_37939950_212014cute1_E,@object
	.size		_ZN40_INTERNAL_90d1f96f_4_k_cu_37939950_212014cute1_E,(_ZN40_INTERNAL_90d1f96f_4_k_cu_37939950_212014cuda3std3__45__cpo6cbeginE - _ZN40_INTERNAL_90d1f96f_4_k_cu_37939950_212014cute1_E)
_ZN40_INTERNAL_90d1f96f_4_k_cu_37939950_212014cute1_E:
	.zero		1
	.type		_ZN40_INTERNAL_90d1f96f_4_k_cu_37939950_212014cuda3std3__45__cpo6cbeginE,@object
	.size		_ZN40_INTERNAL_90d1f96f_4_k_cu_37939950_212014cuda3std3__45__cpo6cbeginE,(_ZN40_INTERNAL_90d1f96f_4_k_cu_37939950_212014cuda3std3__48in_placeE - _ZN40_INTERNAL_90d1f96f_4_k_cu_37939950_212014cuda3std3__45__cpo6cbeginE)
_ZN40_INTERNAL_90d1f96f_4_k_cu_37939950_212014cuda3std3__45__cpo6cbeginE:
	.zero		1
	.type		_ZN40_INTERNAL_90d1f96f_4_k_cu_37939950_212014cuda3std3__48in_placeE,@object
	.size		_ZN40_INTERNAL_90d1f96f_4_k_cu_37939950_212014cuda3std3__48in_placeE,(_ZN40_INTERNAL_90d1f96f_4_k_cu_37939950_212014cuda3std6ranges3__45__cpo9iter_moveE - _ZN40_INTERNAL_90d1f96f_4_k_cu_37939950_212014cuda3std3__48in_placeE)
_ZN40_INTERNAL_90d1f96f_4_k_cu_37939950_212014cuda3std3__48in_placeE:
	.zero		1
	.type		_ZN40_INTERNAL_90d1f96f_4_k_cu_37939950_212014cuda3std6ranges3__45__cpo9iter_moveE,@object
	.size		_ZN40_INTERNAL_90d1f96f_4_k_cu_37939950_212014cuda3std6ranges3__45__cpo9iter_moveE,(_ZN40_INTERNAL_90d1f96f_4_k_cu_37939950_212014cuda3std3__45__cpo5beginE - _ZN40_INTERNAL_90d1f96f_4_k_cu_37939950_212014cuda3std6ranges3__45__cpo9iter_moveE)
_ZN40_INTERNAL_90d1f96f_4_k_cu_37939950_212014cuda3std6ranges3__45__cpo9iter_moveE:
	.zero		1
	.type		_ZN40_INTERNAL_90d1f96f_4_k_cu_37939950_212014cuda3std3__45__cpo5beginE,@object
	.size		_ZN40_INTERNAL_90d1f96f_4_k_cu_37939950_212014cuda3std3__45__cpo5beginE,(_ZN40_INTERNAL_90d1f96f_4_k_cu_37939950_212014cuda3std3__442_GLOBAL__N__90d1f96f_4_k_cu_37939950_212016ignoreE - _ZN40_INTERNAL_90d1f96f_4_k_cu_37939950_212014cuda3std3__45__cpo5beginE)
_ZN40_INTERNAL_90d1f96f_4_k_cu_37939950_212014cuda3std3__45__cpo5beginE:
	.zero		1
	.type		_ZN40_INTERNAL_90d1f96f_4_k_cu_37939950_212014cuda3std3__442_GLOBAL__N__90d1f96f_4_k_cu_37939950_212016ignoreE,@object
	.size		_ZN40_INTERNAL_90d1f96f_4_k_cu_37939950_212014cuda3std3__442_GLOBAL__N__90d1f96f_4_k_cu_37939950_212016ignoreE,(_ZN40_INTERNAL_90d1f96f_4_k_cu_37939950_212014cute7productE - _ZN40_INTERNAL_90d1f96f_4_k_cu_37939950_212014cuda3std3__442_GLOBAL__N__90d1f96f_4_k_cu_37939950_212016ignoreE)
_ZN40_INTERNAL_90d1f96f_4_k_cu_37939950_212014cuda3std3__442_GLOBAL__N__90d1f96f_4_k_cu_37939950_212016ignoreE:
	.zero		1
	.type		_ZN40_INTERNAL_90d1f96f_4_k_cu_37939950_212014cute7productE,@object
	.size		_ZN40_INTERNAL_90d1f96f_4_k_cu_37939950_212014cute7productE,(_ZN40_INTERNAL_90d1f96f_4_k_cu_37939950_212014cuda3std3__45__cpo3endE - _ZN40_INTERNAL_90d1f96f_4_k_cu_37939950_212014cute7productE)
_ZN40_INTERNAL_90d1f96f_4_k_cu_37939950_212014cute7productE:
	.zero		1
	.type		_ZN40_INTERNAL_90d1f96f_4_k_cu_37939950_212014cuda3std3__45__cpo3endE,@object
	.size		_ZN40_INTERNAL_90d1f96f_4_k_cu_37939950_212014cuda3std3__45__cpo3endE,(_ZN40_INTERNAL_90d1f96f_4_k_cu_37939950_212014cuda3std3__419piecewise_constructE - _ZN40_INTERNAL_90d1f96f_4_k_cu_37939950_212014cuda3std3__45__cpo3endE)
_ZN40_INTERNAL_90d1f96f_4_k_cu_37939950_212014cuda3std3__45__cpo3endE:
	.zero		1
	.type		_ZN40_INTERNAL_90d1f96f_4_k_cu_37939950_212014cuda3std3__419piecewise_constructE,@object
	.size		_ZN40_INTERNAL_90d1f96f_4_k_cu_37939950_212014cuda3std3__419piecewise_constructE,(_ZN40_INTERNAL_90d1f96f_4_k_cu_37939950_212014cuda3std3__45__cpo4cendE - _ZN40_INTERNAL_90d1f96f_4_k_cu_37939950_212014cuda3std3__419piecewise_constructE)
_ZN40_INTERNAL_90d1f96f_4_k_cu_37939950_212014cuda3std3__419piecewise_constructE:
	.zero		1
	.type		_ZN40_INTERNAL_90d1f96f_4_k_cu_37939950_212014cuda3std3__45__cpo4cendE,@object
	.size		_ZN40_INTERNAL_90d1f96f_4_k_cu_37939950_212014cuda3std3__45__cpo4cendE,(_ZN40_INTERNAL_90d1f96f_4_k_cu_37939950_212014cuda3std6ranges3__45__cpo4swapE - _ZN40_INTERNAL_90d1f96f_4_k_cu_37939950_212014cuda3std3__45__cpo4cendE)
_ZN40_INTERNAL_90d1f96f_4_k_cu_37939950_212014cuda3std3__45__cpo4cendE:
	.zero		1
	.type		_ZN40_INTERNAL_90d1f96f_4_k_cu_37939950_212014cuda3std6ranges3__45__cpo4swapE,@object
	.size		_ZN40_INTERNAL_90d1f96f_4_k_cu_37939950_212014cuda3std6ranges3__45__cpo4swapE,(.L_10 - _ZN40_INTERNAL_90d1f96f_4_k_cu_37939950_212014cuda3std6ranges3__45__cpo4swapE)
_ZN40_INTERNAL_90d1f96f_4_k_cu_37939950_212014cuda3std6ranges3__45__cpo4swapE:
	.zero		1
.L_10:


//--------------------- .nv.constant0._ZN7cutlass13device_kernelINS_4gemm6kernel13GemmUniversalIN4cute5tupleIJiiiiEEENS1_10collective13CollectiveMmaINS1_46MainloopSm100TmaUmmaWarpSpecializedBlockScaledILi7ELi2ELi1ENS5_IJNS4_1CILi2EEESB_NSA_ILi1EEEEEEEENS5_IJNSA_ILi128EEENSA_ILi256EEESF_EEENS5_IJNS_12float_e2m1_tENS_13float_ue4m3_tEEEENS5_IJNS5_IJlSC_lEEENS4_6LayoutINS5_IJNS5_IJNS5_IJNSA_ILi32EEENSA_ILi4EEEEEEiEEENS5_IJNS5_IJNSA_ILi16EEESO_EEEiEEENS5_IJSC_iEEEEEENS5_IJST_NS5_IJNS5_IJNSA_ILi0EEESC_EEENSA_ILi512EEEEEENS5_IJSW_iEEEEEEEEEEESK_S13_NS4_8TiledMMAINS4_8MMA_AtomIJNS4_17SM100_MMA_MXF4_SSISI_SI_fSJ_Li128ELi256ELi16ELNS4_4UMMA5MajorE0ELS18_0ELNS17_7ScaleInE0ELS19_0EEEEEENSM_INS5_IJSC_SC_SC_EEENS5_IJSW_SW_SW_EEEEENS5_IJNS4_10UnderscoreES1F_S1F_EEEEENS5_IJNS4_23SM90_TMA_LOAD_MULTICASTES1I_EEENS5_IJNS4_14ComposedLayoutINS4_7SwizzleILi2ELi4ELi3EEENS4_18smem_ptr_flag_bitsILi4EEENSM_INS5_IJNSA_ILi8EEESF_EEENS5_IJSF_SC_EEEEEEENSM_INS5_IJNS5_IJNS5_IJSP_SC_EEESS_EEESC_NS5_IJSC_SB_EEEEEENS5_IJNS5_IJNS5_IJSS_SY_EEESX_EEESW_NS5_IJSO_SY_EEEEEEEEEEEvNS4_8identityES1J_NS5_IJS1T_NSM_INS5_IJNS5_IJNS5_IJSP_SB_EEESS_EEESC_S1W_EEENS5_IJS1Z_SW_NS5_IJSO_NSA_ILi1024EEEEEEEEEEEEEEvS24_EENS_8epilogue10collective18CollectiveEpilogueINS2E_23Sm100TmaWarpSpecializedILi4ELi2ELi32ELb1ELb0EEEJNS5_IJNSA_ILi64EEESG_SF_EEENS5_IJNSM_IS2J_SC_EENSM_INS5_IJSN_SB_EEENS5_IJSC_SF_EEEEEEEENS_10bfloat16_tESL_S2Q_SL_NS2E_6fusion15FusionCallbacksIS2I_NS2R_17LinearCombinationIS2Q_fS2Q_fLNS_15FloatRoundStyleE2EEES2K_S2P_JEEENS4_5SM1004TMEM4LOAD26SM100_TMEM_LOAD_32dp32b32xENS4_13SM90_TMA_LOADENS1K_IS1M_NS1N_ILi16EEENSM_INS5_IJS1P_SN_EEENS5_IJSN_SC_EEEEEEENS4_39AutoVectorizingCopyWithAssumedAlignmentILi128EEENS4_14SM90_TMA_STOREES36_S38_S38_EEEvvEEEEvNT_6ParamsE --------------------------
	.section	.nv.constant0._ZN7cutlass13device_kernelINS_4gemm6kernel13GemmUniversalIN4cute5tupleIJiiiiEEENS1_10collective13CollectiveMmaINS1_46MainloopSm100TmaUmmaWarpSpecializedBlockScaledILi7ELi2ELi1ENS5_IJNS4_1CILi2EEESB_NSA_ILi1EEEEEEEENS5_IJNSA_ILi128EEENSA_ILi256EEESF_EEENS5_IJNS_12float_e2m1_tENS_13float_ue4m3_tEEEENS5_IJNS5_IJlSC_lEEENS4_6LayoutINS5_IJNS5_IJNS5_IJNSA_ILi32EEENSA_ILi4EEEEEEiEEENS5_IJNS5_IJNSA_ILi16EEESO_EEEiEEENS5_IJSC_iEEEEEENS5_IJST_NS5_IJNS5_IJNSA_ILi0EEESC_EEENSA_ILi512EEEEEENS5_IJSW_iEEEEEEEEEEESK_S13_NS4_8TiledMMAINS4_8MMA_AtomIJNS4_17SM100_MMA_MXF4_SSISI_SI_fSJ_Li128ELi256ELi16ELNS4_4UMMA5MajorE0ELS18_0ELNS17_7ScaleInE0ELS19_0EEEEEENSM_INS5_IJSC_SC_SC_EEENS5_IJSW_SW_SW_EEEEENS5_IJNS4_10UnderscoreES1F_S1F_EEEEENS5_IJNS4_23SM90_TMA_LOAD_MULTICASTES1I_EEENS5_IJNS4_14ComposedLayoutINS4_7SwizzleILi2ELi4ELi3EEENS4_18smem_ptr_flag_bitsILi4EEENSM_INS5_IJNSA_ILi8EEESF_EEENS5_IJSF_SC_EEEEEEENSM_INS5_IJNS5_IJNS5_IJSP_SC_EEESS_EEESC_NS5_IJSC_SB_EEEEEENS5_IJNS5_IJNS5_IJSS_SY_EEESX_EEESW_NS5_IJSO_SY_EEEEEEEEEEEvNS4_8identityES1J_NS5_IJS1T_NSM_INS5_IJNS5_IJNS5_IJSP_SB_EEESS_EEESC_S1W_EEENS5_IJS1Z_SW_NS5_IJSO_NSA_ILi1024EEEEEEEEEEEEEEvS24_EENS_8epilogue10collective18CollectiveEpilogueINS2E_23Sm100TmaWarpSpecializedILi4ELi2ELi32ELb1ELb0EEEJNS5_IJNSA_ILi64EEESG_SF_EEENS5_IJNSM_IS2J_SC_EENSM_INS5_IJSN_SB_EEENS5_IJSC_SF_EEEEEEEENS_10bfloat16_tESL_S2Q_SL_NS2E_6fusion15FusionCallbacksIS2I_NS2R_17LinearCombinationIS2Q_fS2Q_fLNS_15FloatRoundStyleE2EEES2K_S2P_JEEENS4_5SM1004TMEM4LOAD26SM100_TMEM_LOAD_32dp32b32xENS4_13SM90_TMA_LOADENS1K_IS1M_NS1N_ILi16EEENSM_INS5_IJS1P_SN_EEENS5_IJSN_SC_EEEEEEENS4_39AutoVectorizingCopyWithAssumedAlignmentILi128EEENS4_14SM90_TMA_STOREES36_S38_S38_EEEvvEEEEvNT_6ParamsE,"a",@progbits
	.sectionflags	@""
	.align	4
.nv.constant0._ZN7cutlass13device_kernelINS_4gemm6kernel13GemmUniversalIN4cute5tupleIJiiiiEEENS1_10collective13CollectiveMmaINS1_46MainloopSm100TmaUmmaWarpSpecializedBlockScaledILi7ELi2ELi1ENS5_IJNS4_1CILi2EEESB_NSA_ILi1EEEEEEEENS5_IJNSA_ILi128EEENSA_ILi256EEESF_EEENS5_IJNS_12float_e2m1_tENS_13float_ue4m3_tEEEENS5_IJNS5_IJlSC_lEEENS4_6LayoutINS5_IJNS5_IJNS5_IJNSA_ILi32EEENSA_ILi4EEEEEEiEEENS5_IJNS5_IJNSA_ILi16EEESO_EEEiEEENS5_IJSC_iEEEEEENS5_IJST_NS5_IJNS5_IJNSA_ILi0EEESC_EEENSA_ILi512EEEEEENS5_IJSW_iEEEEEEEEEEESK_S13_NS4_8TiledMMAINS4_8MMA_AtomIJNS4_17SM100_MMA_MXF4_SSISI_SI_fSJ_Li128ELi256ELi16ELNS4_4UMMA5MajorE0ELS18_0ELNS17_7ScaleInE0ELS19_0EEEEEENSM_INS5_IJSC_SC_SC_EEENS5_IJSW_SW_SW_EEEEENS5_IJNS4_10UnderscoreES1F_S1F_EEEEENS5_IJNS4_23SM90_TMA_LOAD_MULTICASTES1I_EEENS5_IJNS4_14ComposedLayoutINS4_7SwizzleILi2ELi4ELi3EEENS4_18smem_ptr_flag_bitsILi4EEENSM_INS5_IJNSA_ILi8EEESF_EEENS5_IJSF_SC_EEEEEEENSM_INS5_IJNS5_IJNS5_IJSP_SC_EEESS_EEESC_NS5_IJSC_SB_EEEEEENS5_IJNS5_IJNS5_IJSS_SY_EEESX_EEESW_NS5_IJSO_SY_EEEEEEEEEEEvNS4_8identityES1J_NS5_IJS1T_NSM_INS5_IJNS5_IJNS5_IJSP_SB_EEESS_EEESC_S1W_EEENS5_IJS1Z_SW_NS5_IJSO_NSA_ILi1024EEEEEEEEEEEEEEvS24_EENS_8epilogue10collective18CollectiveEpilogueINS2E_23Sm100TmaWarpSpecializedILi4ELi2ELi32ELb1ELb0EEEJNS5_IJNSA_ILi64EEESG_SF_EEENS5_IJNSM_IS2J_SC_EENSM_INS5_IJSN_SB_EEENS5_IJSC_SF_EEEEEEEENS_10bfloat16_tESL_S2Q_SL_NS2E_6fusion15FusionCallbacksIS2I_NS2R_17LinearCombinationIS2Q_fS2Q_fLNS_15FloatRoundStyleE2EEES2K_S2P_JEEENS4_5SM1004TMEM4LOAD26SM100_TMEM_LOAD_32dp32b32xENS4_13SM90_TMA_LOADENS1K_IS1M_NS1N_ILi16EEENSM_INS5_IJS1P_SN_EEENS5_IJSN_SC_EEEEEEENS4_39AutoVectorizingCopyWithAssumedAlignmentILi128EEENS4_14SM90_TMA_STOREES36_S38_S38_EEEvvEEEEvNT_6ParamsE:
	.zero		3968


//--------------------- SYMBOLS --------------------------

	.type		.nv.reservedSmem.offset0,@object
	.size		.nv.reservedSmem.offset0,0x4
	.type		.nv.reservedSmem.cap,@object
	.size		.nv.reservedSmem.cap,0x4
	.type		__assertfail,@function
